	.target	sm_80

	.elftype	@"ET_EXEC"


//--------------------- .note.nv.tkinfo           --------------------------
	.section	.note.nv.tkinfo,"",@"SHT_NOTE"
	.sectionflags	@"SHF_NOTE_NV_TKINFO"
	.tkinfo
        /*0018*/ 	.word	0x00000002
        /*0030*/ 	.string	""
        /*0030*/ 	.string	"ptxas"
        /*0030*/ 	.string	"Cuda compilation tools, release 13.0, V13.0.88"
        /*0030*/ 	.string	"Build cuda_13.0.r13.0/compiler.36424714_0"
        /*0030*/ 	.string	"-v  -suppress-debug-info  -lineinfo  -arch sm_80 "



//--------------------- .note.nv.cuinfo           --------------------------
	.section	.note.nv.cuinfo,"",@"SHT_NOTE"
	.sectionflags	@"SHF_NOTE_NV_CUINFO"
        /*0018*/ 	.short	0x0002
        /*001a*/ 	.short	0x0050
        /*001c*/ 	.short	0x0082
	.zero		2


//--------------------- .nv.info                  --------------------------
	.section	.nv.info,"",@"SHT_CUDA_INFO"
	.align	4


	//----- nvinfo : EIATTR_REGCOUNT
	.align		4
        /*0000*/ 	.byte	0x04, 0x2f
        /*0002*/ 	.short	(.L_1 - .L_0)
	.align		4
.L_0:
        /*0004*/ 	.word	index@(matmul_kernel)
        /*0008*/ 	.word	0x000000ff


	//----- nvinfo : EIATTR_FRAME_SIZE
	.align		4
.L_1:
        /*000c*/ 	.byte	0x04, 0x11
        /*000e*/ 	.short	(.L_3 - .L_2)
	.align		4
.L_2:
        /*0010*/ 	.word	index@(matmul_kernel)
        /*0014*/ 	.word	0x000006d8


	//----- nvinfo : EIATTR_MIN_STACK_SIZE
	.align		4
.L_3:
        /*0018*/ 	.byte	0x04, 0x12
        /*001a*/ 	.short	(.L_5 - .L_4)
	.align		4
.L_4:
        /*001c*/ 	.word	index@(matmul_kernel)
        /*0020*/ 	.word	0x000006d8
.L_5:


//--------------------- .nv.info.matmul_kernel    --------------------------
	.section	.nv.info.matmul_kernel,"",@"SHT_CUDA_INFO"
	.sectionflags	@""
	.align	4


	//----- nvinfo : EIATTR_CUDA_API_VERSION
	.align		4
        /*0000*/ 	.byte	0x04, 0x37
        /*0002*/ 	.short	(.L_7 - .L_6)
.L_6:
        /*0004*/ 	.word	0x00000082


	//----- nvinfo : EIATTR_SW2861232_WAR
	.align		4
.L_7:
        /*0008*/ 	.byte	0x01, 0x35
	.zero		2


	//----- nvinfo : EIATTR_PARAM_CBANK
	.align		4
        /*000c*/ 	.byte	0x04, 0x0a
        /*000e*/ 	.short	(.L_9 - .L_8)
	.align		4
.L_8:
        /*0010*/ 	.word	index@(.nv.constant0.matmul_kernel)
        /*0014*/ 	.short	0x0160
        /*0016*/ 	.short	0x0050


	//----- nvinfo : EIATTR_CBANK_PARAM_SIZE
	.align		4
.L_9:
        /*0018*/ 	.byte	0x03, 0x19
        /*001a*/ 	.short	0x0050


	//----- nvinfo : EIATTR_KPARAM_INFO
	.align		4
        /*001c*/ 	.byte	0x04, 0x17
        /*001e*/ 	.short	(.L_11 - .L_10)
.L_10:
        /*0020*/ 	.word	0x00000000
        /*0024*/ 	.short	0x000d
        /*0026*/ 	.short	0x0048
        /*0028*/ 	.byte	0x00, 0xf4, 0x21, 0x00


	//----- nvinfo : EIATTR_KPARAM_INFO
	.align		4
.L_11:
        /*002c*/ 	.byte	0x04, 0x17
        /*002e*/ 	.short	(.L_13 - .L_12)
.L_12:
        /*0030*/ 	.word	0x00000000
        /*0034*/ 	.short	0x000c
        /*0036*/ 	.short	0x0040
        /*0038*/ 	.byte	0x00, 0xf4, 0x21, 0x00


	//----- nvinfo : EIATTR_KPARAM_INFO
	.align		4
.L_13:
        /*003c*/ 	.byte	0x04, 0x17
        /*003e*/ 	.short	(.L_15 - .L_14)
.L_14:
        /*0040*/ 	.word	0x00000000
        /*0044*/ 	.short	0x000b
        /*0046*/ 	.short	0x0038
        /*0048*/ 	.byte	0x00, 0xf0, 0x11, 0x00


	//----- nvinfo : EIATTR_KPARAM_INFO
	.align		4
.L_15:
        /*004c*/ 	.byte	0x04, 0x17
        /*004e*/ 	.short	(.L_17 - .L_16)
.L_16:
        /*0050*/ 	.word	0x00000000
        /*0054*/ 	.short	0x000a
        /*0056*/ 	.short	0x0034
        /*0058*/ 	.byte	0x00, 0xf0, 0x11, 0x00


	//----- nvinfo : EIATTR_KPARAM_INFO
	.align		4
.L_17:
        /*005c*/ 	.byte	0x04, 0x17
        /*005e*/ 	.short	(.L_19 - .L_18)
.L_18:
        /*0060*/ 	.word	0x00000000
        /*0064*/ 	.short	0x0009
        /*0066*/ 	.short	0x0030
        /*0068*/ 	.byte	0x00, 0xf0, 0x11, 0x00


	//----- nvinfo : EIATTR_KPARAM_INFO
	.align		4
.L_19:
        /*006c*/ 	.byte	0x04, 0x17
        /*006e*/ 	.short	(.L_21 - .L_20)
.L_20:
        /*0070*/ 	.word	0x00000000
        /*0074*/ 	.short	0x0008
        /*0076*/ 	.short	0x002c
        /*0078*/ 	.byte	0x00, 0xf0, 0x11, 0x00


	//----- nvinfo : EIATTR_KPARAM_INFO
	.align		4
.L_21:
        /*007c*/ 	.byte	0x04, 0x17
        /*007e*/ 	.short	(.L_23 - .L_22)
.L_22:
        /*0080*/ 	.word	0x00000000
        /*0084*/ 	.short	0x0007
        /*0086*/ 	.short	0x0028
        /*0088*/ 	.byte	0x00, 0xf0, 0x11, 0x00


	//----- nvinfo : EIATTR_KPARAM_INFO
	.align		4
.L_23:
        /*008c*/ 	.byte	0x04, 0x17
        /*008e*/ 	.short	(.L_25 - .L_24)
.L_24:
        /*0090*/ 	.word	0x00000000
        /*0094*/ 	.short	0x0006
        /*0096*/ 	.short	0x0024
        /*0098*/ 	.byte	0x00, 0xf0, 0x11, 0x00


	//----- nvinfo : EIATTR_KPARAM_INFO
	.align		4
.L_25:
        /*009c*/ 	.byte	0x04, 0x17
        /*009e*/ 	.short	(.L_27 - .L_26)
.L_26:
        /*00a0*/ 	.word	0x00000000
        /*00a4*/ 	.short	0x0005
        /*00a6*/ 	.short	0x0020
        /*00a8*/ 	.byte	0x00, 0xf0, 0x11, 0x00


	//----- nvinfo : EIATTR_KPARAM_INFO
	.align		4
.L_27:
        /*00ac*/ 	.byte	0x04, 0x17
        /*00ae*/ 	.short	(.L_29 - .L_28)
.L_28:
        /*00b0*/ 	.word	0x00000000
        /*00b4*/ 	.short	0x0004
        /*00b6*/ 	.short	0x001c
        /*00b8*/ 	.byte	0x00, 0xf0, 0x11, 0x00


	//----- nvinfo : EIATTR_KPARAM_INFO
	.align		4
.L_29:
        /*00bc*/ 	.byte	0x04, 0x17
        /*00be*/ 	.short	(.L_31 - .L_30)
.L_30:
        /*00c0*/ 	.word	0x00000000
        /*00c4*/ 	.short	0x0003
        /*00c6*/ 	.short	0x0018
        /*00c8*/ 	.byte	0x00, 0xf0, 0x11, 0x00


	//----- nvinfo : EIATTR_KPARAM_INFO
	.align		4
.L_31:
        /*00cc*/ 	.byte	0x04, 0x17
        /*00ce*/ 	.short	(.L_33 - .L_32)
.L_32:
        /*00d0*/ 	.word	0x00000000
        /*00d4*/ 	.short	0x0002
        /*00d6*/ 	.short	0x0010
        /*00d8*/ 	.byte	0x00, 0xf4, 0x21, 0x00


	//----- nvinfo : EIATTR_KPARAM_INFO
	.align		4
.L_33:
        /*00dc*/ 	.byte	0x04, 0x17
        /*00de*/ 	.short	(.L_35 - .L_34)
.L_34:
        /*00e0*/ 	.word	0x00000000
        /*00e4*/ 	.short	0x0001
        /*00e6*/ 	.short	0x0008
        /*00e8*/ 	.byte	0x00, 0xf4, 0x21, 0x00


	//----- nvinfo : EIATTR_KPARAM_INFO
	.align		4
.L_35:
        /*00ec*/ 	.byte	0x04, 0x17
        /*00ee*/ 	.short	(.L_37 - .L_36)
.L_36:
        /*00f0*/ 	.word	0x00000000
        /*00f4*/ 	.short	0x0000
        /*00f6*/ 	.short	0x0000
        /*00f8*/ 	.byte	0x00, 0xf4, 0x21, 0x00


	//----- nvinfo : EIATTR_MAXREG_COUNT
	.align		4
.L_37:
        /*00fc*/ 	.byte	0x03, 0x1b
        /*00fe*/ 	.short	0x00ff


	//----- nvinfo : EIATTR_NUM_BARRIERS
	.align		4
        /*0100*/ 	.byte	0x02, 0x4c
        /*0102*/ 	.byte	0x01
	.zero		1


	//----- nvinfo : EIATTR_ANNOTATIONS
	.align		4
        /*0104*/ 	.byte	0x04, 0x55
        /*0106*/ 	.short	(.L_39 - .L_38)


	//   ....[0]....
.L_38:
        /*0108*/ 	.word	0x00000001
        /*010c*/ 	.byte	0xc0, 0x0e, 0x00, 0x00, 0x01, 0x00, 0x00, 0x00, 0xc0, 0x0f, 0x00, 0x00, 0x01, 0x00, 0x00, 0x00
        /* <DEDUP_REMOVED lines=632> */
        /*289c*/ 	.byte	0xa0, 0x39, 0x01, 0x00, 0x01, 0x00, 0x00, 0x00, 0xb0, 0x39, 0x01, 0x00


	//----- nvinfo : EIATTR_MERCURY_ISA_VERSION
	.align		4
.L_39:
        /*28a8*/ 	.byte	0x03, 0x5f
        /*28aa*/ 	.short	0x0000


	//----- nvinfo : EIATTR_EXIT_INSTR_OFFSETS
	.align		4
        /*28ac*/ 	.byte	0x04, 0x1c
        /*28ae*/ 	.short	(.L_41 - .L_40)


	//   ....[0]....
.L_40:
        /*28b0*/ 	.word	0x00017840


	//   ....[1]....
        /*28b4*/ 	.word	0x00017860


	//----- nvinfo : EIATTR_REQNTID
	.align		4
.L_41:
        /*28b8*/ 	.byte	0x04, 0x10
        /*28ba*/ 	.short	(.L_43 - .L_42)
.L_42:
        /*28bc*/ 	.word	0x00000080
        /*28c0*/ 	.word	0x00000001
        /*28c4*/ 	.word	0x00000001
.L_43:


//--------------------- .nv.callgraph             --------------------------
	.section	.nv.callgraph,"",@"SHT_CUDA_CALLGRAPH"
	.align	4
	.sectionentsize	8
	.align		4
        /*0000*/ 	.word	0x00000000
	.align		4
        /*0004*/ 	.word	0xffffffff
	.align		4
        /*0008*/ 	.word	0x00000000
	.align		4
        /*000c*/ 	.word	0xfffffffe
	.align		4
        /*0010*/ 	.word	0x00000000
	.align		4
        /*0014*/ 	.word	0xfffffffd
	.align		4
        /*0018*/ 	.word	0x00000000
	.align		4
        /*001c*/ 	.word	0xfffffffc


//--------------------- .nv.rel.action            --------------------------
	.section	.nv.rel.action,"",@"SHT_CUDA_RELOCINFO"
	.align	8
	.sectionentsize	8
        /*0000*/ 	.byte	0x73, 0x00, 0x00, 0x00, 0x00, 0x00, 0x00, 0x00, 0x00, 0x00, 0x00, 0x11, 0x25, 0x00, 0x05, 0x36


//--------------------- .nv.constant0.matmul_kernel --------------------------
	.section	.nv.constant0.matmul_kernel,"a",@progbits
	.sectionflags	@""
	.align	4
.nv.constant0.matmul_kernel:
	.zero		432


//--------------------- .text.matmul_kernel       --------------------------
	.section	.text.matmul_kernel,"ax",@progbits
	.sectioninfo	@"SHI_REGISTERS=255"
	.align	128
        .global         matmul_kernel
        .type           matmul_kernel,@function
        .size           matmul_kernel,(.L_x_4 - matmul_kernel)
        .other          matmul_kernel,@"STO_CUDA_ENTRY STV_DEFAULT"
matmul_kernel:
.text.matmul_kernel:
[----:B------:R-:W-:Y:S02]  /*0000*/  IMAD.MOV.U32 R1, RZ, RZ, c[0x0][0x28] ;  /* 0x00000a00ff017624 */ /* 0x000fe400078e00ff */
[----:B------:R-:W-:Y:S01]  /*0010*/  IMAD.MOV.U32 R0, RZ, RZ, c[0x0][0x17c] ;  /* 0x00005f00ff007624 */ /* 0x000fe200078e00ff */
[----:B------:R-:W1:Y:S01]  /*0020*/  S2R R5, SR_CTAID.X ;  /* 0x0000000000057919 */ /* 0x000e620000002500 */
[----:B------:R-:W-:Y:S01]  /*0030*/  IABS R37, c[0x0][0x178] ;  /* 0x00005e0000257a13 */ /* 0x000fe20000000000 */
[----:B------:R-:W-:Y:S01]  /*0040*/  IMAD.MOV.U32 R232, RZ, RZ, c[0x0][0x188] ;  /* 0x00006200ffe87624 */ /* 0x000fe200078e00ff */
[----:B------:R-:W-:Y:S01]  /*0050*/  IADD3 R1, R1, -0x6d8, RZ ;  /* 0xfffff92801017810 */ /* 0x000fe20007ffe0ff */
[----:B------:R-:W2:Y:S01]  /*0060*/  S2R R236, SR_TID.X ;  /* 0x0000000000ec7919 */ /* 0x000ea20000002100 */
[----:B------:R-:W-:Y:S01]  /*0070*/  IADD3 R0, R0, 0x7f, RZ ;  /* 0x0000007f00007810 */ /* 0x000fe20007ffe0ff */
[----:B------:R-:W-:Y:S01]  /*0080*/  ULDC.64 UR8, c[0x0][0x118] ;  /* 0x0000460000087ab9 */ /* 0x000fe20000000a00 */
[C---:B------:R-:W-:Y:S01]  /*0090*/  IMAD.SHL.U32 R248, R232.reuse, 0x4, RZ ;  /* 0x00000004e8f87824 */ /* 0x040fe200078e00ff */
[----:B------:R-:W-:Y:S01]  /*00a0*/  ULDC UR4, c[0x0][0x18c] ;  /* 0x0000630000047ab9 */ /* 0x000fe20000000800 */
[----:B------:R-:W-:Y:S01]  /*00b0*/  SHF.R.S32.HI R3, RZ, 0x1f, R0 ;  /* 0x0000001fff037819 */ /* 0x000fe20000011400 */
[C---:B------:R-:W-:Y:S01]  /*00c0*/  IMAD.SHL.U32 R48, R232.reuse, 0x10, RZ ;  /* 0x00000010e8307824 */ /* 0x040fe200078e00ff */
[----:B------:R-:W-:Y:S01]  /*00d0*/  USHF.L.U32 UR4, UR4, 0x5, URZ ;  /* 0x0000000504047899 */ /* 0x000fe2000800063f */
[C---:B------:R-:W-:Y:S01]  /*00e0*/  IMAD R60, R232.reuse, 0x1c, RZ ;  /* 0x0000001ce83c7824 */ /* 0x040fe200078e02ff */
[----:B------:R-:W-:Y:S01]  /*00f0*/  LEA.HI R3, R3, R0, RZ, 0x7 ;  /* 0x0000000003037211 */ /* 0x000fe200078f38ff */
[----:B------:R-:W-:-:S02]  /*0100*/  IMAD R68, R232, 0x5, RZ ;  /* 0x00000005e8447824 */ /* 0x000fc400078e02ff */
[C---:B------:R-:W-:Y:S01]  /*0110*/  IMAD R72, R232.reuse, 0x9, RZ ;  /* 0x00000009e8487824 */ /* 0x040fe200078e02ff */
[----:B------:R-:W-:Y:S01]  /*0120*/  SHF.R.S32.HI R4, RZ, 0x7, R3 ;  /* 0x00000007ff047819 */ /* 0x000fe20000011403 */
[C---:B------:R-:W-:Y:S02]  /*0130*/  IMAD R84, R232.reuse, 0x15, RZ ;  /* 0x00000015e8547824 */ /* 0x040fe400078e02ff */
[C---:B------:R-:W-:Y:S01]  /*0140*/  IMAD R251, R232.reuse, 0x1d, RZ ;  /* 0x0000001de8fb7824 */ /* 0x040fe200078e02ff */
[-C--:B------:R-:W-:Y:S01]  /*0150*/  IABS R7, R4.reuse ;  /* 0x0000000400077213 */ /* 0x080fe20000000000 */
[C---:B------:R-:W-:Y:S01]  /*0160*/  IMAD.SHL.U32 R97, R232.reuse, 0x2, RZ ;  /* 0x00000002e8617824 */ /* 0x040fe200078e00ff */
[----:B------:R-:W-:Y:S01]  /*0170*/  IABS R10, R4 ;  /* 0x00000004000a7213 */ /* 0x000fe20000000000 */
[C---:B------:R-:W-:Y:S01]  /*0180*/  IMAD R100, R232.reuse, 0x6, RZ ;  /* 0x00000006e8647824 */ /* 0x040fe200078e02ff */
[----:B------:R-:W3:Y:S01]  /*0190*/  I2F.RP R0, R7 ;  /* 0x0000000700007306 */ /* 0x000ee20000209400 */
[----:B-1----:R-:W-:Y:S01]  /*01a0*/  IABS R8, R5 ;  /* 0x0000000500087213 */ /* 0x002fe20000000000 */
[----:B------:R-:W-:Y:S01]  /*01b0*/  IMAD R110, R232, 0xa, RZ ;  /* 0x0000000ae86e7824 */ /* 0x000fe200078e02ff */
[----:B--2---:R-:W-:Y:S01]  /*01c0*/  LOP3.LUT R42, R236, 0x7f, RZ, 0xc0, !PT ;  /* 0x0000007fec2a7812 */ /* 0x004fe200078ec0ff */
[----:B------:R-:W-:Y:S01]  /*01d0*/  IMAD R114, R232, 0xe, RZ ;  /* 0x0000000ee8727824 */ /* 0x000fe200078e02ff */
[----:B------:R-:W-:Y:S01]  /*01e0*/  LOP3.LUT R244, R236, 0x1f, RZ, 0xc0, !PT ;  /* 0x0000001fecf47812 */ /* 0x000fe200078ec0ff */
[----:B------:R-:W-:-:S02]  /*01f0*/  IMAD R116, R232, 0x16, RZ ;  /* 0x00000016e8747824 */ /* 0x000fc400078e02ff */
[----:B------:R-:W-:Y:S02]  /*0200*/  IMAD.SHL.U32 R243, R42, 0x4, RZ ;  /* 0x000000042af37824 */ /* 0x000fe400078e00ff */
[C---:B------:R-:W-:Y:S02]  /*0210*/  IMAD R124, R232.reuse, 0x1a, RZ ;  /* 0x0000001ae87c7824 */ /* 0x040fe400078e02ff */
[C---:B------:R-:W-:Y:S01]  /*0220*/  IMAD R250, R232.reuse, 0x1e, RZ ;  /* 0x0000001ee8fa7824 */ /* 0x040fe200078e02ff */
[C---:B------:R-:W-:Y:S01]  /*0230*/  LOP3.LUT R242, R243.reuse, 0x20, RZ, 0x3c, !PT ;  /* 0x00000020f3f27812 */ /* 0x040fe200078e3cff */
[C---:B------:R-:W-:Y:S01]  /*0240*/  IMAD R145, R232.reuse, 0x3, RZ ;  /* 0x00000003e8917824 */ /* 0x040fe200078e02ff */
[C---:B------:R-:W-:Y:S01]  /*0250*/  LOP3.LUT R241, R243.reuse, 0x40, RZ, 0x3c, !PT ;  /* 0x00000040f3f17812 */ /* 0x040fe200078e3cff */
[----:B---3--:R-:W1:Y:S01]  /*0260*/  MUFU.RCP R0, R0 ;  /* 0x0000000000007308 */ /* 0x008e620000001000 */
[C---:B------:R-:W-:Y:S01]  /*0270*/  IMAD R169, R232.reuse, 0x7, RZ ;  /* 0x00000007e8a97824 */ /* 0x040fe200078e02ff */
[----:B------:R-:W-:Y:S01]  /*0280*/  LOP3.LUT R239, R243, 0x60, RZ, 0x3c, !PT ;  /* 0x00000060f3ef7812 */ /* 0x000fe200078e3cff */
[----:B------:R-:W-:-:S02]  /*0290*/  IMAD R171, R232, 0xf, RZ ;  /* 0x0000000fe8ab7824 */ /* 0x000fc400078e02ff */
[----:B------:R-:W-:Y:S02]  /*02a0*/  IMAD.MOV.U32 R234, RZ, RZ, 0x1f ;  /* 0x0000001fffea7424 */ /* 0x000fe400078e00ff */
[----:B------:R-:W-:Y:S02]  /*02b0*/  IMAD R233, R244, c[0x0][0x18c], RZ ;  /* 0x00006300f4e97a24 */ /* 0x000fe400078e02ff */
[----:B------:R-:W-:Y:S01]  /*02c0*/  IMAD R249, R232, 0x1f, RZ ;  /* 0x0000001fe8f97824 */ /* 0x000fe200078e02ff */
[----:B------:R-:W-:Y:S01]  /*02d0*/  IADD3 R234, R234, c[0x0][0x180], RZ ;  /* 0x00006000eaea7a10 */ /* 0x000fe20007ffe0ff */
[----:B------:R-:W-:Y:S02]  /*02e0*/  IMAD.U32 R231, RZ, RZ, UR4 ;  /* 0x00000004ffe77e24 */ /* 0x000fe4000f8e00ff */
[----:B------:R-:W-:Y:S02]  /*02f0*/  IMAD.U32 R227, RZ, RZ, UR4 ;  /* 0x00000004ffe37e24 */ /* 0x000fe4000f8e00ff */
[----:B------:R-:W-:Y:S01]  /*0300*/  IMAD.U32 R223, RZ, RZ, UR4 ;  /* 0x00000004ffdf7e24 */ /* 0x000fe2000f8e00ff */
[----:B-1----:R-:W-:Y:S01]  /*0310*/  IADD3 R2, R0, 0xffffffe, RZ ;  /* 0x0ffffffe00027810 */ /* 0x002fe20007ffe0ff */
[----:B------:R-:W-:-:S02]  /*0320*/  IMAD.MOV R0, RZ, RZ, -R10 ;  /* 0x000000ffff007224 */ /* 0x000fc400078e0a0a */
[----:B------:R-:W-:Y:S01]  /*0330*/  IMAD.U32 R173, RZ, RZ, UR4 ;  /* 0x00000004ffad7e24 */ /* 0x000fe2000f8e00ff */
[----:B------:R1:W2:Y:S01]  /*0340*/  F2I.FTZ.U32.TRUNC.NTZ R3, R2 ;  /* 0x0000000200037305 */ /* 0x0002a2000021f000 */
[----:B------:R-:W-:Y:S02]  /*0350*/  IMAD.U32 R175, RZ, RZ, UR4 ;  /* 0x00000004ffaf7e24 */ /* 0x000fe4000f8e00ff */
[----:B------:R-:W-:Y:S02]  /*0360*/  IMAD.U32 R177, RZ, RZ, UR4 ;  /* 0x00000004ffb17e24 */ /* 0x000fe4000f8e00ff */
[----:B------:R-:W-:Y:S02]  /*0370*/  IMAD.U32 R179, RZ, RZ, UR4 ;  /* 0x00000004ffb37e24 */ /* 0x000fe4000f8e00ff */
[----:B------:R-:W-:Y:S02]  /*0380*/  IMAD.U32 R181, RZ, RZ, UR4 ;  /* 0x00000004ffb57e24 */ /* 0x000fe4000f8e00ff */
[----:B-1----:R-:W-:-:S02]  /*0390*/  IMAD.MOV.U32 R2, RZ, RZ, RZ ;  /* 0x000000ffff027224 */ /* 0x002fc400078e00ff */
[----:B------:R-:W-:Y:S02]  /*03a0*/  IMAD.U32 R183, RZ, RZ, UR4 ;  /* 0x00000004ffb77e24 */ /* 0x000fe4000f8e00ff */
[----:B------:R-:W-:Y:S02]  /*03b0*/  IMAD.U32 R228, RZ, RZ, UR4 ;  /* 0x00000004ffe47e24 */ /* 0x000fe4000f8e00ff */
[----:B------:R-:W-:Y:S02]  /*03c0*/  IMAD.U32 R224, RZ, RZ, UR4 ;  /* 0x00000004ffe07e24 */ /* 0x000fe4000f8e00ff */
[----:B--2---:R-:W-:Y:S02]  /*03d0*/  IMAD.MOV R6, RZ, RZ, -R3 ;  /* 0x000000ffff067224 */ /* 0x004fe400078e0a03 */
[----:B------:R-:W-:Y:S02]  /*03e0*/  IMAD.U32 R184, RZ, RZ, UR4 ;  /* 0x00000004ffb87e24 */ /* 0x000fe4000f8e00ff */
[----:B------:R-:W-:-:S02]  /*03f0*/  IMAD R9, R6, R7, RZ ;  /* 0x0000000706097224 */ /* 0x000fc400078e02ff */
[----:B------:R-:W-:Y:S02]  /*0400*/  IMAD.MOV.U32 R6, RZ, RZ, R8 ;  /* 0x000000ffff067224 */ /* 0x000fe400078e0008 */
[----:B------:R-:W-:-:S04]  /*0410*/  IMAD.HI.U32 R3, R3, R9, R2 ;  /* 0x0000000903037227 */ /* 0x000fc800078e0002 */
[----:B------:R-:W-:Y:S02]  /*0420*/  IMAD.U32 R204, RZ, RZ, UR4 ;  /* 0x00000004ffcc7e24 */ /* 0x000fe4000f8e00ff */
[----:B------:R-:W-:-:S04]  /*0430*/  IMAD.HI.U32 R3, R3, R6, RZ ;  /* 0x0000000603037227 */ /* 0x000fc800078e00ff */
[----:B------:R-:W-:Y:S02]  /*0440*/  IMAD R0, R3, R0, R6 ;  /* 0x0000000003007224 */ /* 0x000fe400078e0206 */
[----:B------:R-:W-:Y:S02]  /*0450*/  IMAD.U32 R206, RZ, RZ, UR4 ;  /* 0x00000004ffce7e24 */ /* 0x000fe4000f8e00ff */
[----:B------:R-:W-:Y:S01]  /*0460*/  IMAD.U32 R208, RZ, RZ, UR4 ;  /* 0x00000004ffd07e24 */ /* 0x000fe2000f8e00ff */
[----:B------:R-:W-:Y:S01]  /*0470*/  ISETP.GT.U32.AND P1, PT, R7, R0, PT ;  /* 0x000000000700720c */ /* 0x000fe20003f24070 */
[----:B------:R-:W-:-:S12]  /*0480*/  IMAD.SHL.U32 R240, R232, 0x20, RZ ;  /* 0x00000020e8f07824 */ /* 0x000fd800078e00ff */
[----:B------:R-:W-:Y:S01]  /*0490*/  @!P1 IMAD.IADD R0, R0, 0x1, -R7 ;  /* 0x0000000100009824 */ /* 0x000fe200078e0a07 */
[----:B------:R-:W-:Y:S02]  /*04a0*/  @!P1 IADD3 R3, R3, 0x1, RZ ;  /* 0x0000000103039810 */ /* 0x000fe40007ffe0ff */
[----:B------:R-:W-:Y:S02]  /*04b0*/  ISETP.NE.AND P1, PT, R4, RZ, PT ;  /* 0x000000ff0400720c */ /* 0x000fe40003f25270 */
[----:B------:R-:W-:Y:S02]  /*04c0*/  ISETP.GE.U32.AND P0, PT, R0, R7, PT ;  /* 0x000000070000720c */ /* 0x000fe40003f06070 */
[----:B------:R-:W-:-:S04]  /*04d0*/  LOP3.LUT R0, R5, R4, RZ, 0x3c, !PT ;  /* 0x0000000405007212 */ /* 0x000fc800078e3cff */
[----:B------:R-:W-:Y:S01]  /*04e0*/  ISETP.GE.AND P2, PT, R0, RZ, PT ;  /* 0x000000ff0000720c */ /* 0x000fe20003f46270 */
[----:B------:R-:W-:-:S05]  /*04f0*/  IMAD.MOV.U32 R0, RZ, RZ, c[0x0][0x178] ;  /* 0x00005e00ff007624 */ /* 0x000fca00078e00ff */
[----:B------:R-:W-:Y:S02]  /*0500*/  IADD3 R0, R0, 0xff, RZ ;  /* 0x000000ff00007810 */ /* 0x000fe40007ffe0ff */
[----:B------:R-:W-:-:S05]  /*0510*/  @P0 IADD3 R3, R3, 0x1, RZ ;  /* 0x0000000103030810 */ /* 0x000fca0007ffe0ff */
[----:B------:R-:W-:Y:S01]  /*0520*/  IMAD.MOV.U32 R16, RZ, RZ, R3 ;  /* 0x000000ffff107224 */ /* 0x000fe200078e0003 */
[----:B------:R-:W-:-:S03]  /*0530*/  SHF.R.S32.HI R3, RZ, 0x1f, R0 ;  /* 0x0000001fff037819 */ /* 0x000fc60000011400 */
[----:B------:R-:W-:Y:S01]  /*0540*/  @!P2 IMAD.MOV R16, RZ, RZ, -R16 ;  /* 0x000000ffff10a224 */ /* 0x000fe200078e0a10 */
[----:B------:R-:W-:Y:S02]  /*0550*/  LEA.HI R3, R3, R0, RZ, 0x8 ;  /* 0x0000000003037211 */ /* 0x000fe400078f40ff */
[----:B------:R-:W-:-:S04]  /*0560*/  @!P1 LOP3.LUT R16, RZ, R4, RZ, 0x33, !PT ;  /* 0x00000004ff109212 */ /* 0x000fc800078e33ff */
[----:B------:R-:W-:Y:S01]  /*0570*/  LEA.HI.SX32 R3, R3, -R16, 0x18 ;  /* 0x8000001003037211 */ /* 0x000fe200078fc2ff */
[----:B------:R-:W-:-:S03]  /*0580*/  IMAD.MOV R6, RZ, RZ, -R16 ;  /* 0x000000ffff067224 */ /* 0x000fc600078e0a10 */
[----:B------:R-:W-:Y:S01]  /*0590*/  IMNMX R17, R3, 0x1, PT ;  /* 0x0000000103117817 */ /* 0x000fe20003800200 */
[----:B------:R-:W-:-:S03]  /*05a0*/  IMAD R18, R4, R6, R5 ;  /* 0x0000000604127224 */ /* 0x000fc600078e0205 */
[----:B------:R-:W-:Y:S02]  /*05b0*/  IABS R7, R17 ;  /* 0x0000001100077213 */ /* 0x000fe40000000000 */
[----:B------:R-:W-:Y:S02]  /*05c0*/  IABS R6, R18 ;  /* 0x0000001200067213 */ /* 0x000fe40000000000 */
[----:B------:R-:W1:Y:S08]  /*05d0*/  I2F.RP R0, R7 ;  /* 0x0000000700007306 */ /* 0x000e700000209400 */
[----:B-1----:R-:W1:Y:S02]  /*05e0*/  MUFU.RCP R0, R0 ;  /* 0x0000000000007308 */ /* 0x002e640000001000 */
[----:B-1----:R-:W-:-:S06]  /*05f0*/  IADD3 R2, R0, 0xffffffe, RZ ;  /* 0x0ffffffe00027810 */ /* 0x002fcc0007ffe0ff */
[----:B------:R1:W2:Y:S02]  /*0600*/  F2I.FTZ.U32.TRUNC.NTZ R3, R2 ;  /* 0x0000000200037305 */ /* 0x0002a4000021f000 */
[----:B-1----:R-:W-:Y:S02]  /*0610*/  IMAD.MOV.U32 R2, RZ, RZ, RZ ;  /* 0x000000ffff027224 */ /* 0x002fe400078e00ff */
[----:B--2---:R-:W-:-:S04]  /*0620*/  IMAD.MOV R8, RZ, RZ, -R3 ;  /* 0x000000ffff087224 */ /* 0x004fc800078e0a03 */
[----:B------:R-:W-:Y:S01]  /*0630*/  IMAD.MOV.U32 R4, RZ, RZ, R8 ;  /* 0x000000ffff047224 */ /* 0x000fe200078e0008 */
[----:B------:R-:W-:-:S03]  /*0640*/  IABS R8, R17 ;  /* 0x0000001100087213 */ /* 0x000fc60000000000 */
[----:B------:R-:W-:Y:S02]  /*0650*/  IMAD R5, R4, R7, RZ ;  /* 0x0000000704057224 */ /* 0x000fe400078e02ff */
[----:B------:R-:W-:Y:S02]  /*0660*/  IMAD.MOV.U32 R4, RZ, RZ, R6 ;  /* 0x000000ffff047224 */ /* 0x000fe400078e0006 */
[----:B------:R-:W-:-:S04]  /*0670*/  IMAD.HI.U32 R3, R3, R5, R2 ;  /* 0x0000000503037227 */ /* 0x000fc800078e0002 */
[----:B------:R-:W-:Y:S02]  /*0680*/  IMAD.MOV R0, RZ, RZ, -R8 ;  /* 0x000000ffff007224 */ /* 0x000fe400078e0a08 */
[----:B------:R-:W-:-:S04]  /*0690*/  IMAD.HI.U32 R3, R3, R4, RZ ;  /* 0x0000000403037227 */ /* 0x000fc800078e00ff */
[----:B------:R-:W-:Y:S02]  /*06a0*/  IMAD R0, R3, R0, R4 ;  /* 0x0000000003007224 */ /* 0x000fe400078e0204 */
[----:B------:R-:W-:-:S03]  /*06b0*/  IMAD.MOV.U32 R2, RZ, RZ, c[0x0][0x180] ;  /* 0x00006000ff027624 */ /* 0x000fc600078e00ff */
[----:B------:R-:W-:Y:S02]  /*06c0*/  ISETP.GT.U32.AND P2, PT, R7, R0, PT ;  /* 0x000000000700720c */ /* 0x000fe40003f44070 */
[C---:B------:R-:W-:Y:S02]  /*06d0*/  IADD3 R4, R2.reuse, -0x2f, RZ ;  /* 0xffffffd102047810 */ /* 0x040fe40007ffe0ff */
[----:B------:R-:W-:Y:S02]  /*06e0*/  IADD3 R5, R2, -0x30, RZ ;  /* 0xffffffd002057810 */ /* 0x000fe40007ffe0ff */
[----:B------:R-:W-:Y:S02]  /*06f0*/  ISETP.GE.U32.AND P4, PT, R4, 0x7fffffb2, PT ;  /* 0x7fffffb20400780c */ /* 0x000fe40003f86070 */
[----:B------:R-:W-:Y:S02]  /*0700*/  ISETP.GE.U32.AND P5, PT, R5, 0x7fffffb1, PT ;  /* 0x7fffffb10500780c */ /* 0x000fe40003fa6070 */
[----:B------:R-:W-:-:S02]  /*0710*/  SEL R135, RZ, 0x1fffe, P4 ;  /* 0x0001fffeff877807 */ /* 0x000fc40002000000 */
[----:B------:R-:W-:Y:S01]  /*0720*/  IADD3 R4, R2, -0x2e, RZ ;  /* 0xffffffd202047810 */ /* 0x000fe20007ffe0ff */
[----:B------:R-:W-:Y:S01]  /*0730*/  @!P2 IMAD.IADD R0, R0, 0x1, -R7 ;  /* 0x000000010000a824 */ /* 0x000fe200078e0a07 */
[----:B------:R-:W-:Y:S02]  /*0740*/  @!P2 IADD3 R3, R3, 0x1, RZ ;  /* 0x000000010303a810 */ /* 0x000fe40007ffe0ff */
[----:B------:R-:W-:Y:S02]  /*0750*/  ISETP.NE.AND P2, PT, R17, RZ, PT ;  /* 0x000000ff1100720c */ /* 0x000fe40003f45270 */
[----:B------:R-:W-:Y:S02]  /*0760*/  ISETP.GE.U32.AND P0, PT, R0, R7, PT ;  /* 0x000000070000720c */ /* 0x000fe40003f06070 */
[----:B------:R-:W-:Y:S02]  /*0770*/  LOP3.LUT R0, R18, R17, RZ, 0x3c, !PT ;  /* 0x0000001112007212 */ /* 0x000fe400078e3cff */
[----:B------:R-:W-:-:S02]  /*0780*/  SEL R134, RZ, 0x1, P5 ;  /* 0x00000001ff867807 */ /* 0x000fc40002800000 */
[----:B------:R-:W-:Y:S02]  /*0790*/  ISETP.GE.AND P1, PT, R0, RZ, PT ;  /* 0x000000ff0000720c */ /* 0x000fe40003f26270 */
[----:B------:R-:W-:Y:S01]  /*07a0*/  IADD3 R0, R2, -0x2d, RZ ;  /* 0xffffffd302007810 */ /* 0x000fe20007ffe0ff */
[----:B------:R-:W-:Y:S01]  /*07b0*/  IMAD.IADD R141, R134, 0x1, R135 ;  /* 0x00000001868d7824 */ /* 0x000fe200078e0287 */
[----:B------:R-:W-:Y:S02]  /*07c0*/  ISETP.GE.U32.AND P6, PT, R4, 0x7fffffb3, PT ;  /* 0x7fffffb30400780c */ /* 0x000fe40003fc6070 */
[----:B------:R-:W-:Y:S02]  /*07d0*/  ISETP.GE.U32.AND P3, PT, R0, 0x7fffffb4, PT ;  /* 0x7fffffb40000780c */ /* 0x000fe40003f66070 */
[----:B------:R-:W-:Y:S02]  /*07e0*/  @P0 IADD3 R3, R3, 0x1, RZ ;  /* 0x0000000103030810 */ /* 0x000fe40007ffe0ff */
[----:B------:R-:W-:-:S02]  /*07f0*/  IADD3 R0, R2, -0x2b, RZ ;  /* 0xffffffd502007810 */ /* 0x000fc40007ffe0ff */
[----:B------:R-:W-:Y:S01]  /*0800*/  SEL R6, RZ, 0x7fff8, P3 ;  /* 0x0007fff8ff067807 */ /* 0x000fe20001800000 */
[----:B------:R-:W-:Y:S01]  /*0810*/  IMAD.MOV.U32 R252, RZ, RZ, R3 ;  /* 0x000000fffffc7224 */ /* 0x000fe200078e0003 */
[----:B------:R-:W-:Y:S02]  /*0820*/  IADD3 R3, R2, -0x2c, RZ ;  /* 0xffffffd402037810 */ /* 0x000fe40007ffe0ff */
[----:B------:R-:W-:Y:S01]  /*0830*/  ISETP.GE.U32.AND P0, PT, R0, 0x7fffffb6, PT ;  /* 0x7fffffb60000780c */ /* 0x000fe20003f06070 */
[----:B------:R-:W-:Y:S01]  /*0840*/  @!P1 IMAD.MOV R252, RZ, RZ, -R252 ;  /* 0x000000fffffc9224 */ /* 0x000fe200078e0afc */
[----:B------:R-:W-:Y:S02]  /*0850*/  ISETP.GE.U32.AND P1, PT, R3, 0x7fffffb5, PT ;  /* 0x7fffffb50300780c */ /* 0x000fe40003f26070 */
[C---:B------:R-:W-:Y:S02]  /*0860*/  IADD3 R3, R2.reuse, -0x2a, RZ ;  /* 0xffffffd602037810 */ /* 0x040fe40007ffe0ff */
[----:B------:R-:W-:-:S02]  /*0870*/  IADD3 R0, R2, -0x29, RZ ;  /* 0xffffffd702007810 */ /* 0x000fc40007ffe0ff */
[----:B------:R-:W-:Y:S02]  /*0880*/  ISETP.GE.U32.AND P4, PT, R3, 0x7fffffb7, PT ;  /* 0x7fffffb70300780c */ /* 0x000fe40003f86070 */
[C---:B------:R-:W-:Y:S02]  /*0890*/  IADD3 R3, R2.reuse, -0x28, RZ ;  /* 0xffffffd802037810 */ /* 0x040fe40007ffe0ff */
[----:B------:R-:W-:Y:S02]  /*08a0*/  @!P2 LOP3.LUT R252, RZ, R17, RZ, 0x33, !PT ;  /* 0x00000011fffca212 */ /* 0x000fe400078e33ff */
[----:B------:R-:W-:Y:S02]  /*08b0*/  ISETP.GE.U32.AND P3, PT, R3, 0x7fffffb9, PT ;  /* 0x7fffffb90300780c */ /* 0x000fe40003f66070 */
[----:B------:R-:W-:Y:S02]  /*08c0*/  IADD3 R3, R2, -0x26, RZ ;  /* 0xffffffda02037810 */ /* 0x000fe40007ffe0ff */
[----:B------:R-:W-:-:S02]  /*08d0*/  SEL R132, RZ, 0x1fffe, P0 ;  /* 0x0001fffeff847807 */ /* 0x000fc40000000000 */
[----:B------:R-:W-:Y:S02]  /*08e0*/  ISETP.GE.U32.AND P2, PT, R0, 0x7fffffb8, PT ;  /* 0x7fffffb80000780c */ /* 0x000fe40003f46070 */
[----:B------:R-:W-:Y:S02]  /*08f0*/  ISETP.GE.U32.AND P0, PT, R3, 0x7fffffbb, PT ;  /* 0x7fffffbb0300780c */ /* 0x000fe40003f06070 */
[C---:B------:R-:W-:Y:S02]  /*0900*/  IADD3 R0, R2.reuse, -0x27, RZ ;  /* 0xffffffd902007810 */ /* 0x040fe40007ffe0ff */
[----:B------:R-:W-:Y:S02]  /*0910*/  IADD3 R3, R2, -0x24, RZ ;  /* 0xffffffdc02037810 */ /* 0x000fe40007ffe0ff */
[----:B------:R-:W-:Y:S02]  /*0920*/  SEL R8, RZ, 0x7fff8, P2 ;  /* 0x0007fff8ff087807 */ /* 0x000fe40001000000 */
[----:B------:R-:W-:-:S02]  /*0930*/  ISETP.GE.U32.AND P5, PT, R0, 0x7fffffba, PT ;  /* 0x7fffffba0000780c */ /* 0x000fc40003fa6070 */
[----:B------:R-:W-:Y:S02]  /*0940*/  ISETP.GE.U32.AND P2, PT, R3, 0x7fffffbd, PT ;  /* 0x7fffffbd0300780c */ /* 0x000fe40003f46070 */
[C---:B------:R-:W-:Y:S02]  /*0950*/  IADD3 R0, R2.reuse, -0x25, RZ ;  /* 0xffffffdb02007810 */ /* 0x040fe40007ffe0ff */
[----:B------:R-:W-:Y:S02]  /*0960*/  IADD3 R3, R2, -0x22, RZ ;  /* 0xffffffde02037810 */ /* 0x000fe40007ffe0ff */
[----:B------:R-:W-:Y:S02]  /*0970*/  SEL R9, RZ, 0x4, P6 ;  /* 0x00000004ff097807 */ /* 0x000fe40003000000 */
        /* <DEDUP_REMOVED lines=8> */
[----:B------:R-:W-:Y:S01]  /*0a00*/  ISETP.GE.U32.AND P1, PT, R0, 0x7fffffbe, PT ;  /* 0x7fffffbe0000780c */ /* 0x000fe20003f26070 */
[----:B------:R-:W-:Y:S01]  /*0a10*/  IMAD.IADD R143, R131, 0x1, R132 ;  /* 0x00000001838f7824 */ /* 0x000fe200078e0284 */
[C---:B------:R-:W-:Y:S02]  /*0a20*/  IADD3 R3, R2.reuse, -0x16, RZ ;  /* 0xffffffea02037810 */ /* 0x040fe40007ffe0ff */
[----:B------:R-:W-:Y:S02]  /*0a30*/  SEL R126, RZ, 0x1fffe, P1 ;  /* 0x0001fffeff7e7807 */ /* 0x000fe40000800000 */
[----:B------:R-:W-:Y:S02]  /*0a40*/  ISETP.GE.U32.AND P1, PT, R3, 0x7fffffcb, PT ;  /* 0x7fffffcb0300780c */ /* 0x000fe40003f26070 */
[----:B------:R-:W1:Y:S01]  /*0a50*/  I2F.RP R3, R37 ;  /* 0x0000002500037306 */ /* 0x000e620000209400 */
[----:B------:R-:W-:Y:S02]  /*0a60*/  IADD3 R0, R2, -0x21, RZ ;  /* 0xffffffdf02007810 */ /* 0x000fe40007ffe0ff */
[----:B------:R-:W-:-:S02]  /*0a70*/  SEL R11, RZ, 0x4, P4 ;  /* 0x00000004ff0b7807 */ /* 0x000fc40002000000 */
[----:B------:R-:W-:Y:S02]  /*0a80*/  ISETP.GE.U32.AND P4, PT, R0, 0x7fffffc0, PT ;  /* 0x7fffffc00000780c */ /* 0x000fe40003f86070 */
[C---:B------:R-:W-:Y:S02]  /*0a90*/  IADD3 R0, R2.reuse, -0x17, RZ ;  /* 0xffffffe902007810 */ /* 0x040fe40007ffe0ff */
[----:B------:R-:W-:Y:S02]  /*0aa0*/  IADD3 R4, R2, -0x15, RZ ;  /* 0xffffffeb02047810 */ /* 0x000fe40007ffe0ff */
[----:B------:R-:W-:Y:S02]  /*0ab0*/  SEL R129, RZ, 0x1, P3 ;  /* 0x00000001ff817807 */ /* 0x000fe40001800000 */
[----:B------:R-:W-:Y:S02]  /*0ac0*/  ISETP.GE.U32.AND P3, PT, R0, 0x7fffffca, PT ;  /* 0x7fffffca0000780c */ /* 0x000fe40003f66070 */
[----:B------:R-:W-:Y:S01]  /*0ad0*/  SEL R0, RZ, 0x4, P0 ;  /* 0x00000004ff007807 */ /* 0x000fe20000000000 */
[----:B-1----:R-:W1:Y:S01]  /*0ae0*/  MUFU.RCP R3, R3 ;  /* 0x0000000300037308 */ /* 0x002e620000001000 */
[----:B------:R-:W-:Y:S01]  /*0af0*/  ISETP.GE.U32.AND P0, PT, R4, 0x7fffffcc, PT ;  /* 0x7fffffcc0400780c */ /* 0x000fe20003f06070 */
[----:B------:R-:W-:Y:S01]  /*0b00*/  IMAD.IADD R142, R129, 0x1, R128 ;  /* 0x00000001818e7824 */ /* 0x000fe200078e0280 */
[----:B------:R-:W-:-:S02]  /*0b10*/  IADD3 R4, R2, -0x13, RZ ;  /* 0xffffffed02047810 */ /* 0x000fc40007ffe0ff */
[C---:B------:R-:W-:Y:S02]  /*0b20*/  IADD3 R12, R2.reuse, -0x12, RZ ;  /* 0xffffffee020c7810 */ /* 0x040fe40007ffe0ff */
[----:B------:R-:W-:Y:S02]  /*0b30*/  IADD3 R7, R2, -0x14, RZ ;  /* 0xffffffec02077810 */ /* 0x000fe40007ffe0ff */
[----:B------:R-:W-:Y:S02]  /*0b40*/  SEL R127, RZ, 0x1, P2 ;  /* 0x00000001ff7f7807 */ /* 0x000fe40001000000 */
[----:B------:R-:W-:Y:S02]  /*0b50*/  ISETP.GE.U32.AND P2, PT, R4, 0x7fffffce, PT ;  /* 0x7fffffce0400780c */ /* 0x000fe40003f46070 */
[----:B------:R-:W-:Y:S01]  /*0b60*/  IADD3 R10, R2, -0x11, RZ ;  /* 0xffffffef020a7810 */ /* 0x000fe20007ffe0ff */
[----:B------:R-:W-:Y:S01]  /*0b70*/  IMAD.IADD R144, R127, 0x1, R126 ;  /* 0x000000017f907824 */ /* 0x000fe200078e027e */
[----:B------:R-:W-:-:S02]  /*0b80*/  SEL R32, RZ, 0x1fffe, P3 ;  /* 0x0001fffeff207807 */ /* 0x000fc40001800000 */
[----:B------:R-:W-:Y:S02]  /*0b90*/  SEL R4, RZ, 0x7fff8, P4 ;  /* 0x0007fff8ff047807 */ /* 0x000fe40002000000 */
[----:B------:R-:W-:Y:S02]  /*0ba0*/  ISETP.GE.U32.AND P3, PT, R12, 0x7fffffcf, PT ;  /* 0x7fffffcf0c00780c */ /* 0x000fe40003f66070 */
[----:B------:R-:W-:Y:S02]  /*0bb0*/  ISETP.GE.U32.AND P4, PT, R7, 0x7fffffcd, PT ;  /* 0x7fffffcd0700780c */ /* 0x000fe40003f86070 */
[----:B------:R-:W-:Y:S02]  /*0bc0*/  IADD3 R12, R2, -0x1c, RZ ;  /* 0xffffffe4020c7810 */ /* 0x000fe40007ffe0ff */
[----:B------:R-:W-:Y:S02]  /*0bd0*/  SEL R7, RZ, 0x4, P5 ;  /* 0x00000004ff077807 */ /* 0x000fe40002800000 */
[----:B------:R-:W-:-:S02]  /*0be0*/  ISETP.GE.U32.AND P5, PT, R10, 0x7fffffd0, PT ;  /* 0x7fffffd00a00780c */ /* 0x000fc40003fa6070 */
[----:B------:R-:W-:Y:S02]  /*0bf0*/  IADD3 R10, R2, -0x1b, RZ ;  /* 0xffffffe5020a7810 */ /* 0x000fe40007ffe0ff */
[----:B------:R-:W-:Y:S02]  /*0c00*/  SEL R30, RZ, 0x7fff8, P0 ;  /* 0x0007fff8ff1e7807 */ /* 0x000fe40000000000 */
[----:B------:R-:W-:Y:S02]  /*0c10*/  ISETP.GE.U32.AND P0, PT, R12, 0x7fffffc5, PT ;  /* 0x7fffffc50c00780c */ /* 0x000fe40003f06070 */
[----:B------:R-:W-:Y:S02]  /*0c20*/  IADD3 R12, R2, -0x1a, RZ ;  /* 0xffffffe6020c7810 */ /* 0x000fe40007ffe0ff */
[----:B------:R-:W-:Y:S02]  /*0c30*/  SEL R13, RZ, 0x1, P6 ;  /* 0x00000001ff0d7807 */ /* 0x000fe40003000000 */
[----:B------:R-:W-:-:S02]  /*0c40*/  ISETP.GE.U32.AND P6, PT, R10, 0x7fffffc6, PT ;  /* 0x7fffffc60a00780c */ /* 0x000fc40003fc6070 */
[----:B------:R-:W-:Y:S01]  /*0c50*/  IADD3 R10, R2, -0x19, RZ ;  /* 0xffffffe7020a7810 */ /* 0x000fe20007ffe0ff */
[----:B------:R-:W-:Y:S01]  /*0c60*/  IMAD.IADD R32, R13, 0x1, R32 ;  /* 0x000000010d207824 */ /* 0x000fe200078e0220 */
[----:B------:R-:W-:Y:S02]  /*0c70*/  SEL R28, RZ, 0x1fffe, P2 ;  /* 0x0001fffeff1c7807 */ /* 0x000fe40001000000 */
[----:B------:R-:W-:Y:S02]  /*0c80*/  ISETP.GE.U32.AND P2, PT, R12, 0x7fffffc7, PT ;  /* 0x7fffffc70c00780c */ /* 0x000fe40003f46070 */
[----:B------:R-:W-:Y:S02]  /*0c90*/  IADD3 R12, R2, -0x3c, RZ ;  /* 0xffffffc4020c7810 */ /* 0x000fe40007ffe0ff */
[----:B------:R-:W-:Y:S02]  /*0ca0*/  SEL R29, RZ, 0x4, P1 ;  /* 0x00000004ff1d7807 */ /* 0x000fe40000800000 */
[----:B------:R-:W-:-:S02]  /*0cb0*/  ISETP.GE.U32.AND P1, PT, R10, 0x7fffffc8, PT ;  /* 0x7fffffc80a00780c */ /* 0x000fc40003f26070 */
[----:B------:R-:W-:Y:S02]  /*0cc0*/  IADD3 R10, R2, -0x3b, RZ ;  /* 0xffffffc5020a7810 */ /* 0x000fe40007ffe0ff */
[----:B------:R-:W-:Y:S02]  /*0cd0*/  SEL R22, RZ, 0x7fff8, P5 ;  /* 0x0007fff8ff167807 */ /* 0x000fe40002800000 */
[----:B-1----:R-:W-:Y:S02]  /*0ce0*/  IADD3 R14, R3, 0xffffffe, RZ ;  /* 0x0ffffffe030e7810 */ /* 0x002fe40007ffe0ff */
[----:B------:R-:W-:Y:S02]  /*0cf0*/  ISETP.GE.U32.AND P5, PT, R12, 0x7fffffa5, PT ;  /* 0x7fffffa50c00780c */ /* 0x000fe40003fa6070 */
[----:B------:R-:W-:Y:S01]  /*0d00*/  IADD3 R12, R2, -0x3a, RZ ;  /* 0xffffffc6020c7810 */ /* 0x000fe20007ffe0ff */
[----:B------:R-:W1:Y:S01]  /*0d10*/  F2I.FTZ.U32.TRUNC.NTZ R15, R14 ;  /* 0x0000000e000f7305 */ /* 0x000e62000021f000 */
[----:B------:R-:W-:-:S02]  /*0d20*/  SEL R27, RZ, 0x1, P4 ;  /* 0x00000001ff1b7807 */ /* 0x000fc40002000000 */
[----:B------:R-:W-:Y:S02]  /*0d30*/  ISETP.GE.U32.AND P4, PT, R10, 0x7fffffa6, PT ;  /* 0x7fffffa60a00780c */ /* 0x000fe40003f86070 */
[----:B------:R-:W-:Y:S01]  /*0d40*/  IADD3 R10, R2, -0x39, RZ ;  /* 0xffffffc7020a7810 */ /* 0x000fe20007ffe0ff */
[----:B------:R-:W-:Y:S01]  /*0d50*/  IMAD.IADD R27, R27, 0x1, R28 ;  /* 0x000000011b1b7824 */ /* 0x000fe200078e021c */
[----:B------:R-:W-:Y:S01]  /*0d60*/  SEL R36, RZ, 0x1fffe, P6 ;  /* 0x0001fffeff247807 */ /* 0x000fe20003000000 */
[----:B------:R-:W-:Y:S01]  /*0d70*/  IMAD.MOV.U32 R28, RZ, RZ, RZ ;  /* 0x000000ffff1c7224 */ /* 0x000fe200078e00ff */
[----:B------:R-:W-:Y:S01]  /*0d80*/  ISETP.GE.U32.AND P6, PT, R12, 0x7fffffa7, PT ;  /* 0x7fffffa70c00780c */ /* 0x000fe20003fc6070 */
[----:B------:R-:W-:Y:S01]  /*0d90*/  IMAD.MOV R12, RZ, RZ, -R252 ;  /* 0x000000ffff0c7224 */ /* 0x000fe200078e0afc */
[----:B------:R-:W-:Y:S01]  /*0da0*/  IADD3 R3, R2, -0x3d, RZ ;  /* 0xffffffc302037810 */ /* 0x000fe20007ffe0ff */
[----:B------:R-:W-:Y:S01]  /*0db0*/  IMAD.SHL.U32 R252, R252, 0x80, RZ ;  /* 0x00000080fcfc7824 */ /* 0x000fe200078e00ff */
[----:B------:R-:W-:-:S02]  /*0dc0*/  SEL R21, RZ, 0x4, P3 ;  /* 0x00000004ff157807 */ /* 0x000fc40001800000 */
[----:B------:R-:W-:Y:S02]  /*0dd0*/  ISETP.GE.U32.AND P3, PT, R10, 0x7fffffa8, PT ;  /* 0x7fffffa80a00780c */ /* 0x000fe40003f66070 */
[----:B------:R-:W-:Y:S02]  /*0de0*/  SEL R34, RZ, 0x7fff8, P1 ;  /* 0x0007fff8ff227807 */ /* 0x000fe40000800000 */
[C---:B------:R-:W-:Y:S02]  /*0df0*/  IADD3 R10, R2.reuse, -0x3f, RZ ;  /* 0xffffffc1020a7810 */ /* 0x040fe40007ffe0ff */
[----:B------:R-:W-:Y:S01]  /*0e00*/  ISETP.GE.U32.AND P1, PT, R3, 0x7fffffa4, PT ;  /* 0x7fffffa40300780c */ /* 0x000fe20003f26070 */
[----:B------:R-:W-:Y:S01]  /*0e10*/  IMAD R3, R17, R12, R18 ;  /* 0x0000000c11037224 */ /* 0x000fe200078e0212 */
[----:B------:R-:W-:Y:S02]  /*0e20*/  IADD3 R12, R2, -0x37, RZ ;  /* 0xffffffc9020c7810 */ /* 0x000fe40007ffe0ff */
[----:B------:R-:W-:Y:S01]  /*0e30*/  SEL R33, RZ, 0x1, P0 ;  /* 0x00000001ff217807 */ /* 0x000fe20000000000 */
[----:B------:R-:W-:Y:S01]  /*0e40*/  IMAD.IADD R3, R16, 0x1, R3 ;  /* 0x0000000110037824 */ /* 0x000fe200078e0203 */
[----:B------:R-:W-:-:S02]  /*0e50*/  ISETP.GE.U32.AND P0, PT, R10, 0x7fffffa2, PT ;  /* 0x7fffffa20a00780c */ /* 0x000fc40003f06070 */
[----:B------:R-:W-:Y:S01]  /*0e60*/  IADD3 R10, R2, -0x3e, RZ ;  /* 0xffffffc2020a7810 */ /* 0x000fe20007ffe0ff */
[----:B------:R-:W-:Y:S01]  /*0e70*/  IMAD R41, R3, 0x100, R42 ;  /* 0x0000010003297824 */ /* 0x000fe200078e022a */
[----:B------:R-:W-:Y:S01]  /*0e80*/  SEL R130, RZ, 0x1fffe, P4 ;  /* 0x0001fffeff827807 */ /* 0x000fe20002000000 */
[----:B------:R-:W-:Y:S01]  /*0e90*/  IMAD.IADD R33, R33, 0x1, R36 ;  /* 0x0000000121217824 */ /* 0x000fe200078e0224 */
[----:B------:R-:W-:Y:S02]  /*0ea0*/  ISETP.GE.U32.AND P4, PT, R12, 0x7fffffaa, PT ;  /* 0x7fffffaa0c00780c */ /* 0x000fe40003f86070 */
[----:B------:R-:W-:Y:S01]  /*0eb0*/  IADD3 R12, R2, -0x38, RZ ;  /* 0xffffffc8020c7810 */ /* 0x000fe20007ffe0ff */
[----:B------:R-:W-:Y:S01]  /*0ec0*/  STL [R1+0x238], R41 ;  /* 0x0002382901007387 */ /* 0x000fe20000100800 */
[----:B------:R-:W-:Y:S02]  /*0ed0*/  SEL R31, RZ, 0x4, P2 ;  /* 0x00000004ff1f7807 */ /* 0x000fe40001000000 */
[----:B------:R-:W-:Y:S01]  /*0ee0*/  ISETP.GE.U32.AND P2, PT, R10, 0x7fffffa3, PT ;  /* 0x7fffffa30a00780c */ /* 0x000fe20003f46070 */
[----:B-1----:R-:W-:Y:S01]  /*0ef0*/  IMAD.MOV R10, RZ, RZ, -R15 ;  /* 0x000000ffff0a7224 */ /* 0x002fe200078e0a0f */
[----:B------:R-:W-:-:S02]  /*0f00*/  IADD3 R14, R2, -0x35, RZ ;  /* 0xffffffcb020e7810 */ /* 0x000fc40007ffe0ff */
[----:B------:R-:W-:Y:S01]  /*0f10*/  SEL R133, RZ, 0x1, P5 ;  /* 0x00000001ff857807 */ /* 0x000fe20002800000 */
[----:B------:R-:W-:Y:S01]  /*0f20*/  IMAD R3, R10, R37, RZ ;  /* 0x000000250a037224 */ /* 0x000fe200078e02ff */
[----:B------:R-:W-:Y:S02]  /*0f30*/  ISETP.GE.U32.AND P5, PT, R12, 0x7fffffa9, PT ;  /* 0x7fffffa90c00780c */ /* 0x000fe40003fa6070 */
[----:B------:R-:W-:Y:S01]  /*0f40*/  SEL R12, RZ, 0x7fff8, P3 ;  /* 0x0007fff8ff0c7807 */ /* 0x000fe20001800000 */
[----:B------:R-:W-:Y:S01]  /*0f50*/  IMAD.IADD R165, R133, 0x1, R130 ;  /* 0x0000000185a57824 */ /* 0x000fe200078e0282 */
[----:B------:R-:W-:Y:S01]  /*0f60*/  ISETP.GE.U32.AND P3, PT, R14, 0x7fffffac, PT ;  /* 0x7fffffac0e00780c */ /* 0x000fe20003f66070 */
[----:B------:R-:W-:Y:S01]  /*0f70*/  IMAD.MOV.U32 R14, RZ, RZ, RZ ;  /* 0x000000ffff0e7224 */ /* 0x000fe200078e00ff */
[----:B------:R-:W-:Y:S02]  /*0f80*/  IADD3 R39, R41, 0x80, RZ ;  /* 0x0000008029277810 */ /* 0x000fe40007ffe0ff */
[----:B------:R-:W-:Y:S01]  /*0f90*/  IABS R18, R41 ;  /* 0x0000002900127213 */ /* 0x000fe20000000000 */
[----:B------:R-:W-:Y:S01]  /*0fa0*/  IMAD.HI.U32 R3, R15, R3, R14 ;  /* 0x000000030f037227 */ /* 0x000fe200078e000e */
[----:B------:R-:W-:Y:S01]  /*0fb0*/  IADD3 R10, R2, -0x36, RZ ;  /* 0xffffffca020a7810 */ /* 0x000fe20007ffe0ff */
[----:B------:R1:W-:Y:S01]  /*0fc0*/  STL [R1+0x23c], R39 ;  /* 0x00023c2701007387 */ /* 0x0003e20000100800 */
[----:B------:R-:W-:-:S02]  /*0fd0*/  IABS R20, R39 ;  /* 0x0000002700147213 */ /* 0x000fc40000000000 */
[----:B------:R-:W-:Y:S02]  /*0fe0*/  SEL R15, RZ, 0x4, P6 ;  /* 0x00000004ff0f7807 */ /* 0x000fe40003000000 */
[----:B------:R-:W-:Y:S01]  /*0ff0*/  ISETP.GE.U32.AND P6, PT, R10, 0x7fffffab, PT ;  /* 0x7fffffab0a00780c */ /* 0x000fe20003fc6070 */
[C---:B------:R-:W-:Y:S01]  /*1000*/  IMAD.HI.U32 R10, R3.reuse, R18, RZ ;  /* 0x00000012030a7227 */ /* 0x040fe200078e00ff */
[C---:B------:R-:W-:Y:S02]  /*1010*/  IADD3 R16, R2.reuse, -0x33, RZ ;  /* 0xffffffcd02107810 */ /* 0x040fe40007ffe0ff */
[----:B------:R-:W-:Y:S01]  /*1020*/  IADD3 R19, R2, -0x34, RZ ;  /* 0xffffffcc02137810 */ /* 0x000fe20007ffe0ff */
[----:B------:R-:W-:Y:S01]  /*1030*/  IMAD.HI.U32 R3, R3, R20, RZ ;  /* 0x0000001403037227 */ /* 0x000fe200078e00ff */
[----:B------:R-:W-:Y:S02]  /*1040*/  SEL R14, RZ, 0x1fffe, P0 ;  /* 0x0001fffeff0e7807 */ /* 0x000fe40000000000 */
[----:B------:R-:W-:Y:S01]  /*1050*/  ISETP.GE.U32.AND P0, PT, R16, 0x7fffffae, PT ;  /* 0x7fffffae1000780c */ /* 0x000fe20003f06070 */
[----:B------:R-:W-:Y:S01]  /*1060*/  IMAD.MOV R10, RZ, RZ, -R10 ;  /* 0x000000ffff0a7224 */ /* 0x000fe200078e0a0a */
[----:B------:R-:W-:Y:S01]  /*1070*/  IADD3 R23, R2, -0x32, RZ ;  /* 0xffffffce02177810 */ /* 0x000fe20007ffe0ff */
[----:B------:R-:W-:Y:S01]  /*1080*/  IMAD.MOV R17, RZ, RZ, -R3 ;  /* 0x000000ffff117224 */ /* 0x000fe200078e0a03 */
[----:B------:R-:W-:Y:S01]  /*1090*/  SEL R16, RZ, 0x7fff8, P1 ;  /* 0x0007fff8ff107807 */ /* 0x000fe20000800000 */
[----:B------:R-:W-:Y:S01]  /*10a0*/  IMAD R3, R37, R10, R18 ;  /* 0x0000000a25037224 */ /* 0x000fe200078e0212 */
[----:B------:R-:W-:Y:S01]  /*10b0*/  ISETP.GE.U32.AND P1, PT, R19, 0x7fffffad, PT ;  /* 0x7fffffad1300780c */ /* 0x000fe20003f26070 */
[----:B------:R-:W-:Y:S01]  /*10c0*/  IMAD R10, R37, R17, R20 ;  /* 0x00000011250a7224 */ /* 0x000fe200078e0214 */
[----:B------:R-:W-:-:S02]  /*10d0*/  SEL R24, RZ, 0x1, P5 ;  /* 0x00000001ff187807 */ /* 0x000fc40002800000 */
[----:B------:R-:W-:Y:S02]  /*10e0*/  SEL R19, RZ, 0x4, P2 ;  /* 0x00000004ff137807 */ /* 0x000fe40001000000 */
[----:B------:R-:W-:Y:S02]  /*10f0*/  ISETP.GT.U32.AND P5, PT, R37, R10, PT ;  /* 0x0000000a2500720c */ /* 0x000fe40003fa4070 */
[----:B------:R-:W-:Y:S02]  /*1100*/  ISETP.GE.U32.AND P2, PT, R23, 0x7fffffaf, PT ;  /* 0x7fffffaf1700780c */ /* 0x000fe40003f46070 */
[----:B------:R-:W-:Y:S02]  /*1110*/  SEL R23, RZ, 0x1fffe, P4 ;  /* 0x0001fffeff177807 */ /* 0x000fe40002000000 */
[----:B------:R-:W-:Y:S02]  /*1120*/  ISETP.GT.U32.AND P4, PT, R37, R3, PT ;  /* 0x000000032500720c */ /* 0x000fe40003f84070 */
[----:B------:R-:W-:Y:S01]  /*1130*/  IADD3 R18, R2, -0x1f, RZ ;  /* 0xffffffe102127810 */ /* 0x000fe20007ffe0ff */
[----:B------:R-:W-:Y:S01]  /*1140*/  IMAD.IADD R23, R24, 0x1, R23 ;  /* 0x0000000118177824 */ /* 0x000fe200078e0217 */
[----:B------:R-:W-:-:S02]  /*1150*/  IADD3 R25, R2, -0x1d, RZ ;  /* 0xffffffe302197810 */ /* 0x000fc40007ffe0ff */
[----:B------:R-:W-:Y:S01]  /*1160*/  SEL R17, RZ, 0x7fff8, P3 ;  /* 0x0007fff8ff117807 */ /* 0x000fe20001800000 */
[--C-:B------:R-:W-:Y:S01]  /*1170*/  @!P5 IMAD.IADD R10, R10, 0x1, -R37.reuse ;  /* 0x000000010a0ad824 */ /* 0x100fe200078e0a25 */
[----:B------:R-:W-:Y:S02]  /*1180*/  ISETP.GE.U32.AND P3, PT, R18, 0x7fffffc2, PT ;  /* 0x7fffffc21200780c */ /* 0x000fe40003f66070 */
[----:B------:R-:W-:Y:S02]  /*1190*/  IADD3 R18, R2, -0x1e, RZ ;  /* 0xffffffe202127810 */ /* 0x000fe40007ffe0ff */
[----:B------:R-:W-:Y:S01]  /*11a0*/  SEL R20, RZ, 0x4, P6 ;  /* 0x00000004ff147807 */ /* 0x000fe20003000000 */
[----:B------:R-:W-:Y:S01]  /*11b0*/  @!P4 IMAD.IADD R3, R3, 0x1, -R37 ;  /* 0x000000010303c824 */ /* 0x000fe200078e0a25 */
[----:B------:R-:W-:Y:S02]  /*11c0*/  ISETP.GE.U32.AND P6, PT, R25, 0x7fffffc4, PT ;  /* 0x7fffffc41900780c */ /* 0x000fe40003fc6070 */
[----:B------:R-:W-:-:S02]  /*11d0*/  SEL R25, RZ, 0x1fffe, P0 ;  /* 0x0001fffeff197807 */ /* 0x000fc40000000000 */
[----:B------:R-:W-:Y:S02]  /*11e0*/  ISETP.GE.U32.AND P0, PT, R18, 0x7fffffc3, PT ;  /* 0x7fffffc31200780c */ /* 0x000fe40003f06070 */
[C---:B------:R-:W-:Y:S02]  /*11f0*/  IADD3 R18, R2.reuse, -0x10, RZ ;  /* 0xfffffff002127810 */ /* 0x040fe40007ffe0ff */
[----:B------:R-:W-:Y:S02]  /*1200*/  IADD3 R35, R2, -0x7, RZ ;  /* 0xfffffff902237810 */ /* 0x000fe40007ffe0ff */
[----:B------:R-:W-:Y:S02]  /*1210*/  SEL R26, RZ, 0x1, P1 ;  /* 0x00000001ff1a7807 */ /* 0x000fe40000800000 */
[----:B------:R-:W-:Y:S02]  /*1220*/  ISETP.GE.U32.AND P1, PT, R18, 0x7fffffd1, PT ;  /* 0x7fffffd11200780c */ /* 0x000fe40003f26070 */
[----:B------:R-:W-:Y:S01]  /*1230*/  SEL R18, RZ, 0x4, P2 ;  /* 0x00000004ff127807 */ /* 0x000fe20001000000 */
[----:B------:R-:W-:Y:S01]  /*1240*/  IMAD.IADD R25, R26, 0x1, R25 ;  /* 0x000000011a197824 */ /* 0x000fe200078e0219 */
[----:B------:R-:W-:-:S02]  /*1250*/  ISETP.GT.U32.AND P4, PT, R37, R10, PT ;  /* 0x0000000a2500720c */ /* 0x000fc40003f84070 */
[----:B------:R-:W-:Y:S02]  /*1260*/  ISETP.GE.U32.AND P2, PT, R35, 0x7fffffda, PT ;  /* 0x7fffffda2300780c */ /* 0x000fe40003f46070 */
[----:B------:R-:W-:Y:S02]  /*1270*/  IADD3 R35, R2, -0xe, RZ ;  /* 0xfffffff202237810 */ /* 0x000fe40007ffe0ff */
[----:B------:R-:W-:Y:S02]  /*1280*/  ISETP.GT.U32.AND P5, PT, R37, R3, PT ;  /* 0x000000032500720c */ /* 0x000fe40003fa4070 */
[----:B------:R-:W-:Y:S02]  /*1290*/  SEL R38, RZ, 0x7fff8, P6 ;  /* 0x0007fff8ff267807 */ /* 0x000fe40003000000 */
[----:B------:R-:W-:Y:S02]  /*12a0*/  SEL R40, RZ, 0x1fffe, P3 ;  /* 0x0001fffeff287807 */ /* 0x000fe40001800000 */
[----:B------:R-:W-:Y:S01]  /*12b0*/  ISETP.GE.U32.AND P6, PT, R35, 0x7fffffd3, PT ;  /* 0x7fffffd32300780c */ /* 0x000fe20003fc6070 */
[----:B------:R-:W-:Y:S01]  /*12c0*/  @!P4 IMAD.IADD R10, R10, 0x1, -R37 ;  /* 0x000000010a0ac824 */ /* 0x000fe200078e0a25 */
[----:B------:R-:W-:-:S02]  /*12d0*/  ISETP.GE.AND P3, PT, R41, RZ, PT ;  /* 0x000000ff2900720c */ /* 0x000fc40003f66270 */
[----:B------:R-:W-:Y:S01]  /*12e0*/  SEL R35, RZ, 0x4, P0 ;  /* 0x00000004ff237807 */ /* 0x000fe20000000000 */
[----:B------:R-:W-:Y:S01]  /*12f0*/  IMAD.MOV.U32 R13, RZ, RZ, R10 ;  /* 0x000000ffff0d7224 */ /* 0x000fe200078e000a */
[----:B------:R-:W-:Y:S01]  /*1300*/  ISETP.GE.AND P0, PT, R39, RZ, PT ;  /* 0x000000ff2700720c */ /* 0x000fe20003f06270 */
[----:B------:R-:W-:Y:S01]  /*1310*/  @!P5 IMAD.IADD R3, R3, 0x1, -R37 ;  /* 0x000000010303d824 */ /* 0x000fe200078e0a25 */
[C---:B------:R-:W-:Y:S02]  /*1320*/  IADD3 R235, R2.reuse, -0x20, RZ ;  /* 0xffffffe002eb7810 */ /* 0x040fe40007ffe0ff */
[----:B------:R-:W-:Y:S02]  /*1330*/  LOP3.LUT R10, RZ, c[0x0][0x178], RZ, 0x33, !PT ;  /* 0x00005e00ff0a7a12 */ /* 0x000fe400078e33ff */
[----:B------:R-:W-:Y:S02]  /*1340*/  IADD3 R37, R2, -0x31, RZ ;  /* 0xffffffcf02257810 */ /* 0x000fe40007ffe0ff */
[----:B------:R-:W-:Y:S01]  /*1350*/  LOP3.LUT R32, R32, 0x3, RZ, 0xc0, !PT ;  /* 0x0000000320207812 */ /* 0x000fe200078ec0ff */
[----:B------:R-:W-:Y:S01]  /*1360*/  @!P3 IMAD.MOV R3, RZ, RZ, -R3 ;  /* 0x000000ffff03b224 */ /* 0x000fe200078e0a03 */
[----:B------:R-:W-:-:S02]  /*1370*/  ISETP.NE.AND P3, PT, RZ, c[0x0][0x178], PT ;  /* 0x00005e00ff007a0c */ /* 0x000fc40003f65270 */
[----:B------:R-:W-:Y:S01]  /*1380*/  LOP3.LUT R27, R27, 0x3, RZ, 0xc0, !PT ;  /* 0x000000031b1b7812 */ /* 0x000fe200078ec0ff */
[----:B------:R-:W-:Y:S01]  /*1390*/  @!P0 IMAD.MOV R13, RZ, RZ, -R13 ;  /* 0x000000ffff0d8224 */ /* 0x000fe200078e0a0d */
[----:B------:R-:W-:Y:S02]  /*13a0*/  ISETP.GE.U32.AND P0, PT, R235, 0x7fffffc1, PT ;  /* 0x7fffffc1eb00780c */ /* 0x000fe40003f06070 */
[C---:B------:R-:W-:Y:S02]  /*13b0*/  SEL R218, R10.reuse, R3, !P3 ;  /* 0x000000030ada7207 */ /* 0x040fe40005800000 */
[----:B------:R-:W-:Y:S02]  /*13c0*/  SEL R3, RZ, 0x1, P0 ;  /* 0x00000001ff037807 */ /* 0x000fe40000000000 */
[----:B------:R-:W-:Y:S01]  /*13d0*/  SEL R13, R10, R13, !P3 ;  /* 0x0000000d0a0d7207 */ /* 0x000fe20005800000 */
[----:B------:R-:W-:Y:S01]  /*13e0*/  IMAD R218, R218, c[0x0][0x184], RZ ;  /* 0x00006100dada7a24 */ /* 0x000fe200078e02ff */
[----:B------:R-:W-:Y:S01]  /*13f0*/  ISETP.GE.U32.AND P3, PT, R37, 0x7fffffb0, PT ;  /* 0x7fffffb02500780c */ /* 0x000fe20003f66070 */
[----:B------:R-:W-:Y:S01]  /*1400*/  IMAD.IADD R3, R3, 0x1, R40 ;  /* 0x0000000103037824 */ /* 0x000fe200078e0228 */
[----:B------:R-:W-:Y:S01]  /*1410*/  IADD3 R29, R32, R30, R29 ;  /* 0x0000001e201d7210 */ /* 0x000fe20007ffe01d */
[----:B------:R-:W-:Y:S01]  /*1420*/  IMAD.SHL.U32 R43, R218, 0x4, RZ ;  /* 0x00000004da2b7824 */ /* 0x000fe200078e00ff */
[----:B-1----:R-:W-:-:S02]  /*1430*/  IADD3 R39, R2, -0x1, RZ ;  /* 0xffffffff02277810 */ /* 0x002fc40007ffe0ff */
[----:B------:R-:W-:Y:S01]  /*1440*/  LOP3.LUT R10, R3, 0x3, RZ, 0xc0, !PT ;  /* 0x00000003030a7812 */ /* 0x000fe200078ec0ff */
[----:B------:R-:W-:Y:S01]  /*1450*/  IMAD R3, R13, c[0x0][0x184], RZ ;  /* 0x000061000d037a24 */ /* 0x000fe200078e02ff */
[----:B------:R-:W-:Y:S01]  /*1460*/  LOP3.LUT R33, R33, 0x3, RZ, 0xc0, !PT ;  /* 0x0000000321217812 */ /* 0x000fe200078ec0ff */
[----:B------:R-:W-:Y:S01]  /*1470*/  IMAD.SHL.U32 R13, R29, 0x100, RZ ;  /* 0x000001001d0d7824 */ /* 0x000fe200078e00ff */
[----:B------:R-:W-:Y:S01]  /*1480*/  IADD3 R22, R27, R22, R21 ;  /* 0x000000161b167210 */ /* 0x000fe20007ffe015 */
[----:B------:R-:W-:Y:S01]  /*1490*/  IMAD.SHL.U32 R21, R3, 0x4, RZ ;  /* 0x0000000403157824 */ /* 0x000fe200078e00ff */
[----:B------:R-:W-:Y:S01]  /*14a0*/  SEL R139, RZ, 0x7fff8, P3 ;  /* 0x0007fff8ff8b7807 */ /* 0x000fe20001800000 */
[----:B------:R-:W-:Y:S01]  /*14b0*/  STL [R1+0x348], R43 ;  /* 0x0003482b01007387 */ /* 0x000fe20000100800 */
[----:B------:R-:W-:Y:S01]  /*14c0*/  IADD3 R35, R10, R38, R35 ;  /* 0x000000260a237210 */ /* 0x000fe20007ffe023 */
[----:B------:R-:W-:Y:S01]  /*14d0*/  IMAD.SHL.U32 R29, R232, 0x8, RZ ;  /* 0x00000008e81d7824 */ /* 0x000fe200078e00ff */
[----:B------:R-:W-:Y:S01]  /*14e0*/  IADD3 R30, P3, R43, c[0x0][0x160], RZ ;  /* 0x000058002b1e7a10 */ /* 0x000fe20007f7e0ff */
[----:B------:R1:W-:Y:S01]  /*14f0*/  STL [R1+0x344], R21 ;  /* 0x0003441501007387 */ /* 0x0003e20000100800 */
[----:B------:R-:W-:-:S02]  /*1500*/  ISETP.GE.U32.AND P4, PT, R39, 0x7fffffe0, PT ;  /* 0x7fffffe02700780c */ /* 0x000fc40003f86070 */
[----:B------:R-:W-:Y:S02]  /*1510*/  IADD3 R34, R33, R34, R31 ;  /* 0x0000002221227210 */ /* 0x000fe40007ffe01f */
[----:B------:R-:W-:Y:S02]  /*1520*/  LEA.HI.X.SX32 R31, R218, c[0x0][0x164], 0x2, P3 ;  /* 0x00005900da1f7a11 */ /* 0x000fe400018f16ff */
[----:B------:R-:W-:Y:S02]  /*1530*/  LOP3.LUT R35, R35, 0xf, RZ, 0xc0, !PT ;  /* 0x0000000f23237812 */ /* 0x000fe400078ec0ff */
[----:B------:R-:W-:Y:S01]  /*1540*/  IADD3 R32, P3, R21, c[0x0][0x160], RZ ;  /* 0x0000580015207a10 */ /* 0x000fe20007f7e0ff */
[----:B------:R-:W-:Y:S01]  /*1550*/  IMAD.WIDE R38, R29, 0x4, R30 ;  /* 0x000000041d267825 */ /* 0x000fe200078e021e */
[----:B-1----:R-:W-:Y:S02]  /*1560*/  IADD3 R21, R2, -0x5, RZ ;  /* 0xfffffffb02157810 */ /* 0x002fe40007ffe0ff */
[----:B------:R-:W-:Y:S01]  /*1570*/  LOP3.LUT R13, R13, 0xf00, RZ, 0xe2, !PT ;  /* 0x00000f000d0d7812 */ /* 0x000fe200078ee2ff */
[----:B------:R-:W-:Y:S01]  /*1580*/  IMAD R34, R34, 0x10, R35 ;  /* 0x0000001022227824 */ /* 0x000fe200078e0223 */
[----:B------:R-:W-:Y:S01]  /*1590*/  IABS R10, c[0x0][0x17c] ;  /* 0x00005f00000a7a13 */ /* 0x000fe20000000000 */
[----:B------:R1:W-:Y:S01]  /*15a0*/  LDGSTS.E [R243], [R30.64], !P4 ;  /* 0x000000001ef37fae */ /* 0x0003e2000e121848 */
[----:B------:R-:W-:Y:S01]  /*15b0*/  LEA.HI.X.SX32 R33, R3, c[0x0][0x164], 0x2, P3 ;  /* 0x0000590003217a11 */ /* 0x000fe200018f16ff */
[----:B------:R-:W-:Y:S01]  /*15c0*/  IMAD R22, R22, 0x1000, R13 ;  /* 0x0000100016167824 */ /* 0x000fe200078e020d */
[----:B------:R-:W-:Y:S01]  /*15d0*/  ISETP.GE.U32.AND P3, PT, R21, 0x7fffffdc, PT ;  /* 0x7fffffdc1500780c */ /* 0x000fe20003f66070 */
[--C-:B------:R-:W-:Y:S01]  /*15e0*/  IMAD.WIDE R46, R48, 0x4, R30.reuse ;  /* 0x00000004302e7825 */ /* 0x100fe200078e021e */
[----:B------:R-:W2:Y:S01]  /*15f0*/  I2F.RP R21, R10 ;  /* 0x0000000a00157306 */ /* 0x000ea20000209400 */
[----:B------:R-:W-:Y:S01]  /*1600*/  IADD3 R13, R2, -0x9, RZ ;  /* 0xfffffff7020d7810 */ /* 0x000fe20007ffe0ff */
[----:B------:R3:W-:Y:S01]  /*1610*/  LDGSTS.E [R243+0x200], [R32.64], !P4 ;  /* 0x0020000020f37fae */ /* 0x0007e2000e121848 */
[----:B------:R-:W-:Y:S01]  /*1620*/  LOP3.LUT R27, R34, 0xff, RZ, 0xc0, !PT ;  /* 0x000000ff221b7812 */ /* 0x000fe200078ec0ff */
[----:B------:R-:W-:Y:S01]  /*1630*/  IMAD.WIDE R34, R248, 0x4, R30 ;  /* 0x00000004f8227825 */ /* 0x000fe200078e021e */
[----:B------:R-:W-:-:S02]  /*1640*/  ISETP.GE.U32.AND P4, PT, R13, 0x7fffffd8, PT ;  /* 0x7fffffd80d00780c */ /* 0x000fc40003f86070 */
[----:B------:R-:W-:Y:S01]  /*1650*/  IADD3 R41, R2, -0xd, RZ ;  /* 0xfffffff302297810 */ /* 0x000fe20007ffe0ff */
[----:B------:R-:W-:Y:S01]  /*1660*/  IMAD.IADD R13, R22, 0x1, R27 ;  /* 0x00000001160d7824 */ /* 0x000fe200078e021b */
[----:B------:R-:W-:Y:S01]  /*1670*/  IADD3 R22, R2, -0xa, RZ ;  /* 0xfffffff602167810 */ /* 0x000fe20007ffe0ff */
[--C-:B------:R-:W-:Y:S01]  /*1680*/  IMAD.WIDE R36, R248, 0x4, R32.reuse ;  /* 0x00000004f8247825 */ /* 0x100fe200078e0220 */
[----:B------:R-:W-:Y:S01]  /*1690*/  ISETP.GE.U32.AND P5, PT, R41, 0x7fffffd4, PT ;  /* 0x7fffffd42900780c */ /* 0x000fe20003fa6070 */
[----:B------:R4:W-:Y:S01]  /*16a0*/  LDGSTS.E [R243+0x1000], [R34.64], !P3 ;  /* 0x0100000022f37fae */ /* 0x0009e2000d921848 */
[----:B------:R-:W-:Y:S01]  /*16b0*/  LOP3.LUT R13, R13, 0xffff, RZ, 0xc0, !PT ;  /* 0x0000ffff0d0d7812 */ /* 0x000fe200078ec0ff */
[----:B------:R-:W-:Y:S01]  /*16c0*/  IMAD.WIDE R40, R29, 0x4, R32 ;  /* 0x000000041d287825 */ /* 0x000fe200078e0220 */
[----:B------:R-:W-:Y:S01]  /*16d0*/  IADD3 R136, R2, -0x4, RZ ;  /* 0xfffffffc02887810 */ /* 0x000fe20007ffe0ff */
[----:B------:R5:W-:Y:S01]  /*16e0*/  LDGSTS.E [R243+0x1200], [R36.64], !P3 ;  /* 0x0120000024f37fae */ /* 0x000be2000d921848 */
[----:B------:R-:W-:Y:S01]  /*16f0*/  ISETP.GE.U32.AND P3, PT, R22, 0x7fffffd7, PT ;  /* 0x7fffffd71600780c */ /* 0x000fe20003f66070 */
[----:B------:R-:W-:Y:S01]  /*1700*/  IMAD R27, R232, 0xc, RZ ;  /* 0x0000000ce81b7824 */ /* 0x000fe200078e02ff */
[----:B--2---:R-:W2:Y:S01]  /*1710*/  MUFU.RCP R21, R21 ;  /* 0x0000001500157308 */ /* 0x004ea20000001000 */
[----:B------:R-:W-:Y:S01]  /*1720*/  SHF.R.U32.HI R22, RZ, 0xf, R13 ;  /* 0x0000000fff167819 */ /* 0x000fe2000001160d */
[----:B------:R1:W-:Y:S01]  /*1730*/  LDGSTS.E [R243+0x2000], [R38.64], !P4 ;  /* 0x0200000026f37fae */ /* 0x0003e2000e121848 */
[----:B------:R-:W-:Y:S01]  /*1740*/  IMAD.WIDE R42, R27, 0x4, R30 ;  /* 0x000000041b2a7825 */ /* 0x000fe200078e021e */
[----:B------:R-:W-:-:S02]  /*1750*/  SHF.R.U32.HI R118, RZ, 0x5, R13 ;  /* 0x00000005ff767819 */ /* 0x000fc4000001160d */
[----:B------:R1:W-:Y:S01]  /*1760*/  LDGSTS.E [R243+0x2200], [R40.64], !P4 ;  /* 0x0220000028f37fae */ /* 0x0003e2000e121848 */
[----:B------:R-:W-:Y:S01]  /*1770*/  IMAD.WIDE R44, R27, 0x4, R32 ;  /* 0x000000041b2c7825 */ /* 0x000fe200078e0220 */
[----:B------:R-:W-:Y:S02]  /*1780*/  LOP3.LUT P4, RZ, R22, 0x1, RZ, 0xc0, !PT ;  /* 0x0000000116ff7812 */ /* 0x000fe4000788c0ff */
[----:B------:R-:W-:Y:S01]  /*1790*/  SHF.R.U32.HI R22, RZ, 0xb, R13 ;  /* 0x0000000bff167819 */ /* 0x000fe2000001160d */
[----:B------:R1:W-:Y:S01]  /*17a0*/  LDGSTS.E [R243+0x3000], [R42.64], !P5 ;  /* 0x030000002af37fae */ /* 0x0003e2000e921848 */
[----:B------:R-:W-:Y:S01]  /*17b0*/  IMAD R27, R232, 0x14, RZ ;  /* 0x00000014e81b7824 */ /* 0x000fe200078e02ff */
[----:B------:R-:W-:Y:S01]  /*17c0*/  LOP3.LUT R141, R141, 0x3, RZ, 0xc0, !PT ;  /* 0x000000038d8d7812 */ /* 0x000fe200078ec0ff */
[----:B------:R-:W-:Y:S01]  /*17d0*/  IMAD.WIDE R48, R48, 0x4, R32 ;  /* 0x0000000430307825 */ /* 0x000fe200078e0220 */
[----:B------:R1:W-:Y:S01]  /*17e0*/  LDGSTS.E [R243+0x3200], [R44.64], !P5 ;  /* 0x032000002cf37fae */ /* 0x0003e2000e921848 */
[----:B------:R-:W-:-:S02]  /*17f0*/  LOP3.LUT P5, RZ, R22, 0x1, RZ, 0xc0, !PT ;  /* 0x0000000116ff7812 */ /* 0x000fc400078ac0ff */
[----:B------:R-:W-:Y:S01]  /*1800*/  SHF.R.U32.HI R22, RZ, 0x7, R13 ;  /* 0x00000007ff167819 */ /* 0x000fe2000001160d */
[----:B------:R-:W-:Y:S01]  /*1810*/  IMAD.WIDE R50, R27, 0x4, R30 ;  /* 0x000000041b327825 */ /* 0x000fe200078e021e */
[----:B--2---:R-:W-:Y:S01]  /*1820*/  IADD3 R21, R21, 0xffffffe, RZ ;  /* 0x0ffffffe15157810 */ /* 0x004fe20007ffe0ff */
[----:B------:R2:W-:Y:S01]  /*1830*/  LDGSTS.E [R243+0x4000], [R46.64], P4 ;  /* 0x040000002ef37fae */ /* 0x0005e2000a121848 */
[----:B------:R-:W-:Y:S01]  /*1840*/  IADD3 R141, R141, R6, R9 ;  /* 0x000000068d8d7210 */ /* 0x000fe20007ffe009 */
[----:B------:R-:W-:Y:S01]  /*1850*/  IMAD.WIDE R52, R27, 0x4, R32 ;  /* 0x000000041b347825 */ /* 0x000fe200078e0220 */
[----:B------:R1:W2:Y:S01]  /*1860*/  F2I.FTZ.U32.TRUNC.NTZ R29, R21 ;  /* 0x00000015001d7305 */ /* 0x0002a2000021f000 */
[----:B------:R2:W-:Y:S01]  /*1870*/  LDGSTS.E [R243+0x4200], [R48.64], P4 ;  /* 0x0420000030f37fae */ /* 0x0005e2000a121848 */
[----:B------:R-:W-:Y:S01]  /*1880*/  LOP3.LUT P4, RZ, R22, 0x1, RZ, 0xc0, !PT ;  /* 0x0000000116ff7812 */ /* 0x000fe2000788c0ff */
[----:B------:R-:W-:Y:S01]  /*1890*/  IMAD R27, R232, 0x18, RZ ;  /* 0x00000018e81b7824 */ /* 0x000fe200078e02ff */
[----:B------:R-:W-:Y:S01]  /*18a0*/  SHF.R.U32.HI R22, RZ, 0x3, R13 ;  /* 0x00000003ff167819 */ /* 0x000fe2000001160d */
[----:B------:R2:W-:Y:S01]  /*18b0*/  LDGSTS.E [R243+0x5000], [R50.64], P5 ;  /* 0x0500000032f37fae */ /* 0x0005e2000a921848 */
[----:B------:R-:W-:Y:S01]  /*18c0*/  IMAD.WIDE R58, R60, 0x4, R30 ;  /* 0x000000043c3a7825 */ /* 0x000fe200078e021e */
[----:B------:R-:W-:-:S02]  /*18d0*/  LOP3.LUT R143, R143, 0x3, RZ, 0xc0, !PT ;  /* 0x000000038f8f7812 */ /* 0x000fc400078ec0ff */
[----:B------:R2:W-:Y:S01]  /*18e0*/  LDGSTS.E [R243+0x5200], [R52.64], P5 ;  /* 0x0520000034f37fae */ /* 0x0005e2000a921848 */
[----:B------:R-:W-:Y:S01]  /*18f0*/  LOP3.LUT P5, RZ, R22, 0x1, RZ, 0xc0, !PT ;  /* 0x0000000116ff7812 */ /* 0x000fe200078ac0ff */
[C---:B------:R-:W-:Y:S01]  /*1900*/  IMAD.WIDE R54, R27.reuse, 0x4, R30 ;  /* 0x000000041b367825 */ /* 0x040fe200078e021e */
[----:B-1----:R-:W-:Y:S02]  /*1910*/  IADD3 R21, R2, -0x2, RZ ;  /* 0xfffffffe02157810 */ /* 0x002fe40007ffe0ff */
[----:B------:R-:W-:Y:S01]  /*1920*/  SHF.R.U32.HI R22, RZ, 0x5, R236 ;  /* 0x00000005ff167819 */ /* 0x000fe200000116ec */
[----:B------:R-:W-:Y:S01]  /*1930*/  IMAD.WIDE R56, R27, 0x4, R32 ;  /* 0x000000041b387825 */ /* 0x000fe200078e0220 */
[----:B------:R1:W-:Y:S01]  /*1940*/  LDGSTS.E [R243+0x6000], [R54.64], P4 ;  /* 0x0600000036f37fae */ /* 0x0003e2000a121848 */
[----:B------:R-:W-:Y:S02]  /*1950*/  IADD3 R8, R143, R8, R11 ;  /* 0x000000088f087210 */ /* 0x000fe40007ffe00b */
[----:B------:R-:W-:Y:S01]  /*1960*/  IMAD.WIDE R60, R60, 0x4, R32 ;  /* 0x000000043c3c7825 */ /* 0x000fe200078e0220 */
[----:B------:R1:W-:Y:S01]  /*1970*/  LDGSTS.E [R243+0x6200], [R56.64], P4 ;  /* 0x0620000038f37fae */ /* 0x0003e2000a121848 */
[----:B------:R-:W-:-:S02]  /*1980*/  ISETP.GE.U32.AND P4, PT, R21, 0x7fffffdf, PT ;  /* 0x7fffffdf1500780c */ /* 0x000fc40003f86070 */
[----:B------:R-:W-:Y:S01]  /*1990*/  IADD3 R21, R2, -0x6, RZ ;  /* 0xfffffffa02157810 */ /* 0x000fe20007ffe0ff */
[----:B--2---:R-:W-:Y:S01]  /*19a0*/  IMAD.MOV R27, RZ, RZ, -R29 ;  /* 0x000000ffff1b7224 */ /* 0x004fe200078e0a1d */
[----:B------:R2:W-:Y:S01]  /*19b0*/  LDGSTS.E [R243+0x7000], [R58.64], P5 ;  /* 0x070000003af37fae */ /* 0x0005e2000a921848 */
[----:B------:R-:W-:Y:S01]  /*19c0*/  IMAD.WIDE R62, R232, 0x4, R30 ;  /* 0x00000004e83e7825 */ /* 0x000fe200078e021e */
[----:B------:R-:W-:Y:S02]  /*19d0*/  LOP3.LUT R142, R142, 0x3, RZ, 0xc0, !PT ;  /* 0x000000038e8e7812 */ /* 0x000fe400078ec0ff */
[----:B------:R1:W-:Y:S01]  /*19e0*/  LDGSTS.E [R243+0x7200], [R60.64], P5 ;  /* 0x072000003cf37fae */ /* 0x0003e2000a921848 */
[----:B------:R-:W-:Y:S01]  /*19f0*/  ISETP.GE.U32.AND P5, PT, R21, 0x7fffffdb, PT ;  /* 0x7fffffdb1500780c */ /* 0x000fe20003fa6070 */
[----:B------:R-:W-:Y:S01]  /*1a00*/  IMAD R21, R27, R10, RZ ;  /* 0x0000000a1b157224 */ /* 0x000fe200078e02ff */
[----:B------:R-:W-:Y:S01]  /*1a10*/  IADD3 R0, R142, R5, R0 ;  /* 0x000000058e007210 */ /* 0x000fe20007ffe000 */
[----:B------:R-:W-:Y:S01]  /*1a20*/  IMAD.WIDE R64, R232, 0x4, R32 ;  /* 0x00000004e8407825 */ /* 0x000fe200078e0220 */
[----:B------:R1:W-:Y:S01]  /*1a30*/  LDGSTS.E [R242+0x400], [R62.64], !P4 ;  /* 0x004000003ef27fae */ /* 0x0003e2000e121848 */
[----:B------:R-:W-:-:S02]  /*1a40*/  LOP3.LUT R23, R23, 0x3, RZ, 0xc0, !PT ;  /* 0x0000000317177812 */ /* 0x000fc400078ec0ff */
[----:B------:R-:W-:Y:S01]  /*1a50*/  IMAD.HI.U32 R138, R29, R21, R28 ;  /* 0x000000151d8a7227 */ /* 0x000fe200078e001c */
[----:B------:R-:W-:Y:S01]  /*1a60*/  SHF.R.U32.HI R21, RZ, 0x2, R13 ;  /* 0x00000002ff157819 */ /* 0x000fe2000001160d */
[----:B------:R1:W-:Y:S01]  /*1a70*/  LDGSTS.E [R242+0x600], [R64.64], !P4 ;  /* 0x0060000040f27fae */ /* 0x0003e2000e121848 */
[----:B------:R-:W-:Y:S01]  /*1a80*/  LOP3.LUT R144, R144, 0x3, RZ, 0xc0, !PT ;  /* 0x0000000390907812 */ /* 0x000fe200078ec0ff */
[----:B------:R-:W-:Y:S01]  /*1a90*/  IMAD.WIDE R66, R68, 0x4, R30 ;  /* 0x0000000444427825 */ /* 0x000fe200078e021e */
[----:B------:R-:W-:Y:S02]  /*1aa0*/  LOP3.LUT P4, RZ, R21, 0x1, RZ, 0xc0, !PT ;  /* 0x0000000115ff7812 */ /* 0x000fe4000788c0ff */
[----:B------:R-:W-:Y:S01]  /*1ab0*/  SGXT.U32 R21, R22, 0x2 ;  /* 0x000000021615781a */ /* 0x000fe20000000000 */
[----:B------:R-:W-:Y:S01]  /*1ac0*/  IMAD.WIDE R68, R68, 0x4, R32 ;  /* 0x0000000444447825 */ /* 0x000fe200078e0220 */
[----:B------:R1:W-:Y:S01]  /*1ad0*/  LDGSTS.E [R242+0x1400], [R66.64], !P5 ;  /* 0x0140000042f27fae */ /* 0x0003e2000e921848 */
[----:B------:R-:W-:-:S02]  /*1ae0*/  SHF.R.U32.HI R22, RZ, 0x6, R13 ;  /* 0x00000006ff167819 */ /* 0x000fc4000001160d */
[----:B------:R-:W-:Y:S01]  /*1af0*/  LOP3.LUT R140, R252, R21, RZ, 0xfc, !PT ;  /* 0x00000015fc8c7212 */ /* 0x000fe200078efcff */
[C---:B------:R-:W-:Y:S01]  /*1b00*/  IMAD.WIDE R70, R72.reuse, 0x4, R30 ;  /* 0x0000000448467825 */ /* 0x040fe200078e021e */
[----:B------:R-:W-:Y:S01]  /*1b10*/  SHF.R.U32.HI R21, RZ, 0xe, R13 ;  /* 0x0000000eff157819 */ /* 0x000fe2000001160d */
[----:B------:R1:W-:Y:S01]  /*1b20*/  LDGSTS.E [R242+0x1600], [R68.64], !P5 ;  /* 0x0160000044f27fae */ /* 0x0003e2000e921848 */
[----:B------:R-:W-:Y:S01]  /*1b30*/  IABS R27, R140 ;  /* 0x0000008c001b7213 */ /* 0x000fe20000000000 */
[----:B------:R-:W-:Y:S01]  /*1b40*/  IMAD.WIDE R72, R72, 0x4, R32 ;  /* 0x0000000448487825 */ /* 0x000fe200078e0220 */
[C---:B------:R-:W-:Y:S01]  /*1b50*/  LOP3.LUT R94, R140.reuse, 0x4, RZ, 0xfc, !PT ;  /* 0x000000048c5e7812 */ /* 0x040fe200078efcff */
[----:B------:R1:W-:Y:S01]  /*1b60*/  LDGSTS.E [R242+0x2400], [R70.64], !P3 ;  /* 0x0240000046f27fae */ /* 0x0003e2000d921848 */
[----:B------:R-:W-:Y:S01]  /*1b70*/  LOP3.LUT R96, R140, 0x8, RZ, 0xfc, !PT ;  /* 0x000000088c607812 */ /* 0x000fe200078efcff */
[----:B------:R-:W-:Y:S01]  /*1b80*/  IMAD R28, R232, 0xd, RZ ;  /* 0x0000000de81c7824 */ /* 0x000fe200078e02ff */
[----:B------:R-:W-:Y:S01]  /*1b90*/  IABS R29, R94 ;  /* 0x0000005e001d7213 */ /* 0x000fe20000000000 */
[----:B------:R1:W-:Y:S01]  /*1ba0*/  LDGSTS.E [R242+0x2600], [R72.64], !P3 ;  /* 0x0260000048f27fae */ /* 0x0003e2000d921848 */
[----:B------:R-:W-:Y:S01]  /*1bb0*/  LOP3.LUT P3, RZ, R21, 0x1, RZ, 0xc0, !PT ;  /* 0x0000000115ff7812 */ /* 0x000fe2000786c0ff */
[----:B------:R-:W-:Y:S01]  /*1bc0*/  IMAD.HI.U32 R21, R138, R27, RZ ;  /* 0x0000001b8a157227 */ /* 0x000fe200078e00ff */
[----:B------:R-:W-:-:S02]  /*1bd0*/  LOP3.LUT P5, RZ, R22, 0x1, RZ, 0xc0, !PT ;  /* 0x0000000116ff7812 */ /* 0x000fc400078ac0ff */
[----:B------:R-:W-:Y:S01]  /*1be0*/  SHF.R.U32.HI R22, RZ, 0xa, R13 ;  /* 0x0000000aff167819 */ /* 0x000fe2000001160d */
[----:B------:R-:W-:Y:S01]  /*1bf0*/  IMAD.WIDE R74, R28, 0x4, R30 ;  /* 0x000000041c4a7825 */ /* 0x000fe200078e021e */
[----:B------:R-:W-:Y:S02]  /*1c00*/  IABS R87, R96 ;  /* 0x0000006000577213 */ /* 0x000fe40000000000 */
[----:B------:R-:W-:Y:S01]  /*1c10*/  LOP3.LUT R102, R140, 0x10, RZ, 0xfc, !PT ;  /* 0x000000108c667812 */ /* 0x000fe200078efcff */
[----:B------:R-:W-:Y:S01]  /*1c20*/  IMAD.WIDE R76, R28, 0x4, R32 ;  /* 0x000000041c4c7825 */ /* 0x000fe200078e0220 */
[----:B------:R1:W-:Y:S01]  /*1c30*/  LDGSTS.E [R242+0x3400], [R74.64], !P6 ;  /* 0x034000004af27fae */ /* 0x0003e2000f121848 */
[----:B------:R-:W-:Y:S02]  /*1c40*/  LOP3.LUT R104, R140, 0x14, RZ, 0xfc, !PT ;  /* 0x000000148c687812 */ /* 0x000fe400078efcff */
[----:B------:R-:W-:Y:S01]  /*1c50*/  IMAD.MOV R21, RZ, RZ, -R21 ;  /* 0x000000ffff157224 */ /* 0x000fe200078e0a15 */
[----:B------:R1:W-:Y:S01]  /*1c60*/  LDGSTS.E [R242+0x3600], [R76.64], !P6 ;  /* 0x036000004cf27fae */ /* 0x0003e2000f121848 */
[----:B------:R-:W-:Y:S01]  /*1c70*/  IMAD R28, R232, 0x11, RZ ;  /* 0x00000011e81c7824 */ /* 0x000fe200078e02ff */
[----:B------:R-:W-:Y:S01]  /*1c80*/  LOP3.LUT P6, RZ, R22, 0x1, RZ, 0xc0, !PT ;  /* 0x0000000116ff7812 */ /* 0x000fe200078cc0ff */
[----:B------:R-:W-:Y:S01]  /*1c90*/  IMAD R27, R10, R21, R27 ;  /* 0x000000150a1b7224 */ /* 0x000fe200078e021b */
[----:B------:R-:W-:Y:S01]  /*1ca0*/  IABS R147, R102 ;  /* 0x0000006600937213 */ /* 0x000fe20000000000 */
[----:B------:R-:W-:Y:S01]  /*1cb0*/  IMAD.WIDE R78, R28, 0x4, R30 ;  /* 0x000000041c4e7825 */ /* 0x000fe200078e021e */
[----:B------:R-:W-:-:S02]  /*1cc0*/  IABS R103, R104 ;  /* 0x0000006800677213 */ /* 0x000fc40000000000 */
[----:B------:R-:W-:Y:S01]  /*1cd0*/  LOP3.LUT R106, R140, 0x20, RZ, 0xfc, !PT ;  /* 0x000000208c6a7812 */ /* 0x000fe200078efcff */
[----:B------:R-:W-:Y:S01]  /*1ce0*/  IMAD.HI.U32 R21, R138, R29, RZ ;  /* 0x0000001d8a157227 */ /* 0x000fe200078e00ff */
[----:B------:R1:W-:Y:S01]  /*1cf0*/  LDGSTS.E [R242+0x4400], [R78.64], P3 ;  /* 0x044000004ef27fae */ /* 0x0003e20009921848 */
[----:B------:R-:W-:Y:S02]  /*1d00*/  LOP3.LUT R107, R140, 0x28, RZ, 0xfc, !PT ;  /* 0x000000288c6b7812 */ /* 0x000fe400078efcff */
[----:B------:R-:W-:Y:S01]  /*1d10*/  IMAD.WIDE R80, R28, 0x4, R32 ;  /* 0x000000041c507825 */ /* 0x000fe200078e0220 */
[----:B------:R-:W-:Y:S02]  /*1d20*/  IABS R151, R106 ;  /* 0x0000006a00977213 */ /* 0x000fe40000000000 */
[----:B------:R-:W-:Y:S01]  /*1d30*/  LOP3.LUT R108, R140, 0x30, RZ, 0xfc, !PT ;  /* 0x000000308c6c7812 */ /* 0x000fe200078efcff */
[----:B------:R-:W-:Y:S01]  /*1d40*/  IMAD.HI.U32 R22, R138, R87, RZ ;  /* 0x000000578a167227 */ /* 0x000fe200078e00ff */
[----:B------:R1:W-:Y:S01]  /*1d50*/  LDGSTS.E [R242+0x4600], [R80.64], P3 ;  /* 0x0460000050f27fae */ /* 0x0003e20009921848 */
[----:B------:R-:W-:-:S02]  /*1d60*/  ISETP.GT.U32.AND P3, PT, R10, R27, PT ;  /* 0x0000001b0a00720c */ /* 0x000fc40003f64070 */
[----:B------:R-:W-:Y:S01]  /*1d70*/  IMAD.MOV R21, RZ, RZ, -R21 ;  /* 0x000000ffff157224 */ /* 0x000fe200078e0a15 */
[----:B------:R-:W-:Y:S01]  /*1d80*/  IABS R155, R108 ;  /* 0x0000006c009b7213 */ /* 0x000fe20000000000 */
[----:B------:R-:W-:Y:S01]  /*1d90*/  IMAD.MOV R22, RZ, RZ, -R22 ;  /* 0x000000ffff167224 */ /* 0x000fe200078e0a16 */
[----:B------:R-:W-:Y:S01]  /*1da0*/  LOP3.LUT R109, R140, 0x44, RZ, 0xfc, !PT ;  /* 0x000000448c6d7812 */ /* 0x000fe200078efcff */
[----:B------:R-:W-:Y:S01]  /*1db0*/  IMAD R28, R10, R21, R29 ;  /* 0x000000150a1c7224 */ /* 0x000fe200078e021d */
[----:B------:R-:W-:Y:S01]  /*1dc0*/  LOP3.LUT R113, R140, 0x48, RZ, 0xfc, !PT ;  /* 0x000000488c717812 */ /* 0x000fe200078efcff */
[----:B------:R-:W-:Y:S01]  /*1dd0*/  IMAD R21, R232, 0x19, RZ ;  /* 0x00000019e8157824 */ /* 0x000fe200078e02ff */
[----:B------:R-:W-:Y:S01]  /*1de0*/  LOP3.LUT R112, R140, 0x4c, RZ, 0xfc, !PT ;  /* 0x0000004c8c707812 */ /* 0x000fe200078efcff */
[C---:B------:R-:W-:Y:S01]  /*1df0*/  IMAD.WIDE R82, R84.reuse, 0x4, R30 ;  /* 0x0000000454527825 */ /* 0x040fe200078e021e */
[----:B------:R-:W-:Y:S02]  /*1e00*/  IABS R161, R113 ;  /* 0x0000007100a17213 */ /* 0x000fe40000000000 */
[----:B------:R-:W-:Y:S01]  /*1e10*/  IABS R197, R112 ;  /* 0x0000007000c57213 */ /* 0x000fe20000000000 */
[----:B------:R-:W-:Y:S01]  /*1e20*/  IMAD.WIDE R84, R84, 0x4, R32 ;  /* 0x0000000454547825 */ /* 0x000fe200078e0220 */
[----:B------:R1:W-:Y:S01]  /*1e30*/  LDGSTS.E [R242+0x5400], [R82.64], P6 ;  /* 0x0540000052f27fae */ /* 0x0003e2000b121848 */
[----:B------:R-:W-:-:S02]  /*1e40*/  LOP3.LUT R119, R140, 0x50, RZ, 0xfc, !PT ;  /* 0x000000508c777812 */ /* 0x000fc400078efcff */
[C---:B------:R-:W-:Y:S01]  /*1e50*/  IMAD R29, R10.reuse, R22, R87 ;  /* 0x000000160a1d7224 */ /* 0x040fe200078e0257 */
[----:B------:R1:W-:Y:S01]  /*1e60*/  LDGSTS.E [R242+0x5600], [R84.64], P6 ;  /* 0x0560000054f27fae */ /* 0x0003e2000b121848 */
[C---:B------:R-:W-:Y:S01]  /*1e70*/  IMAD.WIDE R86, R21.reuse, 0x4, R30 ;  /* 0x0000000415567825 */ /* 0x040fe200078e021e */
[----:B------:R-:W-:Y:S02]  /*1e80*/  ISETP.GT.U32.AND P6, PT, R10, R28, PT ;  /* 0x0000001c0a00720c */ /* 0x000fe40003fc4070 */
[C---:B------:R-:W-:Y:S01]  /*1e90*/  LOP3.LUT R22, R140.reuse, 0xc, RZ, 0xfc, !PT ;  /* 0x0000000c8c167812 */ /* 0x040fe200078efcff */
[----:B------:R-:W-:Y:S01]  /*1ea0*/  IMAD.WIDE R88, R21, 0x4, R32 ;  /* 0x0000000415587825 */ /* 0x000fe200078e0220 */
[----:B------:R1:W-:Y:S01]  /*1eb0*/  LDGSTS.E [R242+0x6400], [R86.64], P5 ;  /* 0x0640000056f27fae */ /* 0x0003e2000a921848 */
[----:B------:R-:W-:Y:S02]  /*1ec0*/  LOP3.LUT R120, R140, 0x54, RZ, 0xfc, !PT ;  /* 0x000000548c787812 */ /* 0x000fe400078efcff */
[----:B------:R-:W-:Y:S01]  /*1ed0*/  @!P3 IMAD.IADD R27, R27, 0x1, -R10 ;  /* 0x000000011b1bb824 */ /* 0x000fe200078e0a0a */
[----:B------:R1:W-:Y:S01]  /*1ee0*/  LDGSTS.E [R242+0x6600], [R88.64], P5 ;  /* 0x0660000058f27fae */ /* 0x0003e2000a921848 */
[----:B------:R-:W-:Y:S01]  /*1ef0*/  ISETP.GT.U32.AND P5, PT, R10, R29, PT ;  /* 0x0000001d0a00720c */ /* 0x000fe20003fa4070 */
[----:B------:R-:W-:Y:S01]  /*1f00*/  IMAD.WIDE R90, R251, 0x4, R30 ;  /* 0x00000004fb5a7825 */ /* 0x000fe200078e021e */
[----:B------:R-:W-:-:S02]  /*1f10*/  IABS R95, R22 ;  /* 0x00000016005f7213 */ /* 0x000fc40000000000 */
[----:B------:R-:W-:Y:S01]  /*1f20*/  ISETP.GT.U32.AND P3, PT, R10, R27, PT ;  /* 0x0000001b0a00720c */ /* 0x000fe20003f64070 */
[----:B------:R-:W-:Y:S01]  /*1f30*/  @!P6 IMAD.IADD R28, R28, 0x1, -R10 ;  /* 0x000000011c1ce824 */ /* 0x000fe200078e0a0a */
[----:B------:R1:W-:Y:S01]  /*1f40*/  LDGSTS.E [R242+0x7400], [R90.64], P4 ;  /* 0x074000005af27fae */ /* 0x0003e2000a121848 */
[----:B------:R-:W-:Y:S01]  /*1f50*/  IMAD.HI.U32 R21, R138, R95, RZ ;  /* 0x0000005f8a157227 */ /* 0x000fe200078e00ff */
[----:B------:R-:W-:Y:S02]  /*1f60*/  IABS R199, R120 ;  /* 0x0000007800c77213 */ /* 0x000fe40000000000 */
[----:B------:R-:W-:Y:S01]  /*1f70*/  ISETP.GT.U32.AND P6, PT, R10, R28, PT ;  /* 0x0000001c0a00720c */ /* 0x000fe20003fc4070 */
[----:B------:R-:W-:Y:S01]  /*1f80*/  IMAD.WIDE R92, R251, 0x4, R32 ;  /* 0x00000004fb5c7825 */ /* 0x000fe200078e0220 */
[C---:B------:R-:W-:Y:S02]  /*1f90*/  LOP3.LUT R121, R140.reuse, 0x58, RZ, 0xfc, !PT ;  /* 0x000000588c797812 */ /* 0x040fe400078efcff */
[C---:B------:R-:W-:Y:S01]  /*1fa0*/  LOP3.LUT R125, R140.reuse, 0x5c, RZ, 0xfc, !PT ;  /* 0x0000005c8c7d7812 */ /* 0x040fe200078efcff */
[--C-:B------:R-:W-:Y:S01]  /*1fb0*/  @!P5 IMAD.IADD R29, R29, 0x1, -R10.reuse ;  /* 0x000000011d1dd824 */ /* 0x100fe200078e0a0a */
[----:B------:R1:W-:Y:S01]  /*1fc0*/  LDGSTS.E [R242+0x7600], [R92.64], P4 ;  /* 0x076000005cf27fae */ /* 0x0003e2000a121848 */
[----:B------:R-:W-:Y:S01]  /*1fd0*/  @!P3 IMAD.IADD R27, R27, 0x1, -R10 ;  /* 0x000000011b1bb824 */ /* 0x000fe200078e0a0a */
[----:B------:R-:W-:Y:S01]  /*1fe0*/  ISETP.GE.AND P3, PT, R140, RZ, PT ;  /* 0x000000ff8c00720c */ /* 0x000fe20003f66270 */
[----:B------:R-:W-:Y:S01]  /*1ff0*/  IMAD.MOV R146, RZ, RZ, -R21 ;  /* 0x000000ffff927224 */ /* 0x000fe200078e0a15 */
[----:B------:R-:W-:Y:S01]  /*2000*/  ISETP.GT.U32.AND P5, PT, R10, R29, PT ;  /* 0x0000001d0a00720c */ /* 0x000fe20003fa4070 */
[----:B------:R-:W-:Y:S01]  /*2010*/  IMAD.HI.U32 R21, R138, R147, RZ ;  /* 0x000000938a157227 */ /* 0x000fe200078e00ff */
[----:B------:R-:W-:-:S02]  /*2020*/  ISETP.GE.AND P4, PT, R94, RZ, PT ;  /* 0x000000ff5e00720c */ /* 0x000fc40003f86270 */
[----:B------:R-:W-:Y:S01]  /*2030*/  IABS R111, R121 ;  /* 0x00000079006f7213 */ /* 0x000fe20000000000 */
[----:B------:R-:W-:Y:S01]  /*2040*/  IMAD.MOV R21, RZ, RZ, -R21 ;  /* 0x000000ffff157224 */ /* 0x000fe200078e0a15 */
[----:B------:R-:W-:Y:S01]  /*2050*/  IABS R201, R125 ;  /* 0x0000007d00c97213 */ /* 0x000fe20000000000 */
[----:B------:R-:W-:Y:S01]  /*2060*/  IMAD R146, R10, R146, R95 ;  /* 0x000000920a927224 */ /* 0x000fe200078e025f */
[----:B------:R-:W-:Y:S01]  /*2070*/  LOP3.LUT R137, R140, 0x60, RZ, 0xfc, !PT ;  /* 0x000000608c897812 */ /* 0x000fe200078efcff */
[----:B------:R-:W-:Y:S01]  /*2080*/  IMAD R147, R10, R21, R147 ;  /* 0x000000150a937224 */ /* 0x000fe200078e0293 */
[----:B------:R-:W-:Y:S01]  /*2090*/  IADD3 R21, R2, -0x3, RZ ;  /* 0xfffffffd02157810 */ /* 0x000fe20007ffe0ff */
[--C-:B------:R-:W-:Y:S01]  /*20a0*/  @!P6 IMAD.IADD R28, R28, 0x1, -R10.reuse ;  /* 0x000000011c1ce824 */ /* 0x100fe200078e0a0a */
[----:B------:R-:W-:Y:S01]  /*20b0*/  ISETP.GT.U32.AND P6, PT, R10, R146, PT ;  /* 0x000000920a00720c */ /* 0x000fe20003fc4070 */
[----:B------:R-:W-:Y:S01]  /*20c0*/  @!P3 IMAD.MOV R27, RZ, RZ, -R27 ;  /* 0x000000ffff1bb224 */ /* 0x000fe200078e0a1b */
[----:B------:R-:W-:Y:S01]  /*20d0*/  ISETP.GE.U32.AND P3, PT, R21, 0x7fffffde, PT ;  /* 0x7fffffde1500780c */ /* 0x000fe20003f66070 */
[----:B------:R-:W-:Y:S01]  /*20e0*/  @!P5 IMAD.IADD R29, R29, 0x1, -R10 ;  /* 0x000000011d1dd824 */ /* 0x000fe200078e0a0a */
[----:B------:R-:W-:Y:S01]  /*20f0*/  ISETP.GE.AND P5, PT, R96, RZ, PT ;  /* 0x000000ff6000720c */ /* 0x000fe20003fa6270 */
[----:B------:R-:W-:Y:S01]  /*2100*/  IMAD.HI.U32 R21, R138, R103, RZ ;  /* 0x000000678a157227 */ /* 0x000fe200078e00ff */
[----:B------:R-:W-:-:S02]  /*2110*/  IABS R123, R137 ;  /* 0x00000089007b7213 */ /* 0x000fc40000000000 */
[----:B------:R-:W-:Y:S01]  /*2120*/  LOP3.LUT R164, R140, 0x64, RZ, 0xfc, !PT ;  /* 0x000000648ca47812 */ /* 0x000fe200078efcff */
[----:B------:R-:W-:Y:S01]  /*2130*/  @!P4 IMAD.MOV R28, RZ, RZ, -R28 ;  /* 0x000000ffff1cc224 */ /* 0x000fe200078e0a1c */
[----:B------:R-:W-:Y:S01]  /*2140*/  ISETP.GT.U32.AND P4, PT, R10, R147, PT ;  /* 0x000000930a00720c */ /* 0x000fe20003f84070 */
[----:B------:R-:W-:Y:S01]  /*2150*/  IMAD.MOV R21, RZ, RZ, -R21 ;  /* 0x000000ffff157224 */ /* 0x000fe200078e0a15 */
[----:B------:R-:W-:Y:S01]  /*2160*/  IABS R203, R164 ;  /* 0x000000a400cb7213 */ /* 0x000fe20000000000 */
[C---:B------:R-:W-:Y:S01]  /*2170*/  IMAD.WIDE R94, R97.reuse, 0x4, R30 ;  /* 0x00000004615e7825 */ /* 0x040fe200078e021e */
[C---:B------:R-:W-:Y:S02]  /*2180*/  LOP3.LUT R167, R140.reuse, 0x6c, RZ, 0xfc, !PT ;  /* 0x0000006c8ca77812 */ /* 0x040fe400078efcff */
[----:B------:R-:W-:Y:S01]  /*2190*/  LOP3.LUT R166, R140, 0x68, RZ, 0xfc, !PT ;  /* 0x000000688ca67812 */ /* 0x000fe200078efcff */
[----:B------:R-:W-:Y:S01]  /*21a0*/  IMAD R148, R10, R21, R103 ;  /* 0x000000150a947224 */ /* 0x000fe200078e0267 */
[----:B------:R1:W-:Y:S01]  /*21b0*/  LDGSTS.E [R241+0x800], [R94.64], !P3 ;  /* 0x008000005ef17fae */ /* 0x0003e2000d921848 */
[----:B------:R-:W-:Y:S01]  /*21c0*/  @!P6 IMAD.IADD R146, R146, 0x1, -R10 ;  /* 0x000000019292e824 */ /* 0x000fe200078e0a0a */
[----:B------:R-:W-:Y:S01]  /*21d0*/  ISETP.GE.AND P6, PT, R22, RZ, PT ;  /* 0x000000ff1600720c */ /* 0x000fe20003fc6270 */
[----:B------:R-:W-:Y:S01]  /*21e0*/  IMAD.WIDE R96, R97, 0x4, R32 ;  /* 0x0000000461607825 */ /* 0x000fe200078e0220 */
[----:B------:R-:W-:-:S02]  /*21f0*/  LOP3.LUT R22, R140, 0x18, RZ, 0xfc, !PT ;  /* 0x000000188c167812 */ /* 0x000fc400078efcff */
[----:B------:R-:W-:Y:S01]  /*2200*/  IABS R217, R167 ;  /* 0x000000a700d97213 */ /* 0x000fe20000000000 */
[----:B------:R-:W-:Y:S01]  /*2210*/  @!P5 IMAD.MOV R29, RZ, RZ, -R29 ;  /* 0x000000ffff1dd224 */ /* 0x000fe200078e0a1d */
[----:B------:R-:W-:Y:S01]  /*2220*/  ISETP.GT.U32.AND P5, PT, R10, R148, PT ;  /* 0x000000940a00720c */ /* 0x000fe20003fa4070 */
[----:B------:R-:W-:Y:S01]  /*2230*/  IMAD.WIDE R98, R100, 0x4, R30 ;  /* 0x0000000464627825 */ /* 0x000fe200078e021e */
[----:B------:R1:W-:Y:S01]  /*2240*/  LDGSTS.E [R241+0xa00], [R96.64], !P3 ;  /* 0x00a0000060f17fae */ /* 0x0003e2000d921848 */
[----:B------:R-:W-:Y:S02]  /*2250*/  IABS R149, R22 ;  /* 0x0000001600957213 */ /* 0x000fe40000000000 */
[----:B------:R-:W-:Y:S01]  /*2260*/  @!P4 IMAD.IADD R147, R147, 0x1, -R10 ;  /* 0x000000019393c824 */ /* 0x000fe200078e0a0a */
[----:B------:R-:W-:Y:S01]  /*2270*/  ISETP.GT.U32.AND P3, PT, R10, R146, PT ;  /* 0x000000920a00720c */ /* 0x000fe20003f64070 */
[----:B------:R-:W-:Y:S01]  /*2280*/  IMAD.WIDE R100, R100, 0x4, R32 ;  /* 0x0000000464647825 */ /* 0x000fe200078e0220 */
[----:B------:R1:W-:Y:S01]  /*2290*/  LDGSTS.E [R241+0x1800], [R98.64], !P2 ;  /* 0x0180000062f17fae */ /* 0x0003e2000d121848 */
[----:B------:R-:W-:-:S02]  /*22a0*/  IABS R163, R166 ;  /* 0x000000a600a37213 */ /* 0x000fc40000000000 */
[----:B------:R-:W-:Y:S01]  /*22b0*/  ISETP.GT.U32.AND P4, PT, R10, R147, PT ;  /* 0x000000930a00720c */ /* 0x000fe20003f84070 */
[----:B------:R1:W-:Y:S01]  /*22c0*/  LDGSTS.E [R241+0x1a00], [R100.64], !P2 ;  /* 0x01a0000064f17fae */ /* 0x0003e2000d121848 */
[----:B------:R-:W-:Y:S01]  /*22d0*/  ISETP.GE.AND P2, PT, R102, RZ, PT ;  /* 0x000000ff6600720c */ /* 0x000fe20003f46270 */
[----:B------:R-:W-:Y:S01]  /*22e0*/  IMAD.HI.U32 R21, R138, R149, RZ ;  /* 0x000000958a157227 */ /* 0x000fe200078e00ff */
[C---:B------:R-:W-:Y:S02]  /*22f0*/  LOP3.LUT R102, R140.reuse, 0x1c, RZ, 0xfc, !PT ;  /* 0x0000001c8c667812 */ /* 0x040fe400078efcff */
[----:B------:R-:W-:Y:S01]  /*2300*/  LOP3.LUT R170, R140, 0x70, RZ, 0xfc, !PT ;  /* 0x000000708caa7812 */ /* 0x000fe200078efcff */
[----:B------:R-:W-:Y:S01]  /*2310*/  IMAD.MOV R21, RZ, RZ, -R21 ;  /* 0x000000ffff157224 */ /* 0x000fe200078e0a15 */
[----:B------:R-:W-:Y:S01]  /*2320*/  IABS R103, R102 ;  /* 0x0000006600677213 */ /* 0x000fe20000000000 */
[--C-:B------:R-:W-:Y:S01]  /*2330*/  @!P5 IMAD.IADD R148, R148, 0x1, -R10.reuse ;  /* 0x000000019494d824 */ /* 0x100fe200078e0a0a */
[----:B------:R-:W-:Y:S01]  /*2340*/  LOP3.LUT R168, R140, 0x74, RZ, 0xfc, !PT ;  /* 0x000000748ca87812 */ /* 0x000fe200078efcff */
[----:B------:R-:W-:Y:S01]  /*2350*/  @!P3 IMAD.IADD R146, R146, 0x1, -R10 ;  /* 0x000000019292b824 */ /* 0x000fe200078e0a0a */
[----:B------:R-:W-:Y:S01]  /*2360*/  ISETP.GE.AND P3, PT, R104, RZ, PT ;  /* 0x000000ff6800720c */ /* 0x000fe20003f66270 */
[C---:B------:R-:W-:Y:S01]  /*2370*/  IMAD R149, R10.reuse, R21, R149 ;  /* 0x000000150a957224 */ /* 0x040fe200078e0295 */
[----:B------:R-:W-:Y:S01]  /*2380*/  ISETP.GT.U32.AND P5, PT, R10, R148, PT ;  /* 0x000000940a00720c */ /* 0x000fe20003fa4070 */
[----:B------:R-:W-:Y:S01]  /*2390*/  IMAD.HI.U32 R21, R138, R103, RZ ;  /* 0x000000678a157227 */ /* 0x000fe200078e00ff */
[----:B------:R-:W-:-:S02]  /*23a0*/  LOP3.LUT R104, R140, 0x24, RZ, 0xfc, !PT ;  /* 0x000000248c687812 */ /* 0x000fc400078efcff */
[----:B------:R-:W-:Y:S01]  /*23b0*/  LOP3.LUT R24, R140, 0x7c, RZ, 0xfc, !PT ;  /* 0x0000007c8c187812 */ /* 0x000fe200078efcff */
[----:B------:R-:W-:Y:S01]  /*23c0*/  @!P4 IMAD.IADD R147, R147, 0x1, -R10 ;  /* 0x000000019393c824 */ /* 0x000fe200078e0a0a */
[----:B------:R-:W-:Y:S01]  /*23d0*/  ISETP.GE.AND P4, PT, R22, RZ, PT ;  /* 0x000000ff1600720c */ /* 0x000fe20003f86270 */
[----:B------:R-:W-:Y:S01]  /*23e0*/  @!P6 IMAD.MOV R146, RZ, RZ, -R146 ;  /* 0x000000ffff92e224 */ /* 0x000fe200078e0a92 */
[----:B------:R-:W-:Y:S01]  /*23f0*/  ISETP.GT.U32.AND P6, PT, R10, R149, PT ;  /* 0x000000950a00720c */ /* 0x000fe20003fc4070 */
[----:B------:R-:W-:Y:S01]  /*2400*/  IMAD.HI.U32 R22, R138, R151, RZ ;  /* 0x000000978a167227 */ /* 0x000fe200078e00ff */
[----:B------:R-:W-:Y:S02]  /*2410*/  IABS R153, R104 ;  /* 0x0000006800997213 */ /* 0x000fe40000000000 */
[----:B------:R-:W-:Y:S01]  /*2420*/  IABS R11, R24 ;  /* 0x00000018000b7213 */ /* 0x000fe20000000000 */
[----:B------:R-:W-:Y:S01]  /*2430*/  IMAD.MOV R21, RZ, RZ, -R21 ;  /* 0x000000ffff157224 */ /* 0x000fe200078e0a15 */
[----:B------:R-:W-:Y:S01]  /*2440*/  LOP3.LUT R165, R165, 0x3, RZ, 0xc0, !PT ;  /* 0x00000003a5a57812 */ /* 0x000fe200078ec0ff */
[----:B------:R-:W-:Y:S01]  /*2450*/  IMAD.MOV R22, RZ, RZ, -R22 ;  /* 0x000000ffff167224 */ /* 0x000fe200078e0a16 */
[----:B------:R-:W-:Y:S01]  /*2460*/  IADD3 R17, R23, R17, R20 ;  /* 0x0000001117117210 */ /* 0x000fe20007ffe014 */
[C---:B------:R-:W-:Y:S01]  /*2470*/  IMAD R150, R10.reuse, R21, R103 ;  /* 0x000000150a967224 */ /* 0x040fe200078e0267 */
[----:B------:R-:W-:Y:S01]  /*2480*/  IABS R103, R107 ;  /* 0x0000006b00677213 */ /* 0x000fe20000000000 */
[----:B------:R-:W-:Y:S01]  /*2490*/  IMAD R151, R10, R22, R151 ;  /* 0x000000160a977224 */ /* 0x000fe200078e0297 */
[----:B------:R-:W-:Y:S01]  /*24a0*/  LOP3.LUT R25, R25, 0x3, RZ, 0xc0, !PT ;  /* 0x0000000319197812 */ /* 0x000fe200078ec0ff */
[--C-:B------:R-:W-:Y:S01]  /*24b0*/  @!P5 IMAD.IADD R148, R148, 0x1, -R10.reuse ;  /* 0x000000019494d824 */ /* 0x100fe200078e0a0a */
[C---:B------:R-:W-:Y:S01]  /*24c0*/  ISETP.GT.U32.AND P5, PT, R10.reuse, R150, PT ;  /* 0x000000960a00720c */ /* 0x040fe20003fa4070 */
[----:B------:R-:W-:Y:S01]  /*24d0*/  @!P6 IMAD.IADD R149, R149, 0x1, -R10 ;  /* 0x000000019595e824 */ /* 0x000fe200078e0a0a */
[----:B------:R-:W-:Y:S01]  /*24e0*/  LOP3.LUT R141, R141, 0xf, RZ, 0xc0, !PT ;  /* 0x0000000f8d8d7812 */ /* 0x000fe200078ec0ff */
[----:B------:R-:W-:Y:S01]  /*24f0*/  @!P3 IMAD.MOV R148, RZ, RZ, -R148 ;  /* 0x000000ffff94b224 */ /* 0x000fe200078e0a94 */
[----:B------:R-:W-:Y:S01]  /*2500*/  ISETP.GT.U32.AND P3, PT, R10, R151, PT ;  /* 0x000000970a00720c */ /* 0x000fe20003f64070 */
[----:B------:R-:W-:Y:S01]  /*2510*/  IMAD.HI.U32 R21, R138, R153, RZ ;  /* 0x000000998a157227 */ /* 0x000fe200078e00ff */
[----:B------:R-:W-:-:S02]  /*2520*/  ISETP.GT.U32.AND P6, PT, R10, R149, PT ;  /* 0x000000950a00720c */ /* 0x000fc40003fc4070 */
[----:B------:R-:W-:Y:S01]  /*2530*/  IADD3 R4, R144, R4, R7 ;  /* 0x0000000490047210 */ /* 0x000fe20007ffe007 */
[----:B------:R-:W-:Y:S01]  /*2540*/  @!P2 IMAD.MOV R147, RZ, RZ, -R147 ;  /* 0x000000ffff93a224 */ /* 0x000fe200078e0a93 */
[----:B------:R-:W-:Y:S01]  /*2550*/  ISETP.GE.AND P2, PT, R102, RZ, PT ;  /* 0x000000ff6600720c */ /* 0x000fe20003f46270 */
[----:B------:R-:W-:Y:S01]  /*2560*/  IMAD.MOV R21, RZ, RZ, -R21 ;  /* 0x000000ffff157224 */ /* 0x000fe200078e0a15 */
[----:B------:R-:W-:Y:S01]  /*2570*/  LOP3.LUT R102, R140, 0x2c, RZ, 0xfc, !PT ;  /* 0x0000002c8c667812 */ /* 0x000fe200078efcff */
[--C-:B------:R-:W-:Y:S01]  /*2580*/  @!P5 IMAD.IADD R150, R150, 0x1, -R10.reuse ;  /* 0x000000019696d824 */ /* 0x100fe200078e0a0a */
[----:B------:R-:W-:Y:S01]  /*2590*/  IADD3 R12, R165, R12, R15 ;  /* 0x0000000ca50c7210 */ /* 0x000fe20007ffe00f */
[C---:B------:R-:W-:Y:S01]  /*25a0*/  IMAD R153, R10.reuse, R21, R153 ;  /* 0x000000150a997224 */ /* 0x040fe200078e0299 */
[----:B------:R-:W-:Y:S01]  /*25b0*/  IABS R105, R102 ;  /* 0x0000006600697213 */ /* 0x000fe20000000000 */
[----:B------:R-:W-:Y:S01]  /*25c0*/  @!P3 IMAD.IADD R151, R151, 0x1, -R10 ;  /* 0x000000019797b824 */ /* 0x000fe200078e0a0a */
[----:B------:R-:W-:Y:S01]  /*25d0*/  ISETP.GT.U32.AND P5, PT, R10, R150, PT ;  /* 0x000000960a00720c */ /* 0x000fe20003fa4070 */
[----:B------:R-:W-:Y:S01]  /*25e0*/  IMAD.HI.U32 R22, R138, R103, RZ ;  /* 0x000000678a167227 */ /* 0x000fe200078e00ff */
[----:B------:R-:W-:-:S02]  /*25f0*/  IADD3 R18, R25, R139, R18 ;  /* 0x0000008b19127210 */ /* 0x000fc40007ffe012 */
[C---:B------:R-:W-:Y:S01]  /*2600*/  ISETP.GT.U32.AND P3, PT, R10.reuse, R151, PT ;  /* 0x000000970a00720c */ /* 0x040fe20003f64070 */
[----:B------:R-:W-:Y:S01]  /*2610*/  @!P6 IMAD.IADD R149, R149, 0x1, -R10 ;  /* 0x000000019595e824 */ /* 0x000fe200078e0a0a */
[----:B------:R-:W-:Y:S01]  /*2620*/  ISETP.GT.U32.AND P6, PT, R10, R153, PT ;  /* 0x000000990a00720c */ /* 0x000fe20003fc4070 */
[----:B------:R-:W-:Y:S02]  /*2630*/  IMAD.MOV R22, RZ, RZ, -R22 ;  /* 0x000000ffff167224 */ /* 0x000fe400078e0a16 */
[----:B------:R-:W-:-:S04]  /*2640*/  IMAD.HI.U32 R21, R138, R105, RZ ;  /* 0x000000698a157227 */ /* 0x000fc800078e00ff */
[----:B------:R-:W-:Y:S02]  /*2650*/  IMAD R152, R10, R22, R103 ;  /* 0x000000160a987224 */ /* 0x000fe400078e0267 */
[----:B------:R-:W-:Y:S02]  /*2660*/  IMAD.MOV R21, RZ, RZ, -R21 ;  /* 0x000000ffff157224 */ /* 0x000fe400078e0a15 */
[----:B------:R-:W-:-:S04]  /*2670*/  IMAD.HI.U32 R22, R138, R155, RZ ;  /* 0x0000009b8a167227 */ /* 0x000fc800078e00ff */
[----:B------:R-:W-:Y:S01]  /*2680*/  @!P4 IMAD.MOV R149, RZ, RZ, -R149 ;  /* 0x000000ffff95c224 */ /* 0x000fe200078e0a95 */
[----:B------:R-:W-:Y:S01]  /*2690*/  ISETP.GT.U32.AND P4, PT, R10, R152, PT ;  /* 0x000000980a00720c */ /* 0x000fe20003f84070 */
[----:B------:R-:W-:Y:S01]  /*26a0*/  @!P5 IMAD.IADD R150, R150, 0x1, -R10 ;  /* 0x000000019696d824 */ /* 0x000fe200078e0a0a */
[----:B------:R-:W-:Y:S01]  /*26b0*/  ISETP.GE.AND P5, PT, R106, RZ, PT ;  /* 0x000000ff6a00720c */ /* 0x000fe20003fa6270 */
[----:B------:R-:W-:Y:S01]  /*26c0*/  IMAD R154, R10, R21, R105 ;  /* 0x000000150a9a7224 */ /* 0x000fe200078e0269 */
[C---:B------:R-:W-:Y:S01]  /*26d0*/  LOP3.LUT R105, R140.reuse, 0x34, RZ, 0xfc, !PT ;  /* 0x000000348c697812 */ /* 0x040fe200078efcff */
[----:B------:R-:W-:Y:S01]  /*26e0*/  IMAD.MOV R22, RZ, RZ, -R22 ;  /* 0x000000ffff167224 */ /* 0x000fe200078e0a16 */
[----:B------:R-:W-:Y:S01]  /*26f0*/  LOP3.LUT R106, R140, 0x38, RZ, 0xfc, !PT ;  /* 0x000000388c6a7812 */ /* 0x000fe200078efcff */
[--C-:B------:R-:W-:Y:S01]  /*2700*/  @!P6 IMAD.IADD R153, R153, 0x1, -R10.reuse ;  /* 0x000000019999e824 */ /* 0x100fe200078e0a0a */
[----:B------:R-:W-:Y:S01]  /*2710*/  IABS R103, R105 ;  /* 0x0000006900677213 */ /* 0x000fe20000000000 */
[----:B------:R-:W-:Y:S01]  /*2720*/  @!P3 IMAD.IADD R151, R151, 0x1, -R10 ;  /* 0x000000019797b824 */ /* 0x000fe200078e0a0a */
[C---:B------:R-:W-:Y:S01]  /*2730*/  ISETP.GT.U32.AND P3, PT, R10.reuse, R154, PT ;  /* 0x0000009a0a00720c */ /* 0x040fe20003f64070 */
[C---:B------:R-:W-:Y:S01]  /*2740*/  IMAD R155, R10.reuse, R22, R155 ;  /* 0x000000160a9b7224 */ /* 0x040fe200078e029b */
[----:B------:R-:W-:Y:S01]  /*2750*/  ISETP.GT.U32.AND P6, PT, R10, R153, PT ;  /* 0x000000990a00720c */ /* 0x000fe20003fc4070 */
[----:B------:R-:W-:Y:S01]  /*2760*/  @!P2 IMAD.MOV R150, RZ, RZ, -R150 ;  /* 0x000000ffff96a224 */ /* 0x000fe200078e0a96 */
[----:B------:R-:W-:Y:S01]  /*2770*/  IABS R157, R106 ;  /* 0x0000006a009d7213 */ /* 0x000fe20000000000 */
[----:B------:R-:W-:Y:S01]  /*2780*/  @!P4 IMAD.IADD R152, R152, 0x1, -R10 ;  /* 0x000000019898c824 */ /* 0x000fe200078e0a0a */
[----:B------:R-:W-:Y:S01]  /*2790*/  ISETP.GT.U32.AND P2, PT, R10, R155, PT ;  /* 0x0000009b0a00720c */ /* 0x000fe20003f44070 */
[----:B------:R-:W-:Y:S01]  /*27a0*/  @!P5 IMAD.MOV R151, RZ, RZ, -R151 ;  /* 0x000000ffff97d224 */ /* 0x000fe200078e0a97 */
[----:B------:R-:W-:Y:S01]  /*27b0*/  ISETP.GE.AND P5, PT, R104, RZ, PT ;  /* 0x000000ff6800720c */ /* 0x000fe20003fa6270 */
[----:B------:R-:W-:Y:S01]  /*27c0*/  IMAD.HI.U32 R21, R138, R103, RZ ;  /* 0x000000678a157227 */ /* 0x000fe200078e00ff */
[----:B------:R-:W-:-:S02]  /*27d0*/  ISETP.GT.U32.AND P4, PT, R10, R152, PT ;  /* 0x000000980a00720c */ /* 0x000fc40003f84070 */
[----:B------:R-:W-:Y:S01]  /*27e0*/  IADD3 R22, R2, -0xf, RZ ;  /* 0xfffffff102167810 */ /* 0x000fe20007ffe0ff */
[--C-:B------:R-:W-:Y:S02]  /*27f0*/  @!P3 IMAD.IADD R154, R154, 0x1, -R10.reuse ;  /* 0x000000019a9ab824 */ /* 0x100fe400078e0a0a */
[----:B------:R-:W-:Y:S02]  /*2800*/  IMAD.MOV R21, RZ, RZ, -R21 ;  /* 0x000000ffff157224 */ /* 0x000fe400078e0a15 */
[--C-:B------:R-:W-:Y:S01]  /*2810*/  @!P6 IMAD.IADD R153, R153, 0x1, -R10.reuse ;  /* 0x000000019999e824 */ /* 0x100fe200078e0a0a */
[----:B------:R-:W-:Y:S01]  /*2820*/  ISETP.GE.AND P6, PT, R107, RZ, PT ;  /* 0x000000ff6b00720c */ /* 0x000fe20003fc6270 */
[----:B------:R-:W-:Y:S01]  /*2830*/  @!P2 IMAD.IADD R155, R155, 0x1, -R10 ;  /* 0x000000019b9ba824 */ /* 0x000fe200078e0a0a */
[C---:B------:R-:W-:Y:S01]  /*2840*/  ISETP.GT.U32.AND P3, PT, R10.reuse, R154, PT ;  /* 0x0000009a0a00720c */ /* 0x040fe20003f64070 */
[C---:B------:R-:W-:Y:S01]  /*2850*/  IMAD R156, R10.reuse, R21, R103 ;  /* 0x000000150a9c7224 */ /* 0x040fe200078e0267 */
[----:B------:R-:W-:Y:S01]  /*2860*/  IABS R107, R109 ;  /* 0x0000006d006b7213 */ /* 0x000fe20000000000 */
[----:B------:R-:W-:Y:S01]  /*2870*/  @!P5 IMAD.MOV R153, RZ, RZ, -R153 ;  /* 0x000000ffff99d224 */ /* 0x000fe200078e0a99 */
[----:B------:R-:W-:Y:S01]  /*2880*/  ISETP.GT.U32.AND P2, PT, R10, R155, PT ;  /* 0x0000009b0a00720c */ /* 0x000fe20003f44070 */
[----:B------:R-:W-:Y:S01]  /*2890*/  IMAD.HI.U32 R21, R138, R157, RZ ;  /* 0x0000009d8a157227 */ /* 0x000fe200078e00ff */
[----:B------:R-:W-:-:S03]  /*28a0*/  ISETP.GT.U32.AND P5, PT, R10, R156, PT ;  /* 0x0000009c0a00720c */ /* 0x000fc60003fa4070 */
[----:B------:R-:W-:Y:S01]  /*28b0*/  @!P4 IMAD.IADD R152, R152, 0x1, -R10 ;  /* 0x000000019898c824 */ /* 0x000fe200078e0a0a */
[----:B------:R-:W-:Y:S01]  /*28c0*/  ISETP.GE.U32.AND P4, PT, R22, 0x7fffffd2, PT ;  /* 0x7fffffd21600780c */ /* 0x000fe20003f86070 */
[----:B------:R-:W-:Y:S02]  /*28d0*/  IMAD.MOV R21, RZ, RZ, -R21 ;  /* 0x000000ffff157224 */ /* 0x000fe400078e0a15 */
[----:B------:R-:W-:Y:S01]  /*28e0*/  @!P6 IMAD.MOV R152, RZ, RZ, -R152 ;  /* 0x000000ffff98e224 */ /* 0x000fe200078e0a98 */
[----:B------:R-:W-:Y:S01]  /*28f0*/  ISETP.GE.AND P6, PT, R102, RZ, PT ;  /* 0x000000ff6600720c */ /* 0x000fe20003fc6270 */
[--C-:B------:R-:W-:Y:S01]  /*2900*/  @!P3 IMAD.IADD R154, R154, 0x1, -R10.reuse ;  /* 0x000000019a9ab824 */ /* 0x100fe200078e0a0a */
[----:B------:R-:W-:Y:S01]  /*2910*/  ISETP.GE.AND P3, PT, R108, RZ, PT ;  /* 0x000000ff6c00720c */ /* 0x000fe20003f66270 */
[----:B------:R-:W-:Y:S01]  /*2920*/  IMAD R157, R10, R21, R157 ;  /* 0x000000150a9d7224 */ /* 0x000fe200078e029d */
[----:B------:R-:W-:Y:S01]  /*2930*/  LOP3.LUT R102, R140, 0x3c, RZ, 0xfc, !PT ;  /* 0x0000003c8c667812 */ /* 0x000fe200078efcff */
[--C-:B------:R-:W-:Y:S01]  /*2940*/  @!P2 IMAD.IADD R155, R155, 0x1, -R10.reuse ;  /* 0x000000019b9ba824 */ /* 0x100fe200078e0a0a */
[----:B------:R-:W-:Y:S01]  /*2950*/  IADD3 R21, R2, -0xb, RZ ;  /* 0xfffffff502157810 */ /* 0x000fe20007ffe0ff */
[----:B------:R-:W-:Y:S01]  /*2960*/  @!P5 IMAD.IADD R156, R156, 0x1, -R10 ;  /* 0x000000019c9cd824 */ /* 0x000fe200078e0a0a */
[----:B------:R-:W-:Y:S01]  /*2970*/  ISETP.GT.U32.AND P2, PT, R10, R157, PT ;  /* 0x0000009d0a00720c */ /* 0x000fe20003f44070 */
[----:B------:R-:W-:Y:S01]  /*2980*/  IMAD.HI.U32 R122, R138, R123, RZ ;  /* 0x0000007b8a7a7227 */ /* 0x000fe200078e00ff */
[----:B------:R-:W-:-:S02]  /*2990*/  IABS R103, R102 ;  /* 0x0000006600677213 */ /* 0x000fc40000000000 */
[----:B------:R-:W-:Y:S01]  /*29a0*/  ISETP.GT.U32.AND P5, PT, R10, R156, PT ;  /* 0x0000009c0a00720c */ /* 0x000fe20003fa4070 */
[----:B------:R-:W-:Y:S01]  /*29b0*/  @!P6 IMAD.MOV R154, RZ, RZ, -R154 ;  /* 0x000000ffff9ae224 */ /* 0x000fe200078e0a9a */
[----:B------:R-:W-:Y:S01]  /*29c0*/  ISETP.GE.U32.AND P6, PT, R21, 0x7fffffd6, PT ;  /* 0x7fffffd61500780c */ /* 0x000fe20003fc6070 */
[----:B------:R-:W-:Y:S01]  /*29d0*/  @!P3 IMAD.MOV R155, RZ, RZ, -R155 ;  /* 0x000000ffff9bb224 */ /* 0x000fe200078e0a9b */
[----:B------:R-:W-:Y:S01]  /*29e0*/  ISETP.GE.AND P3, PT, R105, RZ, PT ;  /* 0x000000ff6900720c */ /* 0x000fe20003f66270 */
[----:B------:R-:W-:Y:S01]  /*29f0*/  IMAD.HI.U32 R21, R138, R103, RZ ;  /* 0x000000678a157227 */ /* 0x000fe200078e00ff */
[----:B------:R-:W-:-:S03]  /*2a00*/  LOP3.LUT R108, R140, 0x40, RZ, 0xfc, !PT ;  /* 0x000000408c6c7812 */ /* 0x000fc600078efcff */
[--C-:B------:R-:W-:Y:S01]  /*2a10*/  @!P2 IMAD.IADD R157, R157, 0x1, -R10.reuse ;  /* 0x000000019d9da824 */ /* 0x100fe200078e0a0a */
[----:B------:R-:W-:Y:S01]  /*2a20*/  IABS R159, R108 ;  /* 0x0000006c009f7213 */ /* 0x000fe20000000000 */
[----:B------:R-:W-:Y:S02]  /*2a30*/  IMAD.MOV R158, RZ, RZ, -R21 ;  /* 0x000000ffff9e7224 */ /* 0x000fe400078e0a15 */
[----:B------:R-:W-:Y:S01]  /*2a40*/  @!P5 IMAD.IADD R156, R156, 0x1, -R10 ;  /* 0x000000019c9cd824 */ /* 0x000fe200078e0a0a */
[C---:B------:R-:W-:Y:S01]  /*2a50*/  ISETP.GT.U32.AND P2, PT, R10.reuse, R157, PT ;  /* 0x0000009d0a00720c */ /* 0x040fe20003f44070 */
[----:B------:R-:W-:Y:S01]  /*2a60*/  IMAD R158, R10, R158, R103 ;  /* 0x0000009e0a9e7224 */ /* 0x000fe200078e0267 */
[----:B------:R-:W-:Y:S01]  /*2a70*/  ISETP.GE.AND P5, PT, R106, RZ, PT ;  /* 0x000000ff6a00720c */ /* 0x000fe20003fa6270 */
[----:B------:R-:W-:Y:S02]  /*2a80*/  @!P3 IMAD.MOV R156, RZ, RZ, -R156 ;  /* 0x000000ffff9cb224 */ /* 0x000fe400078e0a9c */
[----:B------:R-:W-:Y:S01]  /*2a90*/  IMAD.HI.U32 R21, R138, R159, RZ ;  /* 0x0000009f8a157227 */ /* 0x000fe200078e00ff */
[----:B------:R-:W-:-:S03]  /*2aa0*/  ISETP.GT.U32.AND P3, PT, R10, R158, PT ;  /* 0x0000009e0a00720c */ /* 0x000fc60003f64070 */
[----:B------:R-:W-:-:S04]  /*2ab0*/  IMAD.WIDE R104, R110, 0x4, R32 ;  /* 0x000000046e687825 */ /* 0x000fc800078e0220 */
[----:B------:R-:W-:Y:S01]  /*2ac0*/  @!P2 IMAD.IADD R157, R157, 0x1, -R10 ;  /* 0x000000019d9da824 */ /* 0x000fe200078e0a0a */
[----:B------:R-:W-:Y:S01]  /*2ad0*/  ISETP.GE.AND P2, PT, R102, RZ, PT ;  /* 0x000000ff6600720c */ /* 0x000fe20003f46270 */
[----:B------:R-:W-:Y:S01]  /*2ae0*/  IMAD.WIDE R102, R110, 0x4, R30 ;  /* 0x000000046e667825 */ /* 0x000fe200078e021e */
[----:B------:R-:W-:-:S03]  /*2af0*/  SHF.R.U32.HI R110, RZ, 0x9, R13 ;  /* 0x00000009ff6e7819 */ /* 0x000fc6000001160d */
[----:B------:R-:W-:Y:S01]  /*2b00*/  @!P3 IMAD.IADD R158, R158, 0x1, -R10 ;  /* 0x000000019e9eb824 */ /* 0x000fe200078e0a0a */
[----:B------:R1:W-:Y:S01]  /*2b10*/  LDGSTS.E [R241+0x2800], [R102.64], !P6 ;  /* 0x0280000066f17fae */ /* 0x0003e2000f121848 */
[----:B------:R-:W-:Y:S01]  /*2b20*/  IMAD.MOV R22, RZ, RZ, -R21 ;  /* 0x000000ffff167224 */ /* 0x000fe200078e0a15 */
[----:B------:R-:W-:Y:S01]  /*2b30*/  ISETP.GE.AND P3, PT, R108, RZ, PT ;  /* 0x000000ff6c00720c */ /* 0x000fe20003f66270 */
[----:B------:R-:W-:Y:S01]  /*2b40*/  IMAD.HI.U32 R21, R138, R107, RZ ;  /* 0x0000006b8a157227 */ /* 0x000fe200078e00ff */
[----:B------:R1:W-:Y:S01]  /*2b50*/  LDGSTS.E [R241+0x2a00], [R104.64], !P6 ;  /* 0x02a0000068f17fae */ /* 0x0003e2000f121848 */
[C---:B------:R-:W-:Y:S02]  /*2b60*/  ISETP.GT.U32.AND P6, PT, R10.reuse, R158, PT ;  /* 0x0000009e0a00720c */ /* 0x040fe40003fc4070 */
[----:B------:R-:W-:Y:S02]  /*2b70*/  IMAD R159, R10, R22, R159 ;  /* 0x000000160a9f7224 */ /* 0x000fe400078e029f */
[----:B------:R-:W-:-:S02]  /*2b80*/  IMAD.MOV R21, RZ, RZ, -R21 ;  /* 0x000000ffff157224 */ /* 0x000fc400078e0a15 */
[----:B------:R-:W-:Y:S01]  /*2b90*/  @!P5 IMAD.MOV R157, RZ, RZ, -R157 ;  /* 0x000000ffff9dd224 */ /* 0x000fe200078e0a9d */
[C---:B------:R-:W-:Y:S01]  /*2ba0*/  ISETP.GT.U32.AND P5, PT, R10.reuse, R159, PT ;  /* 0x0000009f0a00720c */ /* 0x040fe20003fa4070 */
[----:B------:R-:W-:Y:S01]  /*2bb0*/  IMAD R160, R10, R21, R107 ;  /* 0x000000150aa07224 */ /* 0x000fe200078e026b */
[----:B------:R-:W-:Y:S01]  /*2bc0*/  IABS R107, R119 ;  /* 0x00000077006b7213 */ /* 0x000fe20000000000 */
[----:B------:R-:W-:-:S04]  /*2bd0*/  IMAD.HI.U32 R22, R138, R161, RZ ;  /* 0x000000a18a167227 */ /* 0x000fc800078e00ff */
[----:B------:R-:W-:Y:S01]  /*2be0*/  @!P6 IMAD.IADD R158, R158, 0x1, -R10 ;  /* 0x000000019e9ee824 */ /* 0x000fe200078e0a0a */
[----:B------:R-:W-:Y:S01]  /*2bf0*/  ISETP.GT.U32.AND P6, PT, R10, R160, PT ;  /* 0x000000a00a00720c */ /* 0x000fe20003fc4070 */
[----:B------:R-:W-:-:S04]  /*2c00*/  IMAD.HI.U32 R21, R138, R197, RZ ;  /* 0x000000c58a157227 */ /* 0x000fc800078e00ff */
[----:B------:R-:W-:Y:S02]  /*2c10*/  IMAD.MOV R22, RZ, RZ, -R22 ;  /* 0x000000ffff167224 */ /* 0x000fe400078e0a16 */
[----:B------:R-:W-:Y:S02]  /*2c20*/  IMAD.MOV R21, RZ, RZ, -R21 ;  /* 0x000000ffff157224 */ /* 0x000fe400078e0a15 */
[----:B------:R-:W-:Y:S02]  /*2c30*/  @!P5 IMAD.IADD R159, R159, 0x1, -R10 ;  /* 0x000000019f9fd824 */ /* 0x000fe400078e0a0a */
[C---:B------:R-:W-:Y:S02]  /*2c40*/  IMAD R161, R10.reuse, R22, R161 ;  /* 0x000000160aa17224 */ /* 0x040fe400078e02a1 */
[C---:B------:R-:W-:Y:S01]  /*2c50*/  IMAD R197, R10.reuse, R21, R197 ;  /* 0x000000150ac57224 */ /* 0x040fe200078e02c5 */
[C---:B------:R-:W-:Y:S01]  /*2c60*/  ISETP.GT.U32.AND P5, PT, R10.reuse, R159, PT ;  /* 0x0000009f0a00720c */ /* 0x040fe20003fa4070 */
[----:B------:R-:W-:Y:S01]  /*2c70*/  @!P2 IMAD.MOV R158, RZ, RZ, -R158 ;  /* 0x000000ffff9ea224 */ /* 0x000fe200078e0a9e */
[----:B------:R-:W-:Y:S01]  /*2c80*/  ISETP.GT.U32.AND P2, PT, R10, R161, PT ;  /* 0x000000a10a00720c */ /* 0x000fe20003f44070 */
[----:B------:R-:W-:Y:S01]  /*2c90*/  @!P6 IMAD.IADD R160, R160, 0x1, -R10 ;  /* 0x00000001a0a0e824 */ /* 0x000fe200078e0a0a */
[----:B------:R-:W-:Y:S01]  /*2ca0*/  ISETP.GT.U32.AND P6, PT, R10, R197, PT ;  /* 0x000000c50a00720c */ /* 0x000fe20003fc4070 */
[----:B------:R-:W-:-:S04]  /*2cb0*/  IMAD.HI.U32 R22, R138, R107, RZ ;  /* 0x0000006b8a167227 */ /* 0x000fc800078e00ff */
[----:B------:R-:W-:-:S04]  /*2cc0*/  IMAD.HI.U32 R106, R138, R199, RZ ;  /* 0x000000c78a6a7227 */ /* 0x000fc800078e00ff */
[----:B------:R-:W-:Y:S02]  /*2cd0*/  IMAD.MOV R22, RZ, RZ, -R22 ;  /* 0x000000ffff167224 */ /* 0x000fe400078e0a16 */
[----:B------:R-:W-:Y:S02]  /*2ce0*/  IMAD.MOV R106, RZ, RZ, -R106 ;  /* 0x000000ffff6a7224 */ /* 0x000fe400078e0a6a */
[--C-:B------:R-:W-:Y:S01]  /*2cf0*/  @!P5 IMAD.IADD R159, R159, 0x1, -R10.reuse ;  /* 0x000000019f9fd824 */ /* 0x100fe200078e0a0a */
[----:B------:R-:W-:Y:S01]  /*2d00*/  ISETP.GE.AND P5, PT, R109, RZ, PT ;  /* 0x000000ff6d00720c */ /* 0x000fe20003fa6270 */
[C---:B------:R-:W-:Y:S02]  /*2d10*/  IMAD R22, R10.reuse, R22, R107 ;  /* 0x000000160a167224 */ /* 0x040fe400078e026b */
[C---:B------:R-:W-:Y:S02]  /*2d20*/  IMAD R199, R10.reuse, R106, R199 ;  /* 0x0000006a0ac77224 */ /* 0x040fe400078e02c7 */
[----:B------:R-:W-:Y:S01]  /*2d30*/  @!P2 IMAD.IADD R161, R161, 0x1, -R10 ;  /* 0x00000001a1a1a824 */ /* 0x000fe200078e0a0a */
[----:B------:R-:W-:Y:S01]  /*2d40*/  ISETP.GT.U32.AND P2, PT, R10, R160, PT ;  /* 0x000000a00a00720c */ /* 0x000fe20003f44070 */
[----:B------:R-:W-:-:S04]  /*2d50*/  IMAD.WIDE R106, R114, 0x4, R30 ;  /* 0x00000004726a7825 */ /* 0x000fc800078e021e */
[----:B------:R-:W-:Y:S01]  /*2d60*/  IMAD.WIDE R108, R114, 0x4, R32 ;  /* 0x00000004726c7825 */ /* 0x000fe200078e0220 */
[----:B------:R1:W-:Y:S03]  /*2d70*/  LDGSTS.E [R241+0x3800], [R106.64], !P4 ;  /* 0x038000006af17fae */ /* 0x0003e6000e121848 */
[----:B------:R-:W-:Y:S01]  /*2d80*/  @!P6 IMAD.IADD R197, R197, 0x1, -R10 ;  /* 0x00000001c5c5e824 */ /* 0x000fe200078e0a0a */
[----:B------:R1:W-:Y:S01]  /*2d90*/  LDGSTS.E [R241+0x3a00], [R108.64], !P4 ;  /* 0x03a000006cf17fae */ /* 0x0003e2000e121848 */
[----:B------:R-:W-:Y:S01]  /*2da0*/  ISETP.GT.U32.AND P6, PT, R10, R161, PT ;  /* 0x000000a10a00720c */ /* 0x000fe20003fc4070 */
[----:B------:R-:W-:Y:S02]  /*2db0*/  IMAD.HI.U32 R21, R138, R111, RZ ;  /* 0x0000006f8a157227 */ /* 0x000fe400078e00ff */
[----:B------:R-:W-:Y:S02]  /*2dc0*/  ISETP.GT.U32.AND P4, PT, R10, R197, PT ;  /* 0x000000c50a00720c */ /* 0x000fe40003f84070 */
[----:B------:R-:W-:-:S02]  /*2dd0*/  IMAD.MOV R21, RZ, RZ, -R21 ;  /* 0x000000ffff157224 */ /* 0x000fc400078e0a15 */
[----:B------:R-:W-:Y:S01]  /*2de0*/  @!P2 IMAD.IADD R160, R160, 0x1, -R10 ;  /* 0x00000001a0a0a824 */ /* 0x000fe200078e0a0a */
[C---:B------:R-:W-:Y:S01]  /*2df0*/  ISETP.GT.U32.AND P2, PT, R10.reuse, R22, PT ;  /* 0x000000160a00720c */ /* 0x040fe20003f44070 */
[----:B------:R-:W-:Y:S01]  /*2e00*/  @!P3 IMAD.MOV R159, RZ, RZ, -R159 ;  /* 0x000000ffff9fb224 */ /* 0x000fe200078e0a9f */
[C---:B------:R-:W-:Y:S01]  /*2e10*/  ISETP.GT.U32.AND P3, PT, R10.reuse, R199, PT ;  /* 0x000000c70a00720c */ /* 0x040fe20003f64070 */
[----:B------:R-:W-:Y:S01]  /*2e20*/  IMAD R21, R10, R21, R111 ;  /* 0x000000150a157224 */ /* 0x000fe200078e026f */
[----:B------:R-:W-:Y:S01]  /*2e30*/  SHF.R.U32.HI R111, RZ, 0xd, R13 ;  /* 0x0000000dff6f7819 */ /* 0x000fe2000001160d */
[----:B------:R-:W-:Y:S01]  /*2e40*/  @!P5 IMAD.MOV R160, RZ, RZ, -R160 ;  /* 0x000000ffffa0d224 */ /* 0x000fe200078e0aa0 */
[----:B------:R-:W-:Y:S01]  /*2e50*/  LOP3.LUT P5, RZ, R110, 0x1, RZ, 0xc0, !PT ;  /* 0x000000016eff7812 */ /* 0x000fe200078ac0ff */
[----:B------:R-:W-:Y:S01]  /*2e60*/  @!P6 IMAD.IADD R161, R161, 0x1, -R10 ;  /* 0x00000001a1a1e824 */ /* 0x000fe200078e0a0a */
[----:B------:R-:W-:Y:S01]  /*2e70*/  ISETP.GT.U32.AND P6, PT, R10, R21, PT ;  /* 0x000000150a00720c */ /* 0x000fe20003fc4070 */
[----:B------:R-:W-:-:S04]  /*2e80*/  IMAD.HI.U32 R110, R138, R201, RZ ;  /* 0x000000c98a6e7227 */ /* 0x000fc800078e00ff */
[----:B------:R-:W-:Y:S01]  /*2e90*/  @!P4 IMAD.IADD R197, R197, 0x1, -R10 ;  /* 0x00000001c5c5c824 */ /* 0x000fe200078e0a0a */
[----:B------:R-:W-:Y:S01]  /*2ea0*/  LOP3.LUT P4, RZ, R111, 0x1, RZ, 0xc0, !PT ;  /* 0x000000016fff7812 */ /* 0x000fe2000788c0ff */
[----:B------:R-:W-:Y:S02]  /*2eb0*/  IMAD.MOV R110, RZ, RZ, -R110 ;  /* 0x000000ffff6e7224 */ /* 0x000fe400078e0a6e */
[----:B------:R-:W-:Y:S02]  /*2ec0*/  IMAD R114, R232, 0x12, RZ ;  /* 0x00000012e8727824 */ /* 0x000fe400078e02ff */
[--C-:B------:R-:W-:Y:S01]  /*2ed0*/  @!P2 IMAD.IADD R22, R22, 0x1, -R10.reuse ;  /* 0x000000011616a824 */ /* 0x100fe200078e0a0a */
[----:B------:R-:W-:Y:S01]  /*2ee0*/  ISETP.GE.AND P2, PT, R113, RZ, PT ;  /* 0x000000ff7100720c */ /* 0x000fe20003f46270 */
[----:B------:R-:W-:Y:S01]  /*2ef0*/  @!P3 IMAD.IADD R199, R199, 0x1, -R10 ;  /* 0x00000001c7c7b824 */ /* 0x000fe200078e0a0a */
[----:B------:R-:W-:Y:S01]  /*2f00*/  ISETP.GE.AND P3, PT, R112, RZ, PT ;  /* 0x000000ff7000720c */ /* 0x000fe20003f66270 */
[----:B------:R-:W-:-:S02]  /*2f10*/  IMAD R201, R10, R110, R201 ;  /* 0x0000006e0ac97224 */ /* 0x000fc400078e02c9 */
[----:B------:R-:W-:-:S04]  /*2f20*/  IMAD.WIDE R110, R114, 0x4, R30 ;  /* 0x00000004726e7825 */ /* 0x000fc800078e021e */
[----:B------:R-:W-:Y:S01]  /*2f30*/  IMAD.WIDE R112, R114, 0x4, R32 ;  /* 0x0000000472707825 */ /* 0x000fe200078e0220 */
[----:B------:R1:W-:Y:S03]  /*2f40*/  LDGSTS.E [R241+0x4800], [R110.64], P4 ;  /* 0x048000006ef17fae */ /* 0x0003e6000a121848 */
[----:B------:R-:W-:Y:S01]  /*2f50*/  IMAD.WIDE R114, R116, 0x4, R30 ;  /* 0x0000000474727825 */ /* 0x000fe200078e021e */
[----:B------:R1:W-:Y:S01]  /*2f60*/  LDGSTS.E [R241+0x4a00], [R112.64], P4 ;  /* 0x04a0000070f17fae */ /* 0x0003e2000a121848 */
[----:B------:R-:W-:Y:S02]  /*2f70*/  ISETP.GT.U32.AND P4, PT, R10, R22, PT ;  /* 0x000000160a00720c */ /* 0x000fe40003f84070 */
[----:B------:R-:W-:Y:S01]  /*2f80*/  IMAD.WIDE R116, R116, 0x4, R32 ;  /* 0x0000000474747825 */ /* 0x000fe200078e0220 */
[----:B------:R1:W-:Y:S03]  /*2f90*/  LDGSTS.E [R241+0x5800], [R114.64], P5 ;  /* 0x0580000072f17fae */ /* 0x0003e6000a921848 */
[--C-:B------:R-:W-:Y:S01]  /*2fa0*/  @!P6 IMAD.IADD R21, R21, 0x1, -R10.reuse ;  /* 0x000000011515e824 */ /* 0x100fe200078e0a0a */
[----:B------:R1:W-:Y:S01]  /*2fb0*/  LDGSTS.E [R241+0x5a00], [R116.64], P5 ;  /* 0x05a0000074f17fae */ /* 0x0003e2000a921848 */
[C---:B------:R-:W-:Y:S01]  /*2fc0*/  ISETP.GT.U32.AND P6, PT, R10.reuse, R199, PT ;  /* 0x000000c70a00720c */ /* 0x040fe20003fc4070 */
[----:B------:R-:W-:Y:S01]  /*2fd0*/  @!P3 IMAD.MOV R197, RZ, RZ, -R197 ;  /* 0x000000ffffc5b224 */ /* 0x000fe200078e0ac5 */
[C---:B------:R-:W-:Y:S01]  /*2fe0*/  ISETP.GT.U32.AND P3, PT, R10.reuse, R201, PT ;  /* 0x000000c90a00720c */ /* 0x040fe20003f64070 */
[----:B------:R-:W-:Y:S01]  /*2ff0*/  @!P2 IMAD.MOV R161, RZ, RZ, -R161 ;  /* 0x000000ffffa1a224 */ /* 0x000fe200078e0aa1 */
[----:B------:R-:W-:Y:S01]  /*3000*/  ISETP.GT.U32.AND P5, PT, R10, R21, PT ;  /* 0x000000150a00720c */ /* 0x000fe20003fa4070 */
[----:B------:R-:W-:Y:S01]  /*3010*/  @!P4 IMAD.IADD R22, R22, 0x1, -R10 ;  /* 0x000000011616c824 */ /* 0x000fe200078e0a0a */
[----:B------:R-:W-:Y:S01]  /*3020*/  LOP3.LUT P2, RZ, R118, 0x1, RZ, 0xc0, !PT ;  /* 0x0000000176ff7812 */ /* 0x000fe2000784c0ff */
[----:B------:R-:W-:Y:S01]  /*3030*/  IMAD.MOV R122, RZ, RZ, -R122 ;  /* 0x000000ffff7a7224 */ /* 0x000fe200078e0a7a */
[----:B------:R-:W-:Y:S01]  /*3040*/  ISETP.GE.AND P4, PT, R119, RZ, PT ;  /* 0x000000ff7700720c */ /* 0x000fe20003f86270 */
[----:B------:R-:W-:-:S04]  /*3050*/  IMAD.WIDE R118, R124, 0x4, R30 ;  /* 0x000000047c767825 */ /* 0x000fc800078e021e */
[--C-:B------:R-:W-:Y:S01]  /*3060*/  @!P6 IMAD.IADD R199, R199, 0x1, -R10.reuse ;  /* 0x00000001c7c7e824 */ /* 0x100fe200078e0a0a */
[----:B------:R-:W-:Y:S01]  /*3070*/  ISETP.GE.AND P6, PT, R120, RZ, PT ;  /* 0x000000ff7800720c */ /* 0x000fe20003fc6270 */
[--C-:B------:R-:W-:Y:S02]  /*3080*/  @!P3 IMAD.IADD R201, R201, 0x1, -R10.reuse ;  /* 0x00000001c9c9b824 */ /* 0x100fe400078e0a0a */
[----:B------:R-:W-:Y:S01]  /*3090*/  @!P5 IMAD.IADD R21, R21, 0x1, -R10 ;  /* 0x000000011515d824 */ /* 0x000fe200078e0a0a */
[----:B------:R-:W-:Y:S01]  /*30a0*/  ISETP.GE.AND P5, PT, R121, RZ, PT ;  /* 0x000000ff7900720c */ /* 0x000fe20003fa6270 */
[----:B------:R-:W-:Y:S01]  /*30b0*/  IMAD.WIDE R120, R124, 0x4, R32 ;  /* 0x000000047c787825 */ /* 0x000fe200078e0220 */
[----:B------:R1:W-:Y:S01]  /*30c0*/  LDGSTS.E [R241+0x6800], [R118.64], P2 ;  /* 0x0680000076f17fae */ /* 0x0003e20009121848 */
[----:B------:R-:W-:Y:S02]  /*30d0*/  IADD3 R124, R2, -0xc, RZ ;  /* 0xfffffff4027c7810 */ /* 0x000fe40007ffe0ff */
[C---:B------:R-:W-:Y:S01]  /*30e0*/  IMAD R162, R10.reuse, R122, R123 ;  /* 0x0000007a0aa27224 */ /* 0x040fe200078e027b */
[----:B------:R1:W-:Y:S01]  /*30f0*/  LDGSTS.E [R241+0x6a00], [R120.64], P2 ;  /* 0x06a0000078f17fae */ /* 0x0003e20009121848 */
[----:B------:R-:W-:Y:S01]  /*3100*/  ISETP.GT.U32.AND P2, PT, R10, R201, PT ;  /* 0x000000c90a00720c */ /* 0x000fe20003f44070 */
[----:B------:R-:W-:Y:S01]  /*3110*/  @!P4 IMAD.MOV R22, RZ, RZ, -R22 ;  /* 0x000000ffff16c224 */ /* 0x000fe200078e0a16 */
[----:B------:R-:W-:Y:S01]  /*3120*/  SHF.R.U32.HI R123, RZ, 0x1, R13 ;  /* 0x00000001ff7b7819 */ /* 0x000fe2000001160d */
[----:B------:R-:W-:Y:S01]  /*3130*/  @!P6 IMAD.MOV R199, RZ, RZ, -R199 ;  /* 0x000000ffffc7e224 */ /* 0x000fe200078e0ac7 */
[----:B------:R-:W-:Y:S01]  /*3140*/  IADD3 R122, R2, -0x8, RZ ;  /* 0xfffffff8027a7810 */ /* 0x000fe20007ffe0ff */
[----:B------:R-:W-:Y:S01]  /*3150*/  IMAD.HI.U32 R131, R138, R217, RZ ;  /* 0x000000d98a837227 */ /* 0x000fe200078e00ff */
[----:B------:R-:W-:-:S02]  /*3160*/  LOP3.LUT P6, RZ, R123, 0x1, RZ, 0xc0, !PT ;  /* 0x000000017bff7812 */ /* 0x000fc400078cc0ff */
[----:B------:R-:W-:Y:S01]  /*3170*/  ISETP.GE.U32.AND P4, PT, R122, 0x7fffffd9, PT ;  /* 0x7fffffd97a00780c */ /* 0x000fe20003f86070 */
[----:B------:R-:W-:Y:S01]  /*3180*/  @!P5 IMAD.MOV R21, RZ, RZ, -R21 ;  /* 0x000000ffff15d224 */ /* 0x000fe200078e0a15 */
[----:B------:R-:W-:Y:S01]  /*3190*/  ISETP.GT.U32.AND P5, PT, R10, R162, PT ;  /* 0x000000a20a00720c */ /* 0x000fe20003fa4070 */
[----:B------:R-:W-:Y:S01]  /*31a0*/  IMAD.WIDE R122, R250, 0x4, R30 ;  /* 0x00000004fa7a7825 */ /* 0x000fe200078e021e */
[----:B------:R-:W-:Y:S02]  /*31b0*/  ISETP.GE.U32.AND P3, PT, R124, 0x7fffffd5, PT ;  /* 0x7fffffd57c00780c */ /* 0x000fe40003f66070 */
[----:B------:R-:W-:Y:S01]  /*31c0*/  IADD3 R2, R2, -0x40, RZ ;  /* 0xffffffc002027810 */ /* 0x000fe20007ffe0ff */
[----:B------:R-:W-:Y:S01]  /*31d0*/  @!P2 IMAD.IADD R201, R201, 0x1, -R10 ;  /* 0x00000001c9c9a824 */ /* 0x000fe200078e0a0a */
[----:B------:R-:W-:Y:S01]  /*31e0*/  ISETP.GE.AND P2, PT, R125, RZ, PT ;  /* 0x000000ff7d00720c */ /* 0x000fe20003f46270 */
[----:B------:R-:W-:Y:S02]  /*31f0*/  IMAD.WIDE R124, R250, 0x4, R32 ;  /* 0x00000004fa7c7825 */ /* 0x000fe400078e0220 */
[----:B------:R1:W-:Y:S02]  /*3200*/  LDGSTS.E [R241+0x7800], [R122.64], P6 ;  /* 0x078000007af17fae */ /* 0x0003e4000b121848 */
[----:B------:R-:W-:-:S02]  /*3210*/  IMAD.MOV R131, RZ, RZ, -R131 ;  /* 0x000000ffff837224 */ /* 0x000fc400078e0a83 */
[----:B------:R-:W-:Y:S01]  /*3220*/  @!P5 IMAD.IADD R162, R162, 0x1, -R10 ;  /* 0x00000001a2a2d824 */ /* 0x000fe200078e0a0a */
[----:B------:R1:W-:Y:S01]  /*3230*/  LDGSTS.E [R241+0x7a00], [R124.64], P6 ;  /* 0x07a000007cf17fae */ /* 0x0003e2000b121848 */
[----:B------:R-:W-:Y:S01]  /*3240*/  ISETP.GE.U32.AND P5, PT, R136, 0x7fffffdd, PT ;  /* 0x7fffffdd8800780c */ /* 0x000fe20003fa6070 */
[----:B------:R-:W-:Y:S02]  /*3250*/  IMAD.HI.U32 R136, R138, R203, RZ ;  /* 0x000000cb8a887227 */ /* 0x000fe400078e00ff */
[C---:B------:R-:W-:Y:S02]  /*3260*/  ISETP.GT.U32.AND P6, PT, R10.reuse, R162, PT ;  /* 0x000000a20a00720c */ /* 0x040fe40003fc4070 */
[----:B------:R-:W-:Y:S02]  /*3270*/  IMAD.MOV R136, RZ, RZ, -R136 ;  /* 0x000000ffff887224 */ /* 0x000fe400078e0a88 */
[C---:B------:R-:W-:Y:S02]  /*3280*/  IMAD R217, R10.reuse, R131, R217 ;  /* 0x000000830ad97224 */ /* 0x040fe400078e02d9 */
[----:B------:R-:W-:-:S02]  /*3290*/  IMAD R203, R10, R136, R203 ;  /* 0x000000880acb7224 */ /* 0x000fc400078e02cb */
[----:B------:R-:W-:-:S04]  /*32a0*/  IMAD.WIDE R126, R145, 0x4, R30 ;  /* 0x00000004917e7825 */ /* 0x000fc800078e021e */
[----:B------:R-:W-:Y:S01]  /*32b0*/  IMAD.HI.U32 R134, R138, R163, RZ ;  /* 0x000000a38a867227 */ /* 0x000fe200078e00ff */
[----:B------:R1:W-:Y:S03]  /*32c0*/  LDGSTS.E [R239+0xc00], [R126.64], !P5 ;  /* 0x00c000007eef7fae */ /* 0x0003e6000e921848 */
[----:B------:R-:W-:Y:S01]  /*32d0*/  @!P6 IMAD.IADD R162, R162, 0x1, -R10 ;  /* 0x00000001a2a2e824 */ /* 0x000fe200078e0a0a */
[----:B------:R-:W-:Y:S01]  /*32e0*/  ISETP.GT.U32.AND P6, PT, R10, R203, PT ;  /* 0x000000cb0a00720c */ /* 0x000fe20003fc4070 */
[----:B------:R-:W-:Y:S01]  /*32f0*/  IMAD.WIDE R128, R145, 0x4, R32 ;  /* 0x0000000491807825 */ /* 0x000fe200078e0220 */
[----:B------:R-:W-:-:S03]  /*3300*/  IABS R145, R170 ;  /* 0x000000aa00917213 */ /* 0x000fc60000000000 */
[----:B------:R-:W-:Y:S01]  /*3310*/  @!P2 IMAD.MOV R201, RZ, RZ, -R201 ;  /* 0x000000ffffc9a224 */ /* 0x000fe200078e0ac9 */
[----:B------:R-:W-:Y:S01]  /*3320*/  ISETP.GE.AND P2, PT, R137, RZ, PT ;  /* 0x000000ff8900720c */ /* 0x000fe20003f46270 */
[C---:B------:R-:W-:Y:S01]  /*3330*/  IMAD.WIDE R130, R169.reuse, 0x4, R30 ;  /* 0x00000004a9827825 */ /* 0x040fe200078e021e */
[----:B------:R1:W-:Y:S01]  /*3340*/  LDGSTS.E [R239+0xe00], [R128.64], !P5 ;  /* 0x00e0000080ef7fae */ /* 0x0003e2000e921848 */
[----:B------:R-:W-:Y:S02]  /*3350*/  IABS R137, R168 ;  /* 0x000000a800897213 */ /* 0x000fe40000000000 */
[----:B------:R-:W-:Y:S01]  /*3360*/  IMAD.WIDE R132, R169, 0x4, R32 ;  /* 0x00000004a9847825 */ /* 0x000fe200078e0220 */
[----:B------:R1:W-:Y:S03]  /*3370*/  LDGSTS.E [R239+0x1c00], [R130.64], !P4 ;  /* 0x01c0000082ef7fae */ /* 0x0003e6000e121848 */
[----:B------:R-:W-:Y:S01]  /*3380*/  @!P6 IMAD.IADD R203, R203, 0x1, -R10 ;  /* 0x00000001cbcbe824 */ /* 0x000fe200078e0a0a */
[C---:B------:R-:W-:Y:S01]  /*3390*/  ISETP.GT.U32.AND P6, PT, R10.reuse, R217, PT ;  /* 0x000000d90a00720c */ /* 0x040fe20003fc4070 */
[----:B------:R-:W-:Y:S01]  /*33a0*/  IMAD.MOV R134, RZ, RZ, -R134 ;  /* 0x000000ffff867224 */ /* 0x000fe200078e0a86 */
[----:B------:R1:W-:Y:S01]  /*33b0*/  LDGSTS.E [R239+0x1e00], [R132.64], !P4 ;  /* 0x01e0000084ef7fae */ /* 0x0003e2000e121848 */
[----:B------:R-:W-:Y:S01]  /*33c0*/  @!P2 IMAD.MOV R162, RZ, RZ, -R162 ;  /* 0x000000ffffa2a224 */ /* 0x000fe200078e0aa2 */
[C---:B------:R-:W-:Y:S01]  /*33d0*/  ISETP.GT.U32.AND P5, PT, R10.reuse, R203, PT ;  /* 0x000000cb0a00720c */ /* 0x040fe20003fa4070 */
[----:B------:R-:W-:-:S02]  /*33e0*/  IMAD R163, R10, R134, R163 ;  /* 0x000000860aa37224 */ /* 0x000fc400078e02a3 */
[----:B------:R-:W-:-:S03]  /*33f0*/  IMAD.HI.U32 R134, R138, R145, RZ ;  /* 0x000000918a867227 */ /* 0x000fc600078e00ff */
[----:B------:R-:W-:Y:S01]  /*3400*/  ISETP.GT.U32.AND P2, PT, R10, R163, PT ;  /* 0x000000a30a00720c */ /* 0x000fe20003f44070 */
[----:B------:R-:W-:Y:S02]  /*3410*/  IMAD.MOV R134, RZ, RZ, -R134 ;  /* 0x000000ffff867224 */ /* 0x000fe400078e0a86 */
[----:B------:R-:W-:Y:S01]  /*3420*/  @!P6 IMAD.IADD R217, R217, 0x1, -R10 ;  /* 0x00000001d9d9e824 */ /* 0x000fe200078e0a0a */
[----:B------:R-:W-:Y:S01]  /*3430*/  ISETP.GE.AND P6, PT, R164, RZ, PT ;  /* 0x000000ffa400720c */ /* 0x000fe20003fc6270 */
[----:B------:R-:W-:Y:S02]  /*3440*/  IMAD R145, R10, R134, R145 ;  /* 0x000000860a917224 */ /* 0x000fe400078e0291 */
[----:B------:R-:W-:Y:S01]  /*3450*/  IMAD.HI.U32 R135, R138, R137, RZ ;  /* 0x000000898a877227 */ /* 0x000fe200078e00ff */
[----:B------:R-:W-:-:S03]  /*3460*/  ISETP.GT.U32.AND P4, PT, R10, R217, PT ;  /* 0x000000d90a00720c */ /* 0x000fc60003f84070 */
[----:B------:R-:W-:Y:S02]  /*3470*/  IMAD.MOV R135, RZ, RZ, -R135 ;  /* 0x000000ffff877224 */ /* 0x000fe400078e0a87 */
[----:B------:R-:W-:Y:S02]  /*3480*/  @!P2 IMAD.IADD R163, R163, 0x1, -R10 ;  /* 0x00000001a3a3a824 */ /* 0x000fe400078e0a0a */
[----:B------:R-:W-:Y:S02]  /*3490*/  IMAD R136, R232, 0xb, RZ ;  /* 0x0000000be8887824 */ /* 0x000fe400078e02ff */
[C---:B------:R-:W-:Y:S01]  /*34a0*/  IMAD R220, R10.reuse, R135, R137 ;  /* 0x000000870adc7224 */ /* 0x040fe200078e0289 */
[----:B------:R-:W-:Y:S01]  /*34b0*/  ISETP.GT.U32.AND P2, PT, R10, R163, PT ;  /* 0x000000a30a00720c */ /* 0x000fe20003f44070 */
[----:B------:R-:W-:-:S04]  /*34c0*/  IMAD.WIDE R134, R136, 0x4, R30 ;  /* 0x0000000488867825 */ /* 0x000fc800078e021e */
[--C-:B------:R-:W-:Y:S01]  /*34d0*/  @!P4 IMAD.IADD R217, R217, 0x1, -R10.reuse ;  /* 0x00000001d9d9c824 */ /* 0x100fe200078e0a0a */
[----:B------:R-:W-:Y:S01]  /*34e0*/  ISETP.GT.U32.AND P4, PT, R10, R145, PT ;  /* 0x000000910a00720c */ /* 0x000fe20003f84070 */
[----:B------:R-:W-:Y:S01]  /*34f0*/  @!P5 IMAD.IADD R203, R203, 0x1, -R10 ;  /* 0x00000001cbcbd824 */ /* 0x000fe200078e0a0a */
[----:B------:R1:W-:Y:S01]  /*3500*/  LDGSTS.E [R239+0x2c00], [R134.64], !P3 ;  /* 0x02c0000086ef7fae */ /* 0x0003e2000d921848 */
[----:B------:R-:W-:Y:S01]  /*3510*/  IMAD.WIDE R136, R136, 0x4, R32 ;  /* 0x0000000488887825 */ /* 0x000fe200078e0220 */
[----:B------:R-:W-:Y:S02]  /*3520*/  ISETP.GE.AND P5, PT, R166, RZ, PT ;  /* 0x000000ffa600720c */ /* 0x000fe40003fa6270 */
[----:B------:R-:W-:Y:S01]  /*3530*/  LOP3.LUT R166, R140, 0x78, RZ, 0xfc, !PT ;  /* 0x000000788ca67812 */ /* 0x000fe200078efcff */
[----:B------:R-:W-:Y:S01]  /*3540*/  @!P6 IMAD.MOV R203, RZ, RZ, -R203 ;  /* 0x000000ffffcbe224 */ /* 0x000fe200078e0acb */
[----:B------:R-:W-:Y:S01]  /*3550*/  ISETP.GE.U32.AND P6, PT, R2, 0x7fffffa1, PT ;  /* 0x7fffffa10200780c */ /* 0x000fe20003fc6070 */
[----:B------:R1:W-:Y:S01]  /*3560*/  LDGSTS.E [R239+0x2e00], [R136.64], !P3 ;  /* 0x02e0000088ef7fae */ /* 0x0003e2000d921848 */
[----:B------:R-:W-:Y:S01]  /*3570*/  ISETP.GT.U32.AND P3, PT, R10, R220, PT ;  /* 0x000000dc0a00720c */ /* 0x000fe20003f64070 */
[--C-:B------:R-:W-:Y:S01]  /*3580*/  @!P2 IMAD.IADD R163, R163, 0x1, -R10.reuse ;  /* 0x00000001a3a3a824 */ /* 0x100fe200078e0a0a */
[----:B------:R-:W-:Y:S01]  /*3590*/  ISETP.GE.AND P2, PT, R167, RZ, PT ;  /* 0x000000ffa700720c */ /* 0x000fe20003f46270 */
[----:B------:R-:W-:Y:S01]  /*35a0*/  @!P4 IMAD.IADD R145, R145, 0x1, -R10 ;  /* 0x000000019191c824 */ /* 0x000fe200078e0a0a */
[----:B------:R-:W-:Y:S01]  /*35b0*/  SEL R167, RZ, 0x1, P6 ;  /* 0x00000001ffa77807 */ /* 0x000fe20003000000 */
[----:B------:R-:W-:Y:S01]  /*35c0*/  IMAD.SHL.U32 R0, R0, 0x100, RZ ;  /* 0x0000010000007824 */ /* 0x000fe200078e00ff */
[----:B------:R-:W-:Y:S01]  /*35d0*/  IABS R169, R166 ;  /* 0x000000a600a97213 */ /* 0x000fe20000000000 */
[----:B------:R-:W-:Y:S01]  /*35e0*/  IMAD.SHL.U32 R7, R17, 0x100, RZ ;  /* 0x0000010011077824 */ /* 0x000fe200078e00ff */
[----:B------:R-:W-:Y:S01]  /*35f0*/  ISETP.GT.U32.AND P4, PT, R10, R145, PT ;  /* 0x000000910a00720c */ /* 0x000fe20003f84070 */
[----:B------:R-:W-:Y:S01]  /*3600*/  IMAD.IADD R167, R167, 0x1, R14 ;  /* 0x00000001a7a77824 */ /* 0x000fe200078e020e */
[----:B------:R-:W-:Y:S01]  /*3610*/  LOP3.LUT R15, R0, 0xf00, RZ, 0xe2, !PT ;  /* 0x00000f00000f7812 */ /* 0x000fe200078ee2ff */
[----:B------:R-:W-:Y:S01]  /*3620*/  IMAD.HI.U32 R14, R138, R169, RZ ;  /* 0x000000a98a0e7227 */ /* 0x000fe200078e00ff */
[----:B------:R-:W-:-:S02]  /*3630*/  SHF.R.U32.HI R0, RZ, 0xc, R13 ;  /* 0x0000000cff007819 */ /* 0x000fc4000001160d */
[----:B------:R-:W-:Y:S01]  /*3640*/  LOP3.LUT R167, R167, 0x3, RZ, 0xc0, !PT ;  /* 0x00000003a7a77812 */ /* 0x000fe200078ec0ff */
[----:B------:R-:W-:Y:S01]  /*3650*/  IMAD.MOV R14, RZ, RZ, -R14 ;  /* 0x000000ffff0e7224 */ /* 0x000fe200078e0a0e */
[----:B------:R-:W-:Y:S01]  /*3660*/  LOP3.LUT R7, R7, 0xf00, RZ, 0xe2, !PT ;  /* 0x00000f0007077812 */ /* 0x000fe200078ee2ff */
[--C-:B------:R-:W-:Y:S01]  /*3670*/  @!P3 IMAD.IADD R220, R220, 0x1, -R10.reuse ;  /* 0x00000001dcdcb824 */ /* 0x100fe200078e0a0a */
[----:B------:R-:W-:Y:S01]  /*3680*/  IADD3 R16, R167, R16, R19 ;  /* 0x00000010a7107210 */ /* 0x000fe20007ffe013 */
[----:B------:R-:W-:Y:S02]  /*3690*/  IMAD R9, R10, R14, R169 ;  /* 0x0000000e0a097224 */ /* 0x000fe400078e02a9 */
[----:B------:R-:W-:Y:S01]  /*36a0*/  @!P4 IMAD.IADD R145, R145, 0x1, -R10 ;  /* 0x000000019191c824 */ /* 0x000fe200078e0a0a */
[----:B------:R-:W-:Y:S01]  /*36b0*/  ISETP.GE.AND P4, PT, R170, RZ, PT ;  /* 0x000000ffaa00720c */ /* 0x000fe20003f86270 */
[----:B------:R-:W-:Y:S01]  /*36c0*/  IMAD.HI.U32 R138, R138, R11, RZ ;  /* 0x0000000b8a8a7227 */ /* 0x000fe200078e00ff */
[----:B------:R-:W-:-:S03]  /*36d0*/  ISETP.GT.U32.AND P3, PT, R10, R220, PT ;  /* 0x000000dc0a00720c */ /* 0x000fc60003f64070 */
[----:B------:R-:W-:Y:S02]  /*36e0*/  IMAD.MOV.U32 R6, RZ, RZ, R145 ;  /* 0x000000ffff067224 */ /* 0x000fe400078e0091 */
[----:B------:R-:W-:Y:S02]  /*36f0*/  IMAD.MOV R138, RZ, RZ, -R138 ;  /* 0x000000ffff8a7224 */ /* 0x000fe400078e0a8a */
[----:B------:R-:W-:Y:S02]  /*3700*/  IMAD R8, R8, 0x10, R141 ;  /* 0x0000001008087824 */ /* 0x000fe400078e028d */
[----:B------:R-:W-:Y:S01]  /*3710*/  IMAD R5, R10, R138, R11 ;  /* 0x0000008a0a057224 */ /* 0x000fe200078e020b */
[----:B------:R-:W-:Y:S01]  /*3720*/  LOP3.LUT R11, R16, 0xf, RZ, 0xc0, !PT ;  /* 0x0000000f100b7812 */ /* 0x000fe200078ec0ff */
[----:B------:R-:W-:Y:S01]  /*3730*/  @!P4 IMAD.MOV R6, RZ, RZ, -R6 ;  /* 0x000000ffff06c224 */ /* 0x000fe200078e0a06 */
[----:B------:R-:W-:Y:S01]  /*3740*/  ISETP.GT.U32.AND P4, PT, R10, R9, PT ;  /* 0x000000090a00720c */ /* 0x000fe20003f84070 */
[----:B------:R-:W-:Y:S01]  /*3750*/  @!P3 IMAD.IADD R220, R220, 0x1, -R10 ;  /* 0x00000001dcdcb824 */ /* 0x000fe200078e0a0a */
[----:B------:R-:W-:Y:S01]  /*3760*/  ISETP.GE.AND P3, PT, R168, RZ, PT ;  /* 0x000000ffa800720c */ /* 0x000fe20003f66270 */
[----:B------:R-:W-:-:S04]  /*3770*/  IMAD.WIDE R138, R171, 0x4, R30 ;  /* 0x00000004ab8a7825 */ /* 0x000fc800078e021e */
[----:B------:R-:W-:Y:S01]  /*3780*/  IMAD.WIDE R140, R171, 0x4, R32 ;  /* 0x00000004ab8c7825 */ /* 0x000fe200078e0220 */
[----:B------:R1:W-:Y:S03]  /*3790*/  LDGSTS.E [R239+0x3c00], [R138.64], !P1 ;  /* 0x03c000008aef7fae */ /* 0x0003e6000c921848 */
[----:B------:R-:W-:Y:S01]  /*37a0*/  IMAD R11, R12, 0x10, R11 ;  /* 0x000000100c0b7824 */ /* 0x000fe200078e020b */
[----:B------:R1:W-:Y:S01]  /*37b0*/  LDGSTS.E [R239+0x3e00], [R140.64], !P1 ;  /* 0x03e000008cef7fae */ /* 0x0003e2000c921848 */
[----:B------:R-:W-:Y:S01]  /*37c0*/  @!P4 IMAD.IADD R9, R9, 0x1, -R10 ;  /* 0x000000010909c824 */ /* 0x000fe200078e0a0a */
[----:B------:R-:W-:Y:S01]  /*37d0*/  LOP3.LUT P1, RZ, R0, 0x1, RZ, 0xc0, !PT ;  /* 0x0000000100ff7812 */ /* 0x000fe2000782c0ff */
[----:B------:R-:W-:Y:S01]  /*37e0*/  @!P3 IMAD.MOV R220, RZ, RZ, -R220 ;  /* 0x000000ffffdcb224 */ /* 0x000fe200078e0adc */
[----:B------:R-:W-:Y:S01]  /*37f0*/  ISETP.GT.U32.AND P3, PT, R10, R5, PT ;  /* 0x000000050a00720c */ /* 0x000fe20003f64070 */
[----:B------:R-:W-:Y:S01]  /*3800*/  IMAD R4, R4, 0x1000, R15 ;  /* 0x0000100004047824 */ /* 0x000fe200078e020f */
[----:B------:R-:W-:Y:S01]  /*3810*/  ISETP.GT.U32.AND P4, PT, R10, R9, PT ;  /* 0x000000090a00720c */ /* 0x000fe20003f84070 */
[----:B------:R-:W-:Y:S01]  /*3820*/  IMAD R7, R18, 0x1000, R7 ;  /* 0x0000100012077824 */ /* 0x000fe200078e0207 */
[----:B------:R-:W-:Y:S01]  /*3830*/  LOP3.LUT R15, R8, 0xff, RZ, 0xc0, !PT ;  /* 0x000000ff080f7812 */ /* 0x000fe200078ec0ff */
[----:B------:R-:W-:Y:S01]  /*3840*/  IMAD R12, R232, 0x13, RZ ;  /* 0x00000013e80c7824 */ /* 0x000fe200078e02ff */
[----:B------:R-:W-:Y:S01]  /*3850*/  LOP3.LUT R0, R11, 0xff, RZ, 0xc0, !PT ;  /* 0x000000ff0b007812 */ /* 0x000fe200078ec0ff */
[----:B------:R-:W-:Y:S01]  /*3860*/  @!P5 IMAD.MOV R163, RZ, RZ, -R163 ;  /* 0x000000ffffa3d224 */ /* 0x000fe200078e0aa3 */
[----:B------:R-:W-:Y:S01]  /*3870*/  ISETP.GT.AND P5, PT, R234, 0x1f, PT ;  /* 0x0000001fea00780c */ /* 0x000fe20003fa4270 */
[----:B------:R-:W-:Y:S01]  /*3880*/  IMAD.IADD R15, R4, 0x1, R15 ;  /* 0x00000001040f7824 */ /* 0x000fe200078e020f */
[----:B------:R-:W-:Y:S01]  /*3890*/  LOP3.LUT R4, RZ, c[0x0][0x17c], RZ, 0x33, !PT ;  /* 0x00005f00ff047a12 */ /* 0x000fe200078e33ff */
[----:B------:R-:W-:Y:S01]  /*38a0*/  IMAD.IADD R0, R7, 0x1, R0 ;  /* 0x0000000107007824 */ /* 0x000fe200078e0200 */
[----:B------:R-:W-:Y:S01]  /*38b0*/  SEL R164, RZ, 0x4, !P5 ;  /* 0x00000004ffa47807 */ /* 0x000fe20006800000 */
[----:B------:R-:W-:-:S02]  /*38c0*/  @!P3 IMAD.IADD R5, R5, 0x1, -R10 ;  /* 0x000000010505b824 */ /* 0x000fc400078e0a0a */
[----:B------:R-:W-:Y:S01]  /*38d0*/  @!P4 IMAD.IADD R9, R9, 0x1, -R10 ;  /* 0x000000010909c824 */ /* 0x000fe200078e0a0a */
[----:B------:R-:W-:Y:S01]  /*38e0*/  ISETP.GE.AND P4, PT, R166, RZ, PT ;  /* 0x000000ffa600720c */ /* 0x000fe20003f86270 */
[----:B------:R-:W-:Y:S01]  /*38f0*/  IMAD.WIDE R142, R12, 0x4, R30 ;  /* 0x000000040c8e7825 */ /* 0x000fe200078e021e */
[----:B------:R-:W-:Y:S02]  /*3900*/  ISETP.GT.U32.AND P3, PT, R10, R5, PT ;  /* 0x000000050a00720c */ /* 0x000fe40003f64070 */
[----:B------:R-:W-:Y:S01]  /*3910*/  PRMT R219, R0, 0x5410, R15 ;  /* 0x0000541000db7816 */ /* 0x000fe2000000000f */
[----:B------:R-:W-:Y:S01]  /*3920*/  IMAD.MOV.U32 R17, RZ, RZ, R9 ;  /* 0x000000ffff117224 */ /* 0x000fe200078e0009 */
[----:B------:R-:W-:Y:S01]  /*3930*/  SHF.R.U32.HI R0, RZ, 0x4, R13 ;  /* 0x00000004ff007819 */ /* 0x000fe2000001160d */
[----:B------:R-:W-:Y:S01]  /*3940*/  IMAD.WIDE R144, R12, 0x4, R32 ;  /* 0x000000040c907825 */ /* 0x000fe200078e0220 */
[----:B------:R-:W-:Y:S01]  /*3950*/  SHF.R.U32.HI R13, RZ, 0x8, R13 ;  /* 0x00000008ff0d7819 */ /* 0x000fe2000001160d */
[----:B------:R1:W-:Y:S02]  /*3960*/  LDGSTS.E [R239+0x4c00], [R142.64], P1 ;  /* 0x04c000008eef7fae */ /* 0x0003e40008921848 */
[----:B------:R-:W-:Y:S01]  /*3970*/  @!P2 IMAD.MOV R217, RZ, RZ, -R217 ;  /* 0x000000ffffd9a224 */ /* 0x000fe200078e0ad9 */
[----:B------:R-:W-:Y:S01]  /*3980*/  ISETP.GE.AND P2, PT, R244, c[0x0][0x180], PT ;  /* 0x00006000f4007a0c */ /* 0x000fe20003f46270 */
[----:B------:R-:W-:Y:S01]  /*3990*/  @!P4 IMAD.MOV R17, RZ, RZ, -R17 ;  /* 0x000000ffff11c224 */ /* 0x000fe200078e0a11 */
[----:B------:R-:W-:Y:S01]  /*39a0*/  ISETP.GE.AND P4, PT, R24, RZ, PT ;  /* 0x000000ff1800720c */ /* 0x000fe20003f86270 */
[----:B------:R-:W-:Y:S01]  /*39b0*/  @!P3 IMAD.IADD R5, R5, 0x1, -R10 ;  /* 0x000000010505b824 */ /* 0x000fe200078e0a0a */
[----:B------:R-:W-:Y:S01]  /*39c0*/  ISETP.NE.AND P3, PT, RZ, c[0x0][0x17c], PT ;  /* 0x00005f00ff007a0c */ /* 0x000fe20003f65270 */
[----:B------:R1:W-:Y:S01]  /*39d0*/  LDGSTS.E [R239+0x4e00], [R144.64], P1 ;  /* 0x04e0000090ef7fae */ /* 0x0003e20008921848 */
[----:B------:R-:W-:Y:S01]  /*39e0*/  LOP3.LUT P1, RZ, R0, 0x1, RZ, 0xc0, !PT ;  /* 0x0000000100ff7812 */ /* 0x000fe2000782c0ff */
[----:B------:R-:W-:Y:S01]  /*39f0*/  IMAD.SHL.U32 R0, R233, 0x4, RZ ;  /* 0x00000004e9007824 */ /* 0x000fe200078e00ff */
[----:B------:R-:W-:Y:S01]  /*3a00*/  SEL R164, R164, RZ, !P2 ;  /* 0x000000ffa4a47207 */ /* 0x000fe20005000000 */
[----:B------:R-:W-:Y:S01]  /*3a10*/  IMAD R165, R232, 0x17, RZ ;  /* 0x00000017e8a57824 */ /* 0x000fe200078e02ff */
[C---:B------:R-:W-:Y:S01]  /*3a20*/  SEL R216, R4.reuse, R27, !P3 ;  /* 0x0000001b04d87207 */ /* 0x040fe20005800000 */
[----:B------:R-:W-:Y:S01]  /*3a30*/  IMAD.U32 R167, RZ, RZ, UR4 ;  /* 0x00000004ffa77e24 */ /* 0x000fe2000f8e00ff */
[C---:B------:R-:W-:Y:S01]  /*3a40*/  SEL R16, R4.reuse, R28, !P3 ;  /* 0x0000001c04107207 */ /* 0x040fe20005800000 */
[----:B------:R-:W-:Y:S01]  /*3a50*/  IMAD.U32 R169, RZ, RZ, UR4 ;  /* 0x00000004ffa97e24 */ /* 0x000fe2000f8e00ff */
[----:B------:R-:W-:Y:S01]  /*3a60*/  SEL R215, R4, R29, !P3 ;  /* 0x0000001d04d77207 */ /* 0x000fe20005800000 */
[----:B------:R-:W-:Y:S01]  /*3a70*/  @!P4 IMAD.MOV R5, RZ, RZ, -R5 ;  /* 0x000000ffff05c224 */ /* 0x000fe200078e0a05 */
[----:B------:R-:W-:Y:S01]  /*3a80*/  LOP3.LUT P4, RZ, R13, 0x1, RZ, 0xc0, !PT ;  /* 0x000000010dff7812 */ /* 0x000fe2000788c0ff */
[----:B------:R-:W-:Y:S01]  /*3a90*/  IMAD R216, R216, c[0x0][0x190], RZ ;  /* 0x00006400d8d87a24 */ /* 0x000fe200078e02ff */
[----:B------:R-:W-:Y:S01]  /*3aa0*/  ISETP.NE.U32.AND P2, PT, R164, RZ, PT ;  /* 0x000000ffa400720c */ /* 0x000fe20003f45070 */
[----:B------:R-:W-:Y:S01]  /*3ab0*/  IMAD R164, R232, 0x1b, RZ ;  /* 0x0000001be8a47824 */ /* 0x000fe200078e02ff */
[C---:B------:R-:W-:Y:S01]  /*3ac0*/  SEL R15, R4.reuse, R146, !P3 ;  /* 0x00000092040f7207 */ /* 0x040fe20005800000 */
[----:B------:R-:W-:Y:S01]  /*3ad0*/  IMAD R215, R215, c[0x0][0x190], RZ ;  /* 0x00006400d7d77a24 */ /* 0x000fe200078e02ff */
[C---:B------:R-:W-:Y:S01]  /*3ae0*/  SEL R214, R4.reuse, R147, !P3 ;  /* 0x0000009304d67207 */ /* 0x040fe20005800000 */
[----:B------:R-:W-:Y:S01]  /*3af0*/  IMAD.WIDE R146, R165, 0x4, R30 ;  /* 0x00000004a5927825 */ /* 0x000fe200078e021e */
[----:B------:R-:W-:-:S02]  /*3b00*/  SEL R14, R4, R148, !P3 ;  /* 0x00000094040e7207 */ /* 0x000fc40005800000 */
[----:B------:R-:W-:Y:S01]  /*3b10*/  SEL R29, R4, R149, !P3 ;  /* 0x00000095041d7207 */ /* 0x000fe20005800000 */
[----:B------:R-:W-:Y:S01]  /*3b20*/  IMAD.WIDE R148, R164, 0x4, R30 ;  /* 0x00000004a4947825 */ /* 0x000fe200078e021e */
[C---:B------:R-:W-:Y:S01]  /*3b30*/  SEL R13, R4.reuse, R150, !P3 ;  /* 0x00000096040d7207 */ /* 0x040fe20005800000 */
[----:B------:R1:W-:Y:S01]  /*3b40*/  LDGSTS.E [R239+0x5c00], [R146.64], P4 ;  /* 0x05c0000092ef7fae */ /* 0x0003e2000a121848 */
[C---:B------:R-:W-:Y:S01]  /*3b50*/  SEL R28, R4.reuse, R151, !P3 ;  /* 0x00000097041c7207 */ /* 0x040fe20005800000 */
[----:B------:R-:W-:Y:S01]  /*3b60*/  IMAD.WIDE R150, R165, 0x4, R32 ;  /* 0x00000004a5967825 */ /* 0x000fe200078e0220 */
[C---:B------:R-:W-:Y:S02]  /*3b70*/  SEL R12, R4.reuse, R153, !P3 ;  /* 0x00000099040c7207 */ /* 0x040fe40005800000 */
[C---:B------:R-:W-:Y:S01]  /*3b80*/  SEL R27, R4.reuse, R152, !P3 ;  /* 0x00000098041b7207 */ /* 0x040fe20005800000 */
[C---:B------:R-:W-:Y:S01]  /*3b90*/  IMAD.WIDE R152, R249.reuse, 0x4, R30 ;  /* 0x00000004f9987825 */ /* 0x040fe200078e021e */
[C---:B------:R-:W-:Y:S01]  /*3ba0*/  SEL R11, R4.reuse, R154, !P3 ;  /* 0x0000009a040b7207 */ /* 0x040fe20005800000 */
[----:B------:R1:W-:Y:S01]  /*3bb0*/  LDGSTS.E [R239+0x5e00], [R150.64], P4 ;  /* 0x05e0000096ef7fae */ /* 0x0003e2000a121848 */
[----:B------:R-:W-:Y:S01]  /*3bc0*/  SEL R26, R4, R155, !P3 ;  /* 0x0000009b041a7207 */ /* 0x000fe20005800000 */
[--C-:B------:R-:W-:Y:S01]  /*3bd0*/  IMAD.WIDE R154, R164, 0x4, R32.reuse ;  /* 0x00000004a49a7825 */ /* 0x100fe200078e0220 */
[C---:B------:R-:W-:Y:S01]  /*3be0*/  SEL R10, R4.reuse, R156, !P3 ;  /* 0x0000009c040a7207 */ /* 0x040fe20005800000 */
[----:B------:R1:W-:Y:S01]  /*3bf0*/  LDGSTS.E [R239+0x6c00], [R148.64], P1 ;  /* 0x06c0000094ef7fae */ /* 0x0003e20008921848 */
[C---:B------:R-:W-:Y:S01]  /*3c00*/  SEL R25, R4.reuse, R157, !P3 ;  /* 0x0000009d04197207 */ /* 0x040fe20005800000 */
[----:B------:R-:W-:Y:S01]  /*3c10*/  IMAD.WIDE R156, R249, 0x4, R32 ;  /* 0x00000004f99c7825 */ /* 0x000fe200078e0220 */
[C---:B------:R-:W-:Y:S01]  /*3c20*/  SEL R9, R4.reuse, R158, !P3 ;  /* 0x0000009e04097207 */ /* 0x040fe20005800000 */
[----:B------:R1:W-:Y:S01]  /*3c30*/  LDGSTS.E [R239+0x6e00], [R154.64], P1 ;  /* 0x06e000009aef7fae */ /* 0x0003e20008921848 */
[----:B------:R-:W-:Y:S01]  /*3c40*/  SEL R24, R4, R159, !P3 ;  /* 0x0000009f04187207 */ /* 0x000fe20005800000 */
[----:B------:R-:W-:Y:S01]  /*3c50*/  IMAD R214, R214, c[0x0][0x190], RZ ;  /* 0x00006400d6d67a24 */ /* 0x000fe200078e02ff */
[C---:B------:R-:W-:Y:S01]  /*3c60*/  SEL R8, R4.reuse, R160, !P3 ;  /* 0x000000a004087207 */ /* 0x040fe20005800000 */
[----:B------:R1:W-:Y:S01]  /*3c70*/  LDGSTS.E [R239+0x7c00], [R152.64], !P0 ;  /* 0x07c0000098ef7fae */ /* 0x0003e2000c121848 */
[C---:B------:R-:W-:Y:S01]  /*3c80*/  SEL R23, R4.reuse, R161, !P3 ;  /* 0x000000a104177207 */ /* 0x040fe20005800000 */
[----:B------:R-:W-:Y:S01]  /*3c90*/  IMAD R29, R29, c[0x0][0x190], RZ ;  /* 0x000064001d1d7a24 */ /* 0x000fe200078e02ff */
[C---:B------:R-:W-:Y:S01]  /*3ca0*/  SEL R197, R4.reuse, R197, !P3 ;  /* 0x000000c504c57207 */ /* 0x040fe20005800000 */
[----:B------:R1:W-:Y:S01]  /*3cb0*/  LDGSTS.E [R239+0x7e00], [R156.64], !P0 ;  /* 0x07e000009cef7fae */ /* 0x0003e2000c121848 */
[----:B------:R-:W-:Y:S01]  /*3cc0*/  SEL R22, R4, R22, !P3 ;  /* 0x0000001604167207 */ /* 0x000fe20005800000 */
[----:B------:R-:W-:Y:S01]  /*3cd0*/  IMAD R28, R28, c[0x0][0x190], RZ ;  /* 0x000064001c1c7a24 */ /* 0x000fe200078e02ff */
[C---:B------:R-:W-:Y:S01]  /*3ce0*/  SEL R199, R4.reuse, R199, !P3 ;  /* 0x000000c704c77207 */ /* 0x040fe20005800000 */
[----:B------:R-:W0:Y:S01]  /*3cf0*/  LDGDEPBAR ;  /* 0x00000000000079af */ /* 0x000e220000000000 */
[C---:B------:R-:W-:Y:S01]  /*3d00*/  SEL R21, R4.reuse, R21, !P3 ;  /* 0x0000001504157207 */ /* 0x040fe20005800000 */
[----:B------:R-:W-:Y:S01]  /*3d10*/  IMAD.U32 R159, RZ, RZ, UR4 ;  /* 0x00000004ff9f7e24 */ /* 0x000fe2000f8e00ff */
[C---:B------:R-:W-:Y:S01]  /*3d20*/  SEL R201, R4.reuse, R201, !P3 ;  /* 0x000000c904c97207 */ /* 0x040fe20005800000 */
[----:B------:R-:W-:Y:S01]  /*3d30*/  IMAD R27, R27, c[0x0][0x190], RZ ;  /* 0x000064001b1b7a24 */ /* 0x000fe200078e02ff */
[C---:B------:R-:W-:Y:S01]  /*3d40*/  SEL R20, R4.reuse, R162, !P3 ;  /* 0x000000a204147207 */ /* 0x040fe20005800000 */
[----:B------:R-:W-:Y:S01]  /*3d50*/  IMAD.U32 R161, RZ, RZ, UR4 ;  /* 0x00000004ffa17e24 */ /* 0x000fe2000f8e00ff */
[----:B------:R-:W-:Y:S01]  /*3d60*/  SEL R203, R4, R203, !P3 ;  /* 0x000000cb04cb7207 */ /* 0x000fe20005800000 */
[----:B------:R-:W-:Y:S01]  /*3d70*/  IMAD R26, R26, c[0x0][0x190], RZ ;  /* 0x000064001a1a7a24 */ /* 0x000fe200078e02ff */
        /* <DEDUP_REMOVED lines=9> */
[----:B------:R-:W-:Y:S01]  /*3e10*/  IMAD R23, R23, c[0x0][0x190], RZ ;  /* 0x0000640017177a24 */ /* 0x000fe200078e02ff */
[----:B------:R-:W-:Y:S01]  /*3e20*/  SEL R221, R4, R5, !P3 ;  /* 0x0000000504dd7207 */ /* 0x000fe20005800000 */
[----:B------:R-:W-:Y:S01]  /*3e30*/  IMAD R22, R22, c[0x0][0x190], RZ ;  /* 0x0000640016167a24 */ /* 0x000fe200078e02ff */
[----:B------:R-:W-:Y:S01]  /*3e40*/  IADD3 R213, P3, R0, c[0x0][0x168], RZ ;  /* 0x00005a0000d57a10 */ /* 0x000fe20007f7e0ff */
[----:B------:R-:W-:Y:S01]  /*3e50*/  IMAD.U32 R171, RZ, RZ, UR4 ;  /* 0x00000004ffab7e24 */ /* 0x000fe2000f8e00ff */
[----:B------:R-:W-:Y:S01]  /*3e60*/  LOP3.LUT R5, R236, 0x60, RZ, 0xc0, !PT ;  /* 0x00000060ec057812 */ /* 0x000fe200078ec0ff */
[----:B------:R-:W-:Y:S01]  /*3e70*/  IMAD R21, R21, c[0x0][0x190], RZ ;  /* 0x0000640015157a24 */ /* 0x000fe200078e02ff */
[----:B------:R-:W-:Y:S01]  /*3e80*/  LEA.HI.X.SX32 R212, R233, c[0x0][0x16c], 0x2, P3 ;  /* 0x00005b00e9d47a11 */ /* 0x000fe200018f16ff */
[----:B------:R-:W-:Y:S01]  /*3e90*/  IMAD R20, R20, c[0x0][0x190], RZ ;  /* 0x0000640014147a24 */ /* 0x000fe200078e02ff */
[----:B------:R-:W-:Y:S01]  /*3ea0*/  LEA R4, P3, R216, R213, 0x2 ;  /* 0x000000d5d8047211 */ /* 0x000fe200078610ff */
[----:B------:R-:W-:Y:S01]  /*3eb0*/  IMAD R19, R19, c[0x0][0x190], RZ ;  /* 0x0000640013137a24 */ /* 0x000fe200078e02ff */
[----:B------:R-:W-:Y:S01]  /*3ec0*/  SHF.R.U32.HI R7, RZ, 0x1, R5 ;  /* 0x00000001ff077819 */ /* 0x000fe20000011605 */
[----:B------:R-:W-:Y:S01]  /*3ed0*/  IMAD R18, R18, c[0x0][0x190], RZ ;  /* 0x0000640012127a24 */ /* 0x000fe200078e02ff */
[-C--:B------:R-:W-:Y:S01]  /*3ee0*/  LEA.HI.X.SX32 R5, R216, R212.reuse, 0x2, P3 ;  /* 0x000000d4d8057211 */ /* 0x080fe200018f16ff */
[----:B------:R-:W-:Y:S01]  /*3ef0*/  IMAD R17, R17, c[0x0][0x190], RZ ;  /* 0x0000640011117a24 */ /* 0x000fe200078e02ff */
[----:B------:R-:W-:Y:S01]  /*3f00*/  LOP3.LUT R238, R243, R7, RZ, 0x3c, !PT ;  /* 0x00000007f3ee7212 */ /* 0x000fe200078e3cff */
[----:B------:R-:W-:Y:S01]  /*3f10*/  IMAD R16, R16, c[0x0][0x190], RZ ;  /* 0x0000640010107a24 */ /* 0x000fe200078e02ff */
[----:B------:R-:W-:Y:S01]  /*3f20*/  LEA R6, P3, R215, R213, 0x2 ;  /* 0x000000d5d7067211 */ /* 0x000fe200078610ff */
[----:B------:R-:W-:Y:S01]  /*3f30*/  IMAD.WIDE R230, R231, 0x4, R4 ;  /* 0x00000004e7e67825 */ /* 0x000fe200078e0204 */
[----:B------:R-:W-:Y:S01]  /*3f40*/  LOP3.LUT R237, R238, 0x40, RZ, 0x3c, !PT ;  /* 0x00000040eeed7812 */ /* 0x000fe200078e3cff */
[----:B------:R1:W-:Y:S01]  /*3f50*/  LDGSTS.E [R238+0x10000], [R4.64], P2 ;  /* 0x1000000004ee7fae */ /* 0x0003e20009121848 */
[----:B------:R-:W-:Y:S01]  /*3f60*/  LEA.HI.X.SX32 R7, R215, R212, 0x2, P3 ;  /* 0x000000d4d7077211 */ /* 0x000fe200018f16ff */
[----:B------:R-:W-:-:S02]  /*3f70*/  IMAD R15, R15, c[0x0][0x190], RZ ;  /* 0x000064000f0f7a24 */ /* 0x000fc400078e02ff */
[----:B------:R-:W-:Y:S02]  /*3f80*/  IMAD R13, R13, c[0x0][0x190], RZ ;  /* 0x000064000d0d7a24 */ /* 0x000fe400078e02ff */
[----:B------:R-:W-:Y:S01]  /*3f90*/  IMAD.WIDE R226, R227, 0x4, R6 ;  /* 0x00000004e3e27825 */ /* 0x000fe200078e0206 */
[----:B------:R2:W-:Y:S03]  /*3fa0*/  LDGSTS.E [R238+0x10400], [R6.64], P2 ;  /* 0x1040000006ee7fae */ /* 0x0005e60009121848 */
[----:B------:R-:W-:Y:S01]  /*3fb0*/  IMAD R11, R11, c[0x0][0x190], RZ ;  /* 0x000064000b0b7a24 */ /* 0x000fe200078e02ff */
[-C--:B-1----:R-:W-:Y:S01]  /*3fc0*/  LEA R4, P0, R214, R213.reuse, 0x2 ;  /* 0x000000d5d6047211 */ /* 0x082fe200078010ff */
[----:B------:R-:W-:Y:S02]  /*3fd0*/  IMAD R10, R10, c[0x0][0x190], RZ ;  /* 0x000064000a0a7a24 */ /* 0x000fe400078e02ff */
[----:B------:R-:W-:Y:S01]  /*3fe0*/  IMAD R9, R9, c[0x0][0x190], RZ ;  /* 0x0000640009097a24 */ /* 0x000fe200078e02ff */
[----:B------:R-:W-:Y:S01]  /*3ff0*/  LEA.HI.X.SX32 R5, R214, R212, 0x2, P0 ;  /* 0x000000d4d6057211 */ /* 0x000fe200000f16ff */
[----:B------:R-:W-:Y:S01]  /*4000*/  IMAD R14, R14, c[0x0][0x190], RZ ;  /* 0x000064000e0e7a24 */ /* 0x000fe200078e02ff */
[----:B--2---:R-:W-:Y:S01]  /*4010*/  LEA R6, P1, R29, R213, 0x2 ;  /* 0x000000d51d067211 */ /* 0x004fe200078210ff */
[----:B------:R-:W-:-:S02]  /*4020*/  IMAD R8, R8, c[0x0][0x190], RZ ;  /* 0x0000640008087a24 */ /* 0x000fc400078e02ff */
[----:B------:R1:W-:Y:S01]  /*4030*/  LDGSTS.E [R238+0x10800], [R4.64], P2 ;  /* 0x1080000004ee7fae */ /* 0x0003e20009121848 */
[----:B------:R-:W-:Y:S01]  /*4040*/  IMAD.WIDE R222, R223, 0x4, R4 ;  /* 0x00000004dfde7825 */ /* 0x000fe200078e0204 */
[----:B------:R-:W-:-:S03]  /*4050*/  LEA.HI.X.SX32 R7, R29, R212, 0x2, P1 ;  /* 0x000000d41d077211 */ /* 0x000fc600008f16ff */
        /* <DEDUP_REMOVED lines=8> */
[----:B------:R-:W-:Y:S01]  /*40e0*/  IMAD.WIDE R30, R240, 0x4, R30 ;  /* 0x00000004f01e7825 */ /* 0x000fe200078e021e */
[----:B--2---:R-:W-:-:S03]  /*40f0*/  LEA R6, P1, R27, R213, 0x2 ;  /* 0x000000d51b067211 */ /* 0x004fc600078210ff */
[----:B------:R-:W-:Y:S01]  /*4100*/  IMAD.WIDE R160, R161, 0x4, R4 ;  /* 0x00000004a1a07825 */ /* 0x000fe200078e0204 */
[----:B------:R1:W-:Y:S01]  /*4110*/  LDGSTS.E [R238+0x11000], [R4.64], P2 ;  /* 0x1100000004ee7fae */ /* 0x0003e20009121848 */
[----:B------:R-:W-:Y:S02]  /*4120*/  LEA.HI.X.SX32 R7, R27, R212, 0x2, P1 ;  /* 0x000000d41b077211 */ /* 0x000fe400008f16ff */
[----:B---3--:R-:W-:-:S04]  /*4130*/  IMAD.WIDE R32, R240, 0x4, R32 ;  /* 0x00000004f0207825 */ /* 0x008fc800078e0220 */
[----:B------:R-:W-:Y:S01]  /*4140*/  IMAD.WIDE R162, R163, 0x4, R6 ;  /* 0x00000004a3a27825 */ /* 0x000fe200078e0206 */
[----:B------:R2:W-:Y:S03]  /*4150*/  LDGSTS.E [R238+0x11400], [R6.64], P2 ;  /* 0x1140000006ee7fae */ /* 0x0005e60009121848 */
[----:B----4-:R-:W-:Y:S01]  /*4160*/  IMAD.WIDE R34, R240, 0x4, R34 ;  /* 0x00000004f0227825 */ /* 0x010fe200078e0222 */
[----:B-1----:R-:W-:-:S03]  /*4170*/  LEA R4, P0, R26, R213, 0x2 ;  /* 0x000000d51a047211 */ /* 0x002fc600078010ff */
[----:B-----5:R-:W-:Y:S01]  /*4180*/  IMAD.WIDE R36, R240, 0x4, R36 ;  /* 0x00000004f0247825 */ /* 0x020fe200078e0224 */
[----:B------:R-:W-:-:S03]  /*4190*/  LEA.HI.X.SX32 R5, R26, R212, 0x2, P0 ;  /* 0x000000d41a057211 */ /* 0x000fc600000f16ff */
[----:B------:R-:W-:Y:S01]  /*41a0*/  IMAD.WIDE R38, R240, 0x4, R38 ;  /* 0x00000004f0267825 */ /* 0x000fe200078e0226 */
[----:B--2---:R-:W-:Y:S01]  /*41b0*/  LEA R6, P1, R25, R213, 0x2 ;  /* 0x000000d519067211 */ /* 0x004fe200078210ff */
[----:B------:R1:W-:Y:S02]  /*41c0*/  LDGSTS.E [R238+0x11800], [R4.64], P2 ;  /* 0x1180000004ee7fae */ /* 0x0003e40009121848 */
[----:B------:R-:W-:Y:S01]  /*41d0*/  IMAD.WIDE R164, R165, 0x4, R4 ;  /* 0x00000004a5a47825 */ /* 0x000fe200078e0204 */
[----:B------:R-:W-:-:S03]  /*41e0*/  LEA.HI.X.SX32 R7, R25, R212, 0x2, P1 ;  /* 0x000000d419077211 */ /* 0x000fc600008f16ff */
[----:B------:R-:W-:Y:S02]  /*41f0*/  IMAD.WIDE R40, R240, 0x4, R40 ;  /* 0x00000004f0287825 */ /* 0x000fe400078e0228 */
[----:B------:R2:W-:Y:S02]  /*4200*/  LDGSTS.E [R238+0x11c00], [R6.64], P2 ;  /* 0x11c0000006ee7fae */ /* 0x0005e40009121848 */
[----:B------:R-:W-:Y:S01]  /*4210*/  IMAD.WIDE R166, R167, 0x4, R6 ;  /* 0x00000004a7a67825 */ /* 0x000fe200078e0206 */
[----:B-1----:R-:W-:-:S03]  /*4220*/  LEA R4, P0, R24, R213, 0x2 ;  /* 0x000000d518047211 */ /* 0x002fc600078010ff */
[----:B------:R-:W-:Y:S01]  /*4230*/  IMAD.WIDE R42, R240, 0x4, R42 ;  /* 0x00000004f02a7825 */ /* 0x000fe200078e022a */
        /* <DEDUP_REMOVED lines=13> */
[----:B--2---:R-:W-:-:S03]  /*4310*/  LEA R6, P1, R21, R213, 0x2 ;  /* 0x000000d515067211 */ /* 0x004fc600078210ff */
[----:B------:R-:W-:Y:S01]  /*4320*/  IMAD.WIDE R172, R173, 0x4, R4 ;  /* 0x00000004adac7825 */ /* 0x000fe200078e0204 */
[----:B------:R1:W-:Y:S01]  /*4330*/  LDGSTS.E [R238+0x12800], [R4.64], P2 ;  /* 0x1280000004ee7fae */ /* 0x0003e20009121848 */
[----:B------:R-:W-:Y:S02]  /*4340*/  LEA.HI.X.SX32 R7, R21, R212, 0x2, P1 ;  /* 0x000000d415077211 */ /* 0x000fe400008f16ff */
[----:B------:R-:W-:-:S04]  /*4350*/  IMAD.WIDE R52, R240, 0x4, R52 ;  /* 0x00000004f0347825 */ /* 0x000fc800078e0234 */
[----:B------:R-:W-:Y:S01]  /*4360*/  IMAD.WIDE R174, R175, 0x4, R6 ;  /* 0x00000004afae7825 */ /* 0x000fe200078e0206 */
[----:B------:R2:W-:Y:S03]  /*4370*/  LDGSTS.E [R238+0x12c00], [R6.64], P2 ;  /* 0x12c0000006ee7fae */ /* 0x0005e60009121848 */
        /* <DEDUP_REMOVED lines=31> */
[----:B------:R-:W-:Y:S01]  /*4570*/  IMAD.WIDE R72, R240, 0x4, R72 ;  /* 0x00000004f0487825 */ /* 0x000fe200078e0248 */
[----:B------:R-:W-:-:S03]  /*4580*/  LEA R186, P0, R13, R213, 0x2 ;  /* 0x000000d50dba7211 */ /* 0x000fc600078010ff */
[----:B------:R-:W-:Y:S01]  /*4590*/  IMAD.WIDE R224, R224, 0x4, R6 ;  /* 0x00000004e0e07825 */ /* 0x000fe200078e0206 */
[-C--:B------:R-:W-:Y:S01]  /*45a0*/  LEA.HI.X.SX32 R187, R13, R212.reuse, 0x2, P0 ;  /* 0x000000d40dbb7211 */ /* 0x080fe200000f16ff */
[----:B------:R2:W-:Y:S01]  /*45b0*/  LDGSTS.E [R237+0x10600], [R6.64], P2 ;  /* 0x1060000006ed7fae */ /* 0x0005e20009121848 */
[CC--:B------:R-:W-:Y:S01]  /*45c0*/  LEA R190, P0, R11.reuse, R213.reuse, 0x2 ;  /* 0x000000d50bbe7211 */ /* 0x0c0fe200078010ff */
[----:B------:R-:W-:Y:S01]  /*45d0*/  IMAD.WIDE R74, R240, 0x4, R74 ;  /* 0x00000004f04a7825 */ /* 0x000fe200078e024a */
[-C--:B-1----:R-:W-:Y:S02]  /*45e0*/  LEA R4, P1, R14, R213.reuse, 0x2 ;  /* 0x000000d50e047211 */ /* 0x082fe400078210ff */
[-C--:B------:R-:W-:Y:S01]  /*45f0*/  LEA.HI.X.SX32 R191, R11, R212.reuse, 0x2, P0 ;  /* 0x000000d40bbf7211 */ /* 0x080fe200000f16ff */
[----:B------:R-:W-:Y:S01]  /*4600*/  IMAD.WIDE R76, R240, 0x4, R76 ;  /* 0x00000004f04c7825 */ /* 0x000fe200078e024c */
[----:B------:R-:W-:Y:S02]  /*4610*/  LEA R192, P0, R10, R213, 0x2 ;  /* 0x000000d50ac07211 */ /* 0x000fe400078010ff */
[-C--:B------:R-:W-:Y:S01]  /*4620*/  LEA.HI.X.SX32 R5, R14, R212.reuse, 0x2, P1 ;  /* 0x000000d40e057211 */ /* 0x080fe200008f16ff */
[----:B------:R-:W-:Y:S01]  /*4630*/  IMAD.WIDE R78, R240, 0x4, R78 ;  /* 0x00000004f04e7825 */ /* 0x000fe200078e024e */
[----:B------:R-:W-:-:S02]  /*4640*/  LEA.HI.X.SX32 R193, R10, R212, 0x2, P0 ;  /* 0x000000d40ac17211 */ /* 0x000fc400000f16ff */
[-C--:B------:R-:W-:Y:S01]  /*4650*/  LEA R194, P0, R9, R213.reuse, 0x2 ;  /* 0x000000d509c27211 */ /* 0x080fe200078010ff */
[----:B--2---:R-:W-:Y:S01]  /*4660*/  IMAD R7, R197, c[0x0][0x190], RZ ;  /* 0x00006400c5077a24 */ /* 0x004fe200078e02ff */
[-C--:B------:R-:W-:Y:S01]  /*4670*/  LEA R188, P1, R12, R213.reuse, 0x2 ;  /* 0x000000d50cbc7211 */ /* 0x080fe200078210ff */
[----:B------:R-:W-:Y:S01]  /*4680*/  IMAD R6, R199, c[0x0][0x190], RZ ;  /* 0x00006400c7067a24 */ /* 0x000fe200078e02ff */
[-C--:B------:R-:W-:Y:S01]  /*4690*/  LEA.HI.X.SX32 R195, R9, R212.reuse, 0x2, P0 ;  /* 0x000000d409c37211 */ /* 0x080fe200000f16ff */
[----:B------:R-:W-:Y:S01]  /*46a0*/  IMAD.WIDE R184, R184, 0x4, R4 ;  /* 0x00000004b8b87825 */ /* 0x000fe200078e0204 */
[-C--:B------:R-:W-:Y:S01]  /*46b0*/  LEA R196, P0, R8, R213.reuse, 0x2 ;  /* 0x000000d508c47211 */ /* 0x080fe200078010ff */
[----:B------:R1:W-:Y:S01]  /*46c0*/  LDGSTS.E [R237+0x10a00], [R4.64], P2 ;  /* 0x10a0000004ed7fae */ /* 0x0003e20009121848 */
[-C--:B------:R-:W-:Y:S01]  /*46d0*/  LEA.HI.X.SX32 R189, R12, R212.reuse, 0x2, P1 ;  /* 0x000000d40cbd7211 */ /* 0x080fe200008f16ff */
[----:B------:R-:W-:Y:S01]  /*46e0*/  IMAD.WIDE R80, R240, 0x4, R80 ;  /* 0x00000004f0507825 */ /* 0x000fe200078e0250 */
[----:B------:R-:W-:Y:S01]  /*46f0*/  LEA.HI.X.SX32 R197, R8, R212, 0x2, P0 ;  /* 0x000000d408c57211 */ /* 0x000fe200000f16ff */
[----:B------:R2:W-:Y:S01]  /*4700*/  LDGSTS.E [R237+0x10e00], [R186.64], P2 ;  /* 0x10e00000baed7fae */ /* 0x0005e20009121848 */
[----:B------:R-:W-:Y:S01]  /*4710*/  LEA R198, P0, R7, R213, 0x2 ;  /* 0x000000d507c67211 */ /* 0x000fe200078010ff */
[----:B------:R-:W-:-:S02]  /*4720*/  IMAD.WIDE R82, R240, 0x4, R82 ;  /* 0x00000004f0527825 */ /* 0x000fc400078e0252 */
[----:B------:R3:W-:Y:S01]  /*4730*/  LDGSTS.E [R237+0x11200], [R188.64], P2 ;  /* 0x11200000bced7fae */ /* 0x0007e20009121848 */
[-C--:B------:R-:W-:Y:S01]  /*4740*/  LEA.HI.X.SX32 R199, R7, R212.reuse, 0x2, P0 ;  /* 0x000000d407c77211 */ /* 0x080fe200000f16ff */
[----:B------:R-:W-:Y:S01]  /*4750*/  IMAD.WIDE R84, R240, 0x4, R84 ;  /* 0x00000004f0547825 */ /* 0x000fe200078e0254 */
[C---:B------:R-:W-:Y:S01]  /*4760*/  LEA R200, P0, R6.reuse, R213, 0x2 ;  /* 0x000000d506c87211 */ /* 0x040fe200078010ff */
[----:B------:R4:W-:Y:S02]  /*4770*/  LDGSTS.E [R237+0x11600], [R190.64], P2 ;  /* 0x11600000beed7fae */ /* 0x0009e40009121848 */
[----:B-1----:R-:W-:Y:S02]  /*4780*/  IMAD.U32 R5, RZ, RZ, UR4 ;  /* 0x00000004ff057e24 */ /* 0x002fe4000f8e00ff */
[----:B------:R1:W-:Y:S01]  /*4790*/  LDGSTS.E [R237+0x11a00], [R192.64], P2 ;  /* 0x11a00000c0ed7fae */ /* 0x0003e20009121848 */
[----:B------:R-:W-:Y:S02]  /*47a0*/  IMAD.U32 R4, RZ, RZ, UR4 ;  /* 0x00000004ff047e24 */ /* 0x000fe4000f8e00ff */
[----:B--2---:R-:W-:Y:S01]  /*47b0*/  IMAD.WIDE R186, R5, 0x4, R186 ;  /* 0x0000000405ba7825 */ /* 0x004fe200078e02ba */
[----:B------:R2:W-:Y:S03]  /*47c0*/  LDGSTS.E [R237+0x11e00], [R194.64], P2 ;  /* 0x11e00000c2ed7fae */ /* 0x0005e60009121848 */
[----:B------:R-:W-:Y:S01]  /*47d0*/  IMAD R5, R201, c[0x0][0x190], RZ ;  /* 0x00006400c9057a24 */ /* 0x000fe200078e02ff */
[----:B------:R-:W-:Y:S01]  /*47e0*/  LEA.HI.X.SX32 R201, R6, R212, 0x2, P0 ;  /* 0x000000d406c97211 */ /* 0x000fe200000f16ff */
[----:B------:R5:W-:Y:S01]  /*47f0*/  LDGSTS.E [R237+0x12200], [R196.64], P2 ;  /* 0x12200000c4ed7fae */ /* 0x000be20009121848 */
[----:B---3--:R-:W-:-:S02]  /*4800*/  IMAD.WIDE R188, R4, 0x4, R188 ;  /* 0x0000000404bc7825 */ /* 0x008fc400078e02bc */
[----:B------:R-:W-:Y:S01]  /*4810*/  LEA R202, P0, R5, R213, 0x2 ;  /* 0x000000d505ca7211 */ /* 0x000fe200078010ff */
[----:B------:R3:W-:Y:S01]  /*4820*/  LDGSTS.E [R237+0x12600], [R198.64], P2 ;  /* 0x12600000c6ed7fae */ /* 0x0007e20009121848 */
[----:B----4-:R-:W-:-:S03]  /*4830*/  IMAD.WIDE R190, R4, 0x4, R190 ;  /* 0x0000000404be7825 */ /* 0x010fc600078e02be */
[----:B------:R4:W-:Y:S01]  /*4840*/  LDGSTS.E [R237+0x12a00], [R200.64], P2 ;  /* 0x12a00000c8ed7fae */ /* 0x0009e20009121848 */
[----:B-1----:R-:W-:-:S04]  /*4850*/  IMAD.WIDE R192, R4, 0x4, R192 ;  /* 0x0000000404c07825 */ /* 0x002fc800078e02c0 */
[----:B--2---:R-:W-:-:S04]  /*4860*/  IMAD.WIDE R194, R4, 0x4, R194 ;  /* 0x0000000404c27825 */ /* 0x004fc800078e02c2 */
[----:B-----5:R-:W-:-:S04]  /*4870*/  IMAD.WIDE R196, R4, 0x4, R196 ;  /* 0x0000000404c47825 */ /* 0x020fc800078e02c4 */
[----:B---3--:R-:W-:-:S04]  /*4880*/  IMAD.WIDE R198, R4, 0x4, R198 ;  /* 0x0000000404c67825 */ /* 0x008fc800078e02c6 */
[----:B----4-:R-:W-:-:S04]  /*4890*/  IMAD.WIDE R200, R4, 0x4, R200 ;  /* 0x0000000404c87825 */ /* 0x010fc800078e02c8 */
[----:B------:R-:W-:Y:S01]  /*48a0*/  IMAD R4, R203, c[0x0][0x190], RZ ;  /* 0x00006400cb047a24 */ /* 0x000fe200078e02ff */
[----:B------:R-:W-:Y:S01]  /*48b0*/  LEA.HI.X.SX32 R203, R5, R212, 0x2, P0 ;  /* 0x000000d405cb7211 */ /* 0x000fe200000f16ff */
[----:B------:R-:W-:-:S04]  /*48c0*/  IMAD.WIDE R86, R240, 0x4, R86 ;  /* 0x00000004f0567825 */ /* 0x000fc800078e0256 */
[----:B------:R1:W-:Y:S01]  /*48d0*/  LDGSTS.E [R237+0x12e00], [R202.64], P2 ;  /* 0x12e00000caed7fae */ /* 0x0003e20009121848 */
[----:B------:R-:W-:-:S04]  /*48e0*/  IMAD.WIDE R88, R240, 0x4, R88 ;  /* 0x00000004f0587825 */ /* 0x000fc800078e0258 */
[----:B------:R-:W-:-:S04]  /*48f0*/  IMAD.WIDE R90, R240, 0x4, R90 ;  /* 0x00000004f05a7825 */ /* 0x000fc800078e025a */
[----:B------:R-:W-:-:S04]  /*4900*/  IMAD.WIDE R92, R240, 0x4, R92 ;  /* 0x00000004f05c7825 */ /* 0x000fc800078e025c */
[----:B-1----:R-:W-:Y:S01]  /*4910*/  IMAD.WIDE R202, R204, 0x4, R202 ;  /* 0x00000004ccca7825 */ /* 0x002fe200078e02ca */
[----:B------:R-:W-:-:S03]  /*4920*/  LEA R204, P0, R4, R213, 0x2 ;  /* 0x000000d504cc7211 */ /* 0x000fc600078010ff */
[----:B------:R-:W-:Y:S01]  /*4930*/  IMAD.WIDE R94, R240, 0x4, R94 ;  /* 0x00000004f05e7825 */ /* 0x000fe200078e025e */
[----:B------:R-:W-:-:S03]  /*4940*/  LEA.HI.X.SX32 R205, R4, R212, 0x2, P0 ;  /* 0x000000d404cd7211 */ /* 0x000fc600000f16ff */
[C---:B------:R-:W-:Y:S02]  /*4950*/  IMAD.WIDE R96, R240.reuse, 0x4, R96 ;  /* 0x00000004f0607825 */ /* 0x040fe400078e0260 */
[----:B------:R1:W-:Y:S02]  /*4960*/  LDGSTS.E [R237+0x13200], [R204.64], P2 ;  /* 0x13200000cced7fae */ /* 0x0003e40009121848 */
[----:B------:R-:W-:-:S04]  /*4970*/  IMAD.WIDE R98, R240, 0x4, R98 ;  /* 0x00000004f0627825 */ /* 0x000fc800078e0262 */
[----:B------:R-:W-:-:S04]  /*4980*/  IMAD.WIDE R100, R240, 0x4, R100 ;  /* 0x00000004f0647825 */ /* 0x000fc800078e0264 */
[----:B------:R-:W-:-:S04]  /*4990*/  IMAD.WIDE R102, R240, 0x4, R102 ;  /* 0x00000004f0667825 */ /* 0x000fc800078e0266 */
[----:B-1----:R-:W-:Y:S01]  /*49a0*/  IMAD.WIDE R204, R206, 0x4, R204 ;  /* 0x00000004cecc7825 */ /* 0x002fe200078e02cc */
[----:B------:R-:W-:-:S03]  /*49b0*/  LEA R206, P0, R217, R213, 0x2 ;  /* 0x000000d5d9ce7211 */ /* 0x000fc600078010ff */
[----:B------:R-:W-:Y:S01]  /*49c0*/  IMAD.WIDE R104, R240, 0x4, R104 ;  /* 0x00000004f0687825 */ /* 0x000fe200078e0268 */
[-C--:B------:R-:W-:Y:S02]  /*49d0*/  LEA.HI.X.SX32 R207, R217, R212.reuse, 0x2, P0 ;  /* 0x000000d4d9cf7211 */ /* 0x080fe400000f16ff */
[----:B------:R-:W-:Y:S01]  /*49e0*/  LEA R210, P0, R220, R213, 0x2 ;  /* 0x000000d5dcd27211 */ /* 0x000fe200078010ff */
[----:B------:R-:W-:Y:S02]  /*49f0*/  IMAD.WIDE R106, R240, 0x4, R106 ;  /* 0x00000004f06a7825 */ /* 0x000fe400078e026a */
[----:B------:R1:W-:Y:S01]  /*4a00*/  LDGSTS.E [R237+0x13600], [R206.64], P2 ;  /* 0x13600000ceed7fae */ /* 0x0003e20009121848 */
[----:B------:R-:W-:Y:S01]  /*4a10*/  LEA.HI.X.SX32 R211, R220, R212, 0x2, P0 ;  /* 0x000000d4dcd37211 */ /* 0x000fe200000f16ff */
[----:B------:R-:W-:-:S04]  /*4a20*/  IMAD.WIDE R108, R240, 0x4, R108 ;  /* 0x00000004f06c7825 */ /* 0x000fc800078e026c */
[----:B------:R2:W-:Y:S01]  /*4a30*/  LDGSTS.E [R237+0x13a00], [R210.64], P2 ;  /* 0x13a00000d2ed7fae */ /* 0x0005e20009121848 */
[----:B------:R-:W-:-:S04]  /*4a40*/  IMAD.WIDE R110, R240, 0x4, R110 ;  /* 0x00000004f06e7825 */ /* 0x000fc800078e026e */
[----:B------:R-:W-:-:S04]  /*4a50*/  IMAD.WIDE R112, R240, 0x4, R112 ;  /* 0x00000004f0707825 */ /* 0x000fc800078e0270 */
[----:B-1----:R-:W-:-:S04]  /*4a60*/  IMAD.WIDE R206, R208, 0x4, R206 ;  /* 0x00000004d0ce7825 */ /* 0x002fc800078e02ce */
[----:B------:R-:W-:Y:S01]  /*4a70*/  IMAD.WIDE R208, R208, 0x4, R210 ;  /* 0x00000004d0d07825 */ /* 0x000fe200078e02d2 */
[----:B--2---:R-:W-:-:S03]  /*4a80*/  LEA R210, P0, R221, R213, 0x2 ;  /* 0x000000d5ddd27211 */ /* 0x004fc600078010ff */
[----:B------:R-:W-:Y:S01]  /*4a90*/  IMAD.WIDE R114, R240, 0x4, R114 ;  /* 0x00000004f0727825 */ /* 0x000fe200078e0272 */
[----:B------:R-:W-:-:S03]  /*4aa0*/  LEA.HI.X.SX32 R211, R221, R212, 0x2, P0 ;  /* 0x000000d4ddd37211 */ /* 0x000fc600000f16ff */
[----:B------:R-:W-:Y:S02]  /*4ab0*/  IMAD.U32 R212, RZ, RZ, UR4 ;  /* 0x00000004ffd47e24 */ /* 0x000fe4000f8e00ff */
[----:B------:R1:W-:Y:S01]  /*4ac0*/  LDGSTS.E [R237+0x13e00], [R210.64], P2 ;  /* 0x13e00000d2ed7fae */ /* 0x0003e20009121848 */
[----:B------:R-:W-:-:S03]  /*4ad0*/  IMAD.WIDE R116, R240, 0x4, R116 ;  /* 0x00000004f0747825 */ /* 0x000fc600078e0274 */
[----:B------:R-:W0:Y:S01]  /*4ae0*/  LDGDEPBAR ;  /* 0x00000000000079af */ /* 0x000e220000000000 */
[----:B------:R-:W-:-:S04]  /*4af0*/  IMAD.WIDE R212, R212, 0x4, R210 ;  /* 0x00000004d4d47825 */ /* 0x000fc800078e02d2 */
[----:B------:R-:W-:Y:S01]  /*4b00*/  IMAD.WIDE R118, R240, 0x4, R118 ;  /* 0x00000004f0767825 */ /* 0x000fe200078e0276 */
[----:B-1----:R-:W-:-:S03]  /*4b10*/  SHF.R.U64 R210, R219, 0x1f, RZ ;  /* 0x0000001fdbd27819 */ /* 0x002fc600000012ff */
[----:B------:R-:W-:Y:S01]  /*4b20*/  IMAD.WIDE R120, R240, 0x4, R120 ;  /* 0x00000004f0787825 */ /* 0x000fe200078e0278 */
[----:B------:R-:W-:Y:S01]  /*4b30*/  LOP3.LUT P0, RZ, R210, 0x1, RZ, 0xc0, !PT ;  /* 0x00000001d2ff7812 */ /* 0x000fe2000780c0ff */
[----:B------:R-:W-:Y:S02]  /*4b40*/  BAR.SYNC.DEFER_BLOCKING 0x0 ;  /* 0x0000000000007b1d */ /* 0x000fe40000010000 */
[----:B------:R-:W-:-:S04]  /*4b50*/  IMAD.WIDE R122, R240, 0x4, R122 ;  /* 0x00000004f07a7825 */ /* 0x000fc800078e027a */
[----:B------:R-:W-:-:S04]  /*4b60*/  IMAD.WIDE R124, R240, 0x4, R124 ;  /* 0x00000004f07c7825 */ /* 0x000fc800078e027c */
[----:B------:R-:W-:-:S04]  /*4b70*/  IMAD.WIDE R126, R240, 0x4, R126 ;  /* 0x00000004f07e7825 */ /* 0x000fc800078e027e */
[----:B------:R-:W-:-:S04]  /*4b80*/  IMAD.WIDE R128, R240, 0x4, R128 ;  /* 0x00000004f0807825 */ /* 0x000fc800078e0280 */
[----:B------:R-:W-:-:S04]  /*4b90*/  IMAD.WIDE R130, R240, 0x4, R130 ;  /* 0x00000004f0827825 */ /* 0x000fc800078e0282 */
[C---:B------:R-:W-:Y:S01]  /*4ba0*/  IMAD.WIDE R132, R240.reuse, 0x4, R132 ;  /* 0x00000004f0847825 */ /* 0x040fe200078e0284 */
[----:B------:R-:W-:Y:S01]  /*4bb0*/  @!PT LDS RZ, [RZ] ;  /* 0x00000000fffff984 */ /* 0x000fe20000000800 */
[----:B------:R-:W-:Y:S01]  /*4bc0*/  @!PT LDS RZ, [RZ] ;  /* 0x00000000fffff984 */ /* 0x000fe20000000800 */
[----:B------:R-:W-:Y:S01]  /*4bd0*/  @!PT LDS RZ, [RZ] ;  /* 0x00000000fffff984 */ /* 0x000fe20000000800 */
[----:B------:R1:W-:Y:S03]  /*4be0*/  LDGSTS.E [R243+0x8000], [R30.64], P0 ;  /* 0x080000001ef37fae */ /* 0x0003e60008121848 */
[C---:B------:R-:W-:Y:S01]  /*4bf0*/  IMAD.WIDE R134, R240.reuse, 0x4, R134 ;  /* 0x00000004f0867825 */ /* 0x040fe200078e0286 */
[----:B------:R2:W-:Y:S03]  /*4c00*/  LDGSTS.E [R243+0x8200], [R32.64], P0 ;  /* 0x0820000020f37fae */ /* 0x0005e60008121848 */
[----:B------:R-:W-:-:S04]  /*4c10*/  IMAD.WIDE R136, R240, 0x4, R136 ;  /* 0x00000004f0887825 */ /* 0x000fc800078e0288 */
[----:B------:R-:W-:Y:S01]  /*4c20*/  IMAD.WIDE R138, R240, 0x4, R138 ;  /* 0x00000004f08a7825 */ /* 0x000fe200078e028a */
[----:B-1----:R-:W-:-:S03]  /*4c30*/  SHF.R.U64 R30, R219, 0x1b, RZ ;  /* 0x0000001bdb1e7819 */ /* 0x002fc600000012ff */
[----:B------:R-:W-:Y:S01]  /*4c40*/  IMAD.WIDE R140, R240, 0x4, R140 ;  /* 0x00000004f08c7825 */ /* 0x000fe200078e028c */
[C---:B------:R-:W-:Y:S02]  /*4c50*/  SHF.R.U64 R31, R219.reuse, 0x1e, RZ ;  /* 0x0000001edb1f7819 */ /* 0x040fe400000012ff */
[----:B------:R-:W-:Y:S01]  /*4c60*/  LOP3.LUT P1, RZ, R30, 0x1, RZ, 0xc0, !PT ;  /* 0x000000011eff7812 */ /* 0x000fe2000782c0ff */
[----:B------:R-:W-:Y:S01]  /*4c70*/  IMAD.WIDE R142, R240, 0x4, R142 ;  /* 0x00000004f08e7825 */ /* 0x000fe200078e028e */
[----:B------:R-:W-:-:S03]  /*4c80*/  SHF.R.U64 R30, R219, 0x17, RZ ;  /* 0x00000017db1e7819 */ /* 0x000fc600000012ff */
[----:B------:R-:W-:Y:S01]  /*4c90*/  IMAD.WIDE R144, R240, 0x4, R144 ;  /* 0x00000004f0907825 */ /* 0x000fe200078e0290 */
[----:B------:R-:W-:Y:S02]  /*4ca0*/  LOP3.LUT P0, RZ, R30, 0x1, RZ, 0xc0, !PT ;  /* 0x000000011eff7812 */ /* 0x000fe4000780c0ff */
[----:B------:R-:W-:Y:S01]  /*4cb0*/  SHF.R.U64 R30, R219, 0x13, RZ ;  /* 0x00000013db1e7819 */ /* 0x000fe200000012ff */
[----:B------:R-:W-:-:S03]  /*4cc0*/  IMAD.WIDE R146, R240, 0x4, R146 ;  /* 0x00000004f0927825 */ /* 0x000fc600078e0292 */
[----:B------:R-:W-:Y:S01]  /*4cd0*/  LOP3.LUT P2, RZ, R30, 0x1, RZ, 0xc0, !PT ;  /* 0x000000011eff7812 */ /* 0x000fe2000784c0ff */
[----:B------:R2:W-:Y:S01]  /*4ce0*/  LDGSTS.E [R243+0x9000], [R34.64], P1 ;  /* 0x0900000022f37fae */ /* 0x0005e20008921848 */
[----:B------:R-:W-:Y:S01]  /*4cf0*/  SHF.R.U64 R30, R219, 0xf, RZ ;  /* 0x0000000fdb1e7819 */ /* 0x000fe200000012ff */
[----:B------:R-:W-:Y:S02]  /*4d00*/  IMAD.WIDE R150, R240, 0x4, R150 ;  /* 0x00000004f0967825 */ /* 0x000fe400078e0296 */
[----:B------:R2:W-:Y:S01]  /*4d10*/  LDGSTS.E [R243+0x9200], [R36.64], P1 ;  /* 0x0920000024f37fae */ /* 0x0005e20008921848 */
[----:B------:R-:W-:Y:S01]  /*4d20*/  LOP3.LUT P1, RZ, R30, 0x1, RZ, 0xc0, !PT ;  /* 0x000000011eff7812 */ /* 0x000fe2000782c0ff */
[C---:B------:R-:W-:Y:S02]  /*4d30*/  IMAD.WIDE R148, R240.reuse, 0x4, R148 ;  /* 0x00000004f0947825 */ /* 0x040fe400078e0294 */
[----:B------:R2:W-:Y:S02]  /*4d40*/  LDGSTS.E [R243+0xa000], [R38.64], P0 ;  /* 0x0a00000026f37fae */ /* 0x0005e40008121848 */
[----:B------:R-:W-:-:S02]  /*4d50*/  IMAD.WIDE R154, R240, 0x4, R154 ;  /* 0x00000004f09a7825 */ /* 0x000fc400078e029a */
[----:B------:R2:W-:Y:S01]  /*4d60*/  LDGSTS.E [R243+0xa200], [R40.64], P0 ;  /* 0x0a20000028f37fae */ /* 0x0005e20008121848 */
[----:B------:R-:W-:Y:S01]  /*4d70*/  ISETP.GT.AND P0, PT, R234, 0x3f, PT ;  /* 0x0000003fea00780c */ /* 0x000fe20003f04270 */
[C---:B------:R-:W-:Y:S02]  /*4d80*/  IMAD.WIDE R152, R240.reuse, 0x4, R152 ;  /* 0x00000004f0987825 */ /* 0x040fe400078e0298 */
[----:B------:R2:W-:Y:S02]  /*4d90*/  LDGSTS.E [R243+0xb000], [R42.64], P2 ;  /* 0x0b0000002af37fae */ /* 0x0005e40009121848 */
[----:B------:R-:W-:Y:S02]  /*4da0*/  IMAD.WIDE R156, R240, 0x4, R156 ;  /* 0x00000004f09c7825 */ /* 0x000fe400078e029c */
[----:B------:R2:W-:Y:S01]  /*4db0*/  LDGSTS.E [R243+0xb200], [R44.64], P2 ;  /* 0x0b2000002cf37fae */ /* 0x0005e20009121848 */
[----:B------:R-:W-:-:S03]  /*4dc0*/  ISETP.GE.AND P2, PT, R244, R235, PT ;  /* 0x000000ebf400720c */ /* 0x000fc60003f46270 */
[----:B------:R2:W-:Y:S01]  /*4dd0*/  LDGSTS.E [R243+0xc000], [R46.64], P1 ;  /* 0x0c0000002ef37fae */ /* 0x0005e20008921848 */
[----:B------:R-:W-:Y:S02]  /*4de0*/  SEL R30, RZ, 0x4, P2 ;  /* 0x00000004ff1e7807 */ /* 0x000fe40001000000 */
[----:B------:R-:W-:Y:S01]  /*4df0*/  LOP3.LUT P2, RZ, R31, 0x1, RZ, 0xc0, !PT ;  /* 0x000000011fff7812 */ /* 0x000fe2000784c0ff */
[----:B------:R2:W-:Y:S01]  /*4e00*/  LDGSTS.E [R243+0xc200], [R48.64], P1 ;  /* 0x0c20000030f37fae */ /* 0x0005e20008921848 */
[----:B------:R-:W-:-:S04]  /*4e10*/  SEL R30, R30, RZ, P0 ;  /* 0x000000ff1e1e7207 */ /* 0x000fc80000000000 */
[----:B------:R-:W-:Y:S02]  /*4e20*/  ISETP.NE.U32.AND P0, PT, R30, RZ, PT ;  /* 0x000000ff1e00720c */ /* 0x000fe40003f05070 */
[----:B------:R-:W-:-:S04]  /*4e30*/  SHF.R.U64 R30, R219, 0xb, RZ ;  /* 0x0000000bdb1e7819 */ /* 0x000fc800000012ff */
[----:B------:R-:W-:Y:S02]  /*4e40*/  LOP3.LUT P3, RZ, R30, 0x1, RZ, 0xc0, !PT ;  /* 0x000000011eff7812 */ /* 0x000fe4000786c0ff */
[----:B------:R-:W-:-:S04]  /*4e50*/  SHF.R.U64 R30, R219, 0x7, RZ ;  /* 0x00000007db1e7819 */ /* 0x000fc800000012ff */
[----:B------:R-:W-:Y:S02]  /*4e60*/  LOP3.LUT P4, RZ, R30, 0x1, RZ, 0xc0, !PT ;  /* 0x000000011eff7812 */ /* 0x000fe4000788c0ff */
[----:B------:R-:W-:-:S04]  /*4e70*/  SHF.R.U64 R30, R219, 0x3, RZ ;  /* 0x00000003db1e7819 */ /* 0x000fc800000012ff */
[----:B------:R-:W-:Y:S01]  /*4e80*/  LOP3.LUT P1, RZ, R30, 0x1, RZ, 0xc0, !PT ;  /* 0x000000011eff7812 */ /* 0x000fe2000782c0ff */
[----:B------:R2:W-:Y:S01]  /*4e90*/  LDGSTS.E [R243+0xd000], [R50.64], P3 ;  /* 0x0d00000032f37fae */ /* 0x0005e20009921848 */
[----:B------:R-:W-:-:S03]  /*4ea0*/  SHF.R.U64 R30, R219, 0x1a, RZ ;  /* 0x0000001adb1e7819 */ /* 0x000fc600000012ff */
[----:B------:R2:W-:Y:S01]  /*4eb0*/  LDGSTS.E [R243+0xd200], [R52.64], P3 ;  /* 0x0d20000034f37fae */ /* 0x0005e20009921848 */
[----:B------:R-:W-:Y:S02]  /*4ec0*/  LOP3.LUT P3, RZ, R30, 0x1, RZ, 0xc0, !PT ;  /* 0x000000011eff7812 */ /* 0x000fe4000786c0ff */
[C---:B------:R-:W-:Y:S01]  /*4ed0*/  SHF.R.U64 R30, R219.reuse, 0x16, RZ ;  /* 0x00000016db1e7819 */ /* 0x040fe200000012ff */
[----:B------:R2:W-:Y:S04]  /*4ee0*/  LDGSTS.E [R243+0xe000], [R54.64], P4 ;  /* 0x0e00000036f37fae */ /* 0x0005e8000a121848 */
[----:B------:R2:W-:Y:S01]  /*4ef0*/  LDGSTS.E [R243+0xe200], [R56.64], P4 ;  /* 0x0e20000038f37fae */ /* 0x0005e2000a121848 */
[----:B------:R-:W-:Y:S02]  /*4f00*/  LOP3.LUT P4, RZ, R30, 0x1, RZ, 0xc0, !PT ;  /* 0x000000011eff7812 */ /* 0x000fe4000788c0ff */
[----:B------:R-:W-:Y:S01]  /*4f10*/  SHF.R.U64 R30, R219, 0x12, RZ ;  /* 0x00000012db1e7819 */ /* 0x000fe200000012ff */
[----:B------:R2:W-:Y:S04]  /*4f20*/  LDGSTS.E [R243+0xf000], [R58.64], P1 ;  /* 0x0f0000003af37fae */ /* 0x0005e80008921848 */
[----:B------:R2:W-:Y:S01]  /*4f30*/  LDGSTS.E [R243+0xf200], [R60.64], P1 ;  /* 0x0f2000003cf37fae */ /* 0x0005e20008921848 */
[----:B------:R-:W-:-:S02]  /*4f40*/  LOP3.LUT P1, RZ, R30, 0x1, RZ, 0xc0, !PT ;  /* 0x000000011eff7812 */ /* 0x000fc4000782c0ff */
        /* <DEDUP_REMOVED lines=68> */
[C---:B------:R-:W-:Y:S01]  /*5390*/  SHF.R.U64 R30, R219.reuse, 0x8, RZ ;  /* 0x00000008db1e7819 */ /* 0x040fe200000012ff */
[----:B------:R2:W-:Y:S01]  /*53a0*/  LDGSTS.E [R239+0x9c00], [R130.64], P3 ;  /* 0x09c0000082ef7fae */ /* 0x0005e20009921848 */
[----:B------:R-:W-:-:S03]  /*53b0*/  SHF.R.U64 R219, R219, 0x4, RZ ;  /* 0x00000004dbdb7819 */ /* 0x000fc600000012ff */
[----:B------:R2:W-:Y:S01]  /*53c0*/  LDGSTS.E [R239+0x9e00], [R132.64], P3 ;  /* 0x09e0000084ef7fae */ /* 0x0005e20009921848 */
[----:B------:R-:W-:-:S03]  /*53d0*/  LOP3.LUT P3, RZ, R30, 0x1, RZ, 0xc0, !PT ;  /* 0x000000011eff7812 */ /* 0x000fc6000786c0ff */
[----:B------:R2:W-:Y:S04]  /*53e0*/  LDGSTS.E [R239+0xac00], [R134.64], P4 ;  /* 0x0ac0000086ef7fae */ /* 0x0005e8000a121848 */
[----:B------:R2:W-:Y:S01]  /*53f0*/  LDGSTS.E [R239+0xae00], [R136.64], P4 ;  /* 0x0ae0000088ef7fae */ /* 0x0005e2000a121848 */
[----:B------:R-:W-:-:S03]  /*5400*/  LOP3.LUT P4, RZ, R219, 0x1, RZ, 0xc0, !PT ;  /* 0x00000001dbff7812 */ /* 0x000fc6000788c0ff */
[----:B------:R2:W-:Y:S04]  /*5410*/  LDGSTS.E [R239+0xbc00], [R138.64], P1 ;  /* 0x0bc000008aef7fae */ /* 0x0005e80008921848 */
[----:B------:R2:W-:Y:S04]  /*5420*/  LDGSTS.E [R239+0xbe00], [R140.64], P1 ;  /* 0x0be000008cef7fae */ /* 0x0005e80008921848 */
[----:B------:R2:W-:Y:S04]  /*5430*/  LDGSTS.E [R239+0xcc00], [R142.64], P2 ;  /* 0x0cc000008eef7fae */ /* 0x0005e80009121848 */
[----:B------:R2:W-:Y:S04]  /*5440*/  LDGSTS.E [R239+0xce00], [R144.64], P2 ;  /* 0x0ce0000090ef7fae */ /* 0x0005e80009121848 */
[----:B------:R2:W-:Y:S04]  /*5450*/  LDGSTS.E [R239+0xdc00], [R146.64], P3 ;  /* 0x0dc0000092ef7fae */ /* 0x0005e80009921848 */
[----:B------:R2:W-:Y:S04]  /*5460*/  LDGSTS.E [R239+0xde00], [R150.64], P3 ;  /* 0x0de0000096ef7fae */ /* 0x0005e80009921848 */
[----:B------:R2:W-:Y:S04]  /*5470*/  LDGSTS.E [R239+0xec00], [R148.64], P4 ;  /* 0x0ec0000094ef7fae */ /* 0x0005e8000a121848 */
[----:B------:R2:W-:Y:S04]  /*5480*/  LDGSTS.E [R239+0xee00], [R154.64], P4 ;  /* 0x0ee000009aef7fae */ /* 0x0005e8000a121848 */
[----:B------:R2:W-:Y:S04]  /*5490*/  LDGSTS.E [R239+0xfc00], [R152.64], !P6 ;  /* 0x0fc0000098ef7fae */ /* 0x0005e8000f121848 */
[----:B------:R2:W-:Y:S04]  /*54a0*/  LDGSTS.E [R239+0xfe00], [R156.64], !P6 ;  /* 0x0fe000009cef7fae */ /* 0x0005e8000f121848 */
[----:B------:R-:W0:Y:S04]  /*54b0*/  LDGDEPBAR ;  /* 0x00000000000079af */ /* 0x000e280000000000 */
        /* <DEDUP_REMOVED lines=32> */
[----:B------:R-:W0:Y:S01]  /*56c0*/  LDGDEPBAR ;  /* 0x00000000000079af */ /* 0x000e220000000000 */
[----:B------:R-:W-:Y:S05]  /*56d0*/  @P5 BRA `(.L_x_0) ;  /* 0x00000a9000005947 */ /* 0x000fea0003800000 */
[----:B------:R-:W-:Y:S01]  /*56e0*/  IMAD.SHL.U32 R0, R236, 0x20, RZ ;  /* 0x00000020ec007824 */ /* 0x000fe200078e00ff */
[----:B--2---:R-:W-:Y:S01]  /*56f0*/  CS2R R228, SRZ ;  /* 0x0000000000e47805 */ /* 0x004fe2000001ff00 */
[----:B------:R-:W-:Y:S01]  /*5700*/  CS2R R230, SRZ ;  /* 0x0000000000e67805 */ /* 0x000fe2000001ff00 */
[----:B------:R-:W-:Y:S01]  /*5710*/  CS2R R220, SRZ ;  /* 0x0000000000dc7805 */ /* 0x000fe2000001ff00 */
[----:B------:R-:W-:Y:S01]  /*5720*/  CS2R R222, SRZ ;  /* 0x0000000000de7805 */ /* 0x000fe2000001ff00 */
[----:B------:R1:W-:Y:S01]  /*5730*/  STL [R1+0x56c], R0 ;  /* 0x00056c0001007387 */ /* 0x0003e20000100800 */
[----:B------:R-:W-:Y:S01]  /*5740*/  CS2R R184, SRZ ;  /* 0x0000000000b87805 */ /* 0x000fe2000001ff00 */
[----:B------:R-:W-:Y:S01]  /*5750*/  CS2R R186, SRZ ;  /* 0x0000000000ba7805 */ /* 0x000fe2000001ff00 */
[----:B------:R-:W-:Y:S01]  /*5760*/  CS2R R44, SRZ ;  /* 0x00000000002c7805 */ /* 0x000fe2000001ff00 */
[----:B------:R1:W-:Y:S01]  /*5770*/  STL [R1+0x1c0], RZ ;  /* 0x0001c0ff01007387 */ /* 0x0003e20000100800 */
        /* <DEDUP_REMOVED lines=109> */
[----:B------:R-:W-:-:S02]  /*5e50*/  CS2R R206, SRZ ;  /* 0x0000000000ce7805 */ /* 0x000fc4000001ff00 */
[----:B------:R1:W-:Y:S04]  /*5e60*/  STL [R1+0x138], RZ ;  /* 0x000138ff01007387 */ /* 0x0003e80000100800 */
        /* <DEDUP_REMOVED lines=46> */
[----:B------:R1:W-:Y:S01]  /*6150*/  STL [R1+0x3c], RZ ;  /* 0x00003cff01007387 */ /* 0x0003e20000100800 */
[----:B------:R-:W-:Y:S05]  /*6160*/  BRA `(.L_x_1) ;  /* 0x0000b5b000007947 */ /* 0x000fea0003800000 */
.L_x_0:
[----:B--2---:R-:W1:Y:S01]  /*6170*/  S2R R204, SR_TID.X ;  /* 0x0000000000cc7919 */ /* 0x004e620000002100 */
[----:B------:R-:W-:Y:S01]  /*6180*/  SHF.R.S32.HI R31, RZ, 0x1f, R218 ;  /* 0x0000001fff1f7819 */ /* 0x000fe200000114da */
[----:B------:R-:W-:Y:S01]  /*6190*/  USHF.R.S32.HI UR6, URZ, 0x1f, UR4 ;  /* 0x0000001f3f067899 */ /* 0x000fe20008011404 */
[----:B------:R-:W-:Y:S01]  /*61a0*/  SHF.R.S32.HI R30, RZ, 0x1f, R3 ;  /* 0x0000001fff1e7819 */ /* 0x000fe20000011403 */
[----:B------:R-:W-:Y:S01]  /*61b0*/  STL [R1+0x580], R252 ;  /* 0x000580fc01007387 */ /* 0x000fe20000100800 */
[----:B------:R-:W-:Y:S01]  /*61c0*/  SHF.R.S32.HI R33, RZ, 0x1f, R232 ;  /* 0x0000001fff217819 */ /* 0x000fe200000114e8 */
[----:B------:R-:W-:Y:S01]  /*61d0*/  USHF.L.U32 UR5, UR4, 0x3, URZ ;  /* 0x0000000304057899 */ /* 0x000fe2000800063f */
[----:B------:R-:W-:Y:S01]  /*61e0*/  SHF.R.S32.HI R32, RZ, 0x1f, R233 ;  /* 0x0000001fff207819 */ /* 0x000fe200000114e9 */
[----:B------:R2:W-:Y:S01]  /*61f0*/  STL [R1+0x57c], R2 ;  /* 0x00057c0201007387 */ /* 0x0005e20000100800 */
[----:B------:R-:W-:Y:S01]  /*6200*/  USHF.L.U64.HI UR10, UR4, 0x3, UR6 ;  /* 0x00000003040a7899 */ /* 0x000fe20008010206 */
[----:B------:R-:W-:Y:S01]  /*6210*/  SHF.R.S32.HI R189, RZ, 0x1f, R220 ;  /* 0x0000001fffbd7819 */ /* 0x000fe200000114dc */
[----:B------:R-:W-:Y:S01]  /*6220*/  IMAD.MOV.U32 R203, RZ, RZ, c[0x0][0x188] ;  /* 0x00006200ffcb7624 */ /* 0x000fe200078e00ff */
[----:B------:R3:W-:Y:S01]  /*6230*/  STL [R1+0x578], R0 ;  /* 0x0005780001007387 */ /* 0x0007e20000100800 */
[----:B------:R-:W-:Y:S01]  /*6240*/  LEA R36, P0, R221, UR5, 0x2 ;  /* 0x00000005dd247c11 */ /* 0x000fe2000f8010ff */
[----:B------:R-:W-:Y:S01]  /*6250*/  IMAD.MOV.U32 R34, RZ, RZ, c[0x0][0x188] ;  /* 0x00006200ff227624 */ /* 0x000fe200078e00ff */
[----:B------:R-:W-:Y:S01]  /*6260*/  LEA R37, P1, R17, UR5, 0x2 ;  /* 0x0000000511257c11 */ /* 0x000fe2000f8210ff */
[----:B------:R-:W-:Y:S01]  /*6270*/  IMAD R203, R203, 0x1c, RZ ;  /* 0x0000001ccbcb7824 */ /* 0x000fe200078e02ff */
[----:B------:R-:W-:Y:S01]  /*6280*/  SHF.R.S32.HI R191, RZ, 0x1f, R18 ;  /* 0x0000001fffbf7819 */ /* 0x000fe20000011412 */
[----:B------:R-:W-:Y:S01]  /*6290*/  IMAD R34, R34, 0x1b, RZ ;  /* 0x0000001b22227824 */ /* 0x000fe200078e02ff */
[----:B--2---:R-:W-:Y:S01]  /*62a0*/  SHF.L.U64.HI R2, R3, 0x2, R30 ;  /* 0x0000000203027819 */ /* 0x004fe2000001021e */
[----:B------:R-:W-:Y:S01]  /*62b0*/  IMAD.MOV.U32 R202, RZ, RZ, c[0x0][0x188] ;  /* 0x00006200ffca7624 */ /* 0x000fe200078e00ff */
[----:B------:R-:W-:Y:S01]  /*62c0*/  SHF.L.U64.HI R3, R233, 0x2, R32 ;  /* 0x00000002e9037819 */ /* 0x000fe20000010220 */
[----:B------:R-:W-:Y:S01]  /*62d0*/  USHF.L.U32 UR7, UR4, 0x2, URZ ;  /* 0x0000000204077899 */ /* 0x000fe2000800063f */
[----:B---3--:R-:W-:Y:S01]  /*62e0*/  SHF.L.U64.HI R0, R218, 0x2, R31 ;  /* 0x00000002da007819 */ /* 0x008fe2000001021f */
[----:B------:R-:W-:Y:S01]  /*62f0*/  IMAD R202, R202, 0x1a, RZ ;  /* 0x0000001acaca7824 */ /* 0x000fe200078e02ff */
[----:B-1----:R-:W-:-:S02]  /*6300*/  LOP3.LUT R30, R204, 0x7, RZ, 0xc0, !PT ;  /* 0x00000007cc1e7812 */ /* 0x002fc400078ec0ff */
[----:B------:R-:W-:Y:S01]  /*6310*/  SHF.R.S32.HI R32, RZ, 0x1f, R221 ;  /* 0x0000001fff207819 */ /* 0x000fe200000114dd */
[----:B------:R1:W-:Y:S01]  /*6320*/  STL [R1+0x34c], R0 ;  /* 0x00034c0001007387 */ /* 0x0003e20000100800 */
[----:B------:R-:W-:Y:S01]  /*6330*/  SHF.R.S32.HI R206, RZ, 0x1f, R217 ;  /* 0x0000001fffce7819 */ /* 0x000fe200000114d9 */
[----:B------:R-:W-:Y:S01]  /*6340*/  IMAD R31, R30, 0x90, RZ ;  /* 0x000000901e1f7824 */ /* 0x000fe200078e02ff */
[----:B------:R-:W-:Y:S01]  /*6350*/  LEA.HI.X R181, R221, UR10, R32, 0x2, P0 ;  /* 0x0000000addb57c11 */ /* 0x000fe200080f1420 */
[----:B------:R-:W-:Y:S01]  /*6360*/  IMAD.SHL.U32 R30, R204, 0x2, RZ ;  /* 0x00000002cc1e7824 */ /* 0x000fe200078e00ff */
[----:B------:R-:W-:Y:S01]  /*6370*/  STL [R1+0x350], R2 ;  /* 0x0003500201007387 */ /* 0x000fe20000100800 */
[----:B------:R-:W-:Y:S02]  /*6380*/  LEA R38, P0, R220, UR5, 0x2 ;  /* 0x00000005dc267c11 */ /* 0x000fe4000f8010ff */
[----:B------:R-:W-:Y:S02]  /*6390*/  SHF.R.S32.HI R212, RZ, 0x1f, R19 ;  /* 0x0000001fffd47819 */ /* 0x000fe40000011413 */
[----:B-1----:R-:W-:-:S02]  /*63a0*/  SHF.L.U64.HI R0, R232, 0x2, R33 ;  /* 0x00000002e8007819 */ /* 0x002fc40000010221 */
[----:B------:R-:W-:Y:S02]  /*63b0*/  LEA.HI.X R189, R220, UR10, R189, 0x2, P0 ;  /* 0x0000000adcbd7c11 */ /* 0x000fe400080f14bd */
[C---:B------:R-:W-:Y:S01]  /*63c0*/  LEA R160, P0, R217.reuse, UR5, 0x2 ;  /* 0x00000005d9a07c11 */ /* 0x040fe2000f8010ff */
[----:B------:R1:W-:Y:S01]  /*63d0*/  STL [R1+0x78], R0 ;  /* 0x0000780001007387 */ /* 0x0003e20000100800 */
[----:B------:R-:W-:Y:S02]  /*63e0*/  SHF.R.S32.HI R35, RZ, 0x1f, R234 ;  /* 0x0000001fff237819 */ /* 0x000fe400000114ea */
[----:B------:R-:W-:Y:S01]  /*63f0*/  LEA.HI.X R206, R217, UR10, R206, 0x2, P0 ;  /* 0x0000000ad9ce7c11 */ /* 0x000fe200080f14ce */
[----:B------:R-:W-:Y:S01]  /*6400*/  STL [R1+0x584], R3 ;  /* 0x0005840301007387 */ /* 0x000fe20000100800 */
[----:B------:R-:W-:Y:S02]  /*6410*/  LEA R162, P0, R4, UR5, 0x2 ;  /* 0x0000000504a27c11 */ /* 0x000fe4000f8010ff */
[----:B------:R-:W-:-:S02]  /*6420*/  SHF.R.S32.HI R236, RZ, 0x1f, R5 ;  /* 0x0000001fffec7819 */ /* 0x000fc40000011405 */
[----:B------:R-:W-:Y:S02]  /*6430*/  LEA.HI R35, R35, R234, RZ, 0x5 ;  /* 0x000000ea23237211 */ /* 0x000fe400078f28ff */
[----:B-1----:R-:W-:Y:S02]  /*6440*/  LOP3.LUT R0, R31, 0x30, R30, 0x78, !PT ;  /* 0x000000301f007812 */ /* 0x002fe400078e781e */
[----:B------:R-:W-:Y:S01]  /*6450*/  SHF.R.S32.HI R30, RZ, 0x1f, R17 ;  /* 0x0000001fff1e7819 */ /* 0x000fe20000011411 */
[----:B------:R-:W-:Y:S01]  /*6460*/  STL [R1+0x594], R35 ;  /* 0x0005942301007387 */ /* 0x000fe20000100800 */
[----:B------:R-:W-:Y:S02]  /*6470*/  SHF.R.S32.HI R31, RZ, 0x1f, R4 ;  /* 0x0000001fff1f7819 */ /* 0x000fe40000011404 */
[----:B------:R-:W-:Y:S01]  /*6480*/  LEA.HI.X R183, R17, UR10, R30, 0x2, P1 ;  /* 0x0000000a11b77c11 */ /* 0x000fe200088f141e */
[----:B------:R1:W-:Y:S01]  /*6490*/  STL [R1+0x598], R36 ;  /* 0x0005982401007387 */ /* 0x0003e20000100800 */
[----:B------:R-:W-:-:S02]  /*64a0*/  LEA R39, P1, R18, UR5, 0x2 ;  /* 0x0000000512277c11 */ /* 0x000fc4000f8210ff */
[----:B------:R-:W-:Y:S01]  /*64b0*/  LEA.HI.X R232, R4, UR10, R31, 0x2, P0 ;  /* 0x0000000a04e87c11 */ /* 0x000fe200080f141f */
[----:B------:R-:W-:Y:S01]  /*64c0*/  STL [R1+0x74], R0 ;  /* 0x0000740001007387 */ /* 0x000fe20000100800 */
[----:B------:R-:W-:Y:S02]  /*64d0*/  LEA.HI.X R191, R18, UR10, R191, 0x2, P1 ;  /* 0x0000000a12bf7c11 */ /* 0x000fe400088f14bf */
[----:B------:R-:W-:Y:S01]  /*64e0*/  LEA R161, P1, R19, UR5, 0x2 ;  /* 0x0000000513a17c11 */ /* 0x000fe2000f8210ff */
[----:B------:R-:W-:Y:S01]  /*64f0*/  STL [R1+0x590], R37 ;  /* 0x0005902501007387 */ /* 0x000fe20000100800 */
[----:B------:R-:W-:Y:S01]  /*6500*/  SHF.R.S32.HI R17, RZ, 0x1f, R20 ;  /* 0x0000001fff117819 */ /* 0x000fe20000011414 */
[----:B-1----:R-:W-:Y:S01]  /*6510*/  IMAD.SHL.U32 R36, R203, 0x4, RZ ;  /* 0x00000004cb247824 */ /* 0x002fe200078e00ff */
[----:B------:R-:W-:Y:S01]  /*6520*/  LEA.HI.X R212, R19, UR10, R212, 0x2, P1 ;  /* 0x0000000a13d47c11 */ /* 0x000fe200088f14d4 */
[----:B------:R1:W-:Y:S01]  /*6530*/  STL [R1+0x59c], R181 ;  /* 0x00059cb501007387 */ /* 0x0003e20000100800 */
[----:B------:R-:W-:-:S02]  /*6540*/  LEA R163, P1, R20, UR5, 0x2 ;  /* 0x0000000514a37c11 */ /* 0x000fc4000f8210ff */
[C---:B------:R-:W-:Y:S01]  /*6550*/  LEA R180, P0, R5.reuse, UR5, 0x2 ;  /* 0x0000000505b47c11 */ /* 0x040fe2000f8010ff */
[----:B------:R2:W-:Y:S01]  /*6560*/  STL [R1+0x5a0], R38 ;  /* 0x0005a02601007387 */ /* 0x0005e20000100800 */
[----:B------:R-:W-:Y:S02]  /*6570*/  LEA.HI.X R234, R20, UR10, R17, 0x2, P1 ;  /* 0x0000000a14ea7c11 */ /* 0x000fe400088f1411 */
[----:B------:R-:W-:Y:S01]  /*6580*/  LEA.HI.X R236, R5, UR10, R236, 0x2, P0 ;  /* 0x0000000a05ec7c11 */ /* 0x000fe200080f14ec */
[----:B------:R-:W-:Y:S01]  /*6590*/  STL [R1+0x58c], R183 ;  /* 0x00058cb701007387 */ /* 0x000fe20000100800 */
[----:B------:R-:W-:Y:S01]  /*65a0*/  SHF.R.S32.HI R17, RZ, 0x1f, R6 ;  /* 0x0000001fff117819 */ /* 0x000fe20000011406 */
[----:B-1----:R-:W-:Y:S01]  /*65b0*/  IMAD.SHL.U32 R181, R251, 0x4, RZ ;  /* 0x00000004fbb57824 */ /* 0x002fe200078e00ff */
[----:B------:R-:W-:Y:S01]  /*65c0*/  LEA R188, P0, R6, UR5, 0x2 ;  /* 0x0000000506bc7c11 */ /* 0x000fe2000f8010ff */
[----:B------:R1:W-:Y:S01]  /*65d0*/  STL [R1+0x5a4], R39 ;  /* 0x0005a42701007387 */ /* 0x0003e20000100800 */
[----:B------:R-:W-:Y:S01]  /*65e0*/  SHF.R.S32.HI R238, RZ, 0x1f, R21 ;  /* 0x0000001fffee7819 */ /* 0x000fe20000011415 */
[----:B--2---:R-:W-:Y:S01]  /*65f0*/  IMAD.SHL.U32 R38, R250, 0x4, RZ ;  /* 0x00000004fa267824 */ /* 0x004fe200078e00ff */
[----:B------:R-:W-:Y:S01]  /*6600*/  LEA R182, P1, R21, UR5, 0x2 ;  /* 0x0000000515b67c11 */ /* 0x000fe2000f8210ff */
[----:B------:R-:W-:Y:S01]  /*6610*/  STL [R1+0x5a8], R189 ;  /* 0x0005a8bd01007387 */ /* 0x000fe20000100800 */
[----:B------:R-:W-:-:S02]  /*6620*/  LEA.HI.X R240, R6, UR10, R17, 0x2, P0 ;  /* 0x0000000a06f07c11 */ /* 0x000fc400080f1411 */
[----:B------:R-:W-:Y:S01]  /*6630*/  LEA.HI.X R238, R21, UR10, R238, 0x2, P1 ;  /* 0x0000000a15ee7c11 */ /* 0x000fe200088f14ee */
[----:B------:R-:W-:Y:S01]  /*6640*/  STL [R1+0x588], R191 ;  /* 0x000588bf01007387 */ /* 0x000fe20000100800 */
[----:B------:R-:W-:Y:S01]  /*6650*/  SHF.R.S32.HI R244, RZ, 0x1f, R7 ;  /* 0x0000001ffff47819 */ /* 0x000fe20000011407 */
[----:B-1----:R-:W-:Y:S01]  /*6660*/  IMAD.SHL.U32 R39, R249, 0x4, RZ ;  /* 0x00000004f9277824 */ /* 0x002fe200078e00ff */
[C---:B------:R-:W-:Y:S02]  /*6670*/  LEA R205, P0, R7.reuse, UR5, 0x2 ;  /* 0x0000000507cd7c11 */ /* 0x040fe4000f8010ff */
[----:B------:R-:W-:Y:S02]  /*6680*/  SHF.R.S32.HI R5, RZ, 0x1f, R22 ;  /* 0x0000001fff057819 */ /* 0x000fe40000011416 */
[----:B------:R-:W-:Y:S02]  /*6690*/  LEA R190, P1, R22, UR5, 0x2 ;  /* 0x0000000516be7c11 */ /* 0x000fe4000f8210ff */
[----:B------:R-:W-:-:S02]  /*66a0*/  LEA.HI.X R244, R7, UR10, R244, 0x2, P0 ;  /* 0x0000000a07f47c11 */ /* 0x000fc400080f14f4 */
[----:B------:R-:W-:Y:S02]  /*66b0*/  LEA.HI.X R242, R22, UR10, R5, 0x2, P1 ;  /* 0x0000000a16f27c11 */ /* 0x000fe400088f1405 */
[----:B------:R-:W-:Y:S02]  /*66c0*/  SHF.R.S32.HI R7, RZ, 0x1f, R8 ;  /* 0x0000001fff077819 */ /* 0x000fe40000011408 */
[C---:B------:R-:W-:Y:S02]  /*66d0*/  LEA R213, P0, R8.reuse, UR5, 0x2 ;  /* 0x0000000508d57c11 */ /* 0x040fe4000f8010ff */
[----:B------:R-:W-:Y:S02]  /*66e0*/  SHF.R.S32.HI R246, RZ, 0x1f, R23 ;  /* 0x0000001ffff67819 */ /* 0x000fe40000011417 */
[----:B------:R-:W-:Y:S02]  /*66f0*/  LEA R207, P1, R23, UR5, 0x2 ;  /* 0x0000000517cf7c11 */ /* 0x000fe4000f8210ff */
[----:B------:R-:W-:-:S02]  /*6700*/  LEA.HI.X R0, R8, UR10, R7, 0x2, P0 ;  /* 0x0000000a08007c11 */ /* 0x000fc400080f1407 */
[----:B------:R-:W-:Y:S02]  /*6710*/  LEA.HI.X R246, R23, UR10, R246, 0x2, P1 ;  /* 0x0000000a17f67c11 */ /* 0x000fe400088f14f6 */
[----:B------:R-:W-:Y:S01]  /*6720*/  SHF.R.S32.HI R5, RZ, 0x1f, R24 ;  /* 0x0000001fff057819 */ /* 0x000fe20000011418 */
[----:B------:R1:W-:Y:S01]  /*6730*/  STL [R1], R0 ;  /* 0x0000000001007387 */ /* 0x0003e20000100800 */
[----:B------:R-:W-:Y:S02]  /*6740*/  LEA R233, P1, R24, UR5, 0x2 ;  /* 0x0000000518e97c11 */ /* 0x000fe4000f8210ff */
[----:B------:R-:W-:Y:S02]  /*6750*/  SHF.R.S32.HI R6, RZ, 0x1f, R9 ;  /* 0x0000001fff067819 */ /* 0x000fe40000011409 */
[----:B------:R-:W-:Y:S02]  /*6760*/  LEA R235, P0, R9, UR5, 0x2 ;  /* 0x0000000509eb7c11 */ /* 0x000fe4000f8010ff */
[----:B------:R-:W-:-:S02]  /*6770*/  SHF.R.S32.HI R4, RZ, 0x1f, R25 ;  /* 0x0000001fff047819 */ /* 0x000fc40000011419 */
[----:B------:R-:W-:Y:S02]  /*6780*/  SHF.R.S32.HI R7, RZ, 0x1f, R10 ;  /* 0x0000001fff077819 */ /* 0x000fe4000001140a */
[----:B-1----:R-:W-:Y:S02]  /*6790*/  LEA.HI.X R0, R24, UR10, R5, 0x2, P1 ;  /* 0x0000000a18007c11 */ /* 0x002fe400088f1405 */
[----:B------:R-:W-:Y:S02]  /*67a0*/  LEA R237, P1, R25, UR5, 0x2 ;  /* 0x0000000519ed7c11 */ /* 0x000fe4000f8210ff */
[----:B------:R-:W-:Y:S01]  /*67b0*/  SHF.R.S32.HI R5, RZ, 0x1f, R26 ;  /* 0x0000001fff057819 */ /* 0x000fe2000001141a */
[----:B------:R1:W-:Y:S01]  /*67c0*/  STL [R1+0x8], R0 ;  /* 0x0000080001007387 */ /* 0x0003e20000100800 */
[----:B------:R-:W-:-:S04]  /*67d0*/  SHF.R.S32.HI R8, RZ, 0x1f, R34 ;  /* 0x0000001fff087819 */ /* 0x000fc80000011422 */
[----:B------:R-:W-:Y:S01]  /*67e0*/  SHF.L.U64.HI R8, R34, 0x2, R8 ;  /* 0x0000000222087819 */ /* 0x000fe20000010208 */
[----:B------:R-:W-:Y:S01]  /*67f0*/  IMAD.MOV.U32 R34, RZ, RZ, c[0x0][0x188] ;  /* 0x00006200ff227624 */ /* 0x000fe200078e00ff */
[----:B-1----:R-:W-:-:S03]  /*6800*/  LEA.HI.X R0, R9, UR10, R6, 0x2, P0 ;  /* 0x0000000a09007c11 */ /* 0x002fc600080f1406 */
[----:B------:R-:W-:Y:S01]  /*6810*/  IMAD R34, R34, 0x19, RZ ;  /* 0x0000001922227824 */ /* 0x000fe200078e02ff */
        /* <DEDUP_REMOVED lines=10> */
[----:B------:R1:W-:Y:S02]  /*68c0*/  STL [R1+0x18], R0 ;  /* 0x0000180001007387 */ /* 0x0003e40000100800 */
[----:B-1----:R-:W-:Y:S02]  /*68d0*/  LEA.HI.X R0, R10, UR10, R7, 0x2, P0 ;  /* 0x0000000a0a007c11 */ /* 0x002fe400080f1407 */
[----:B------:R-:W-:Y:S02]  /*68e0*/  LEA R243, P0, R11, UR5, 0x2 ;  /* 0x000000050bf37c11 */ /* 0x000fe4000f8010ff */
[----:B------:R-:W-:Y:S01]  /*68f0*/  SHF.R.S32.HI R7, RZ, 0x1f, R12 ;  /* 0x0000001fff077819 */ /* 0x000fe2000001140c */
[----:B------:R1:W-:Y:S01]  /*6900*/  STL [R1+0x30], R0 ;  /* 0x0000300001007387 */ /* 0x0003e20000100800 */
[----:B------:R-:W-:-:S04]  /*6910*/  SHF.R.S32.HI R10, RZ, 0x1f, R249 ;  /* 0x0000001fff0a7819 */ /* 0x000fc800000114f9 */
[----:B------:R-:W-:Y:S02]  /*6920*/  SHF.L.U64.HI R10, R249, 0x2, R10 ;  /* 0x00000002f90a7819 */ /* 0x000fe4000001020a */
[----:B-1----:R-:W-:Y:S02]  /*6930*/  LEA.HI.X R0, R26, UR10, R5, 0x2, P1 ;  /* 0x0000000a1a007c11 */ /* 0x002fe400088f1405 */
[----:B------:R-:W-:Y:S02]  /*6940*/  LEA R245, P1, R27, UR5, 0x2 ;  /* 0x000000051bf57c11 */ /* 0x000fe4000f8210ff */
[----:B------:R-:W-:Y:S01]  /*6950*/  SHF.R.S32.HI R5, RZ, 0x1f, R28 ;  /* 0x0000001fff057819 */ /* 0x000fe2000001141c */
[----:B------:R1:W-:Y:S02]  /*6960*/  STL [R1+0x38], R0 ;  /* 0x0000380001007387 */ /* 0x0003e40000100800 */
[----:B-1----:R-:W-:Y:S02]  /*6970*/  LEA.HI.X R0, R11, UR10, R6, 0x2, P0 ;  /* 0x0000000a0b007c11 */ /* 0x002fe400080f1406 */
[----:B------:R-:W-:-:S02]  /*6980*/  LEA R247, P0, R12, UR5, 0x2 ;  /* 0x000000050cf77c11 */ /* 0x000fc4000f8010ff */
        /* <DEDUP_REMOVED lines=9> */
[----:B------:R1:W-:Y:S04]  /*6a20*/  STL [R1+0x44], R0 ;  /* 0x0000440001007387 */ /* 0x0003e80000100800 */
[----:B------:R2:W-:Y:S01]  /*6a30*/  STL [R1+0x4], R2 ;  /* 0x0000040201007387 */ /* 0x0005e20000100800 */
[----:B-1----:R-:W-:Y:S02]  /*6a40*/  LEA.HI.X R0, R12, UR10, R7, 0x2, P0 ;  /* 0x0000000a0c007c11 */ /* 0x002fe400080f1407 */
[----:B------:R-:W-:-:S02]  /*6a50*/  SHF.R.S32.HI R7, RZ, 0x1f, R14 ;  /* 0x0000001fff077819 */ /* 0x000fc4000001140e */
[----:B--2---:R-:W-:Y:S01]  /*6a60*/  LEA R2, P0, R13, UR5, 0x2 ;  /* 0x000000050d027c11 */ /* 0x004fe2000f8010ff */
[----:B------:R1:W-:Y:S04]  /*6a70*/  STL [R1+0x4c], R0 ;  /* 0x00004c0001007387 */ /* 0x0003e80000100800 */
[----:B------:R2:W-:Y:S01]  /*6a80*/  STL [R1+0xc], R2 ;  /* 0x00000c0201007387 */ /* 0x0005e20000100800 */
[----:B-1----:R-:W-:Y:S02]  /*6a90*/  LEA.HI.X R0, R28, UR10, R5, 0x2, P1 ;  /* 0x0000000a1c007c11 */ /* 0x002fe400088f1405 */
[----:B------:R-:W-:Y:S02]  /*6aa0*/  SHF.R.S32.HI R5, RZ, 0x1f, R214 ;  /* 0x0000001fff057819 */ /* 0x000fe400000114d6 */
[----:B--2---:R-:W-:Y:S01]  /*6ab0*/  LEA R2, P1, R29, UR5, 0x2 ;  /* 0x000000051d027c11 */ /* 0x004fe2000f8210ff */
[----:B------:R1:W-:Y:S04]  /*6ac0*/  STL [R1+0x50], R0 ;  /* 0x0000500001007387 */ /* 0x0003e80000100800 */
[----:B------:R2:W-:Y:S01]  /*6ad0*/  STL [R1+0x14], R2 ;  /* 0x0000140201007387 */ /* 0x0005e20000100800 */
[----:B-1----:R-:W-:-:S02]  /*6ae0*/  LEA.HI.X R0, R13, UR10, R6, 0x2, P0 ;  /* 0x0000000a0d007c11 */ /* 0x002fc400080f1406 */
[----:B------:R-:W-:Y:S02]  /*6af0*/  SHF.R.S32.HI R6, RZ, 0x1f, R15 ;  /* 0x0000001fff067819 */ /* 0x000fe4000001140f */
[----:B--2---:R-:W-:Y:S01]  /*6b00*/  LEA R2, P0, R14, UR5, 0x2 ;  /* 0x000000050e027c11 */ /* 0x004fe2000f8010ff */
[----:B------:R1:W-:Y:S01]  /*6b10*/  STL [R1+0x54], R0 ;  /* 0x0000540001007387 */ /* 0x0003e20000100800 */
[----:B------:R-:W-:-:S03]  /*6b20*/  SHF.R.S32.HI R13, RZ, 0x1f, R34 ;  /* 0x0000001fff0d7819 */ /* 0x000fc60000011422 */
[----:B------:R2:W-:Y:S01]  /*6b30*/  STL [R1+0x1c], R2 ;  /* 0x00001c0201007387 */ /* 0x0005e20000100800 */
[----:B------:R-:W-:Y:S01]  /*6b40*/  SHF.L.U64.HI R13, R34, 0x2, R13 ;  /* 0x00000002220d7819 */ /* 0x000fe2000001020d */
[----:B------:R-:W-:Y:S01]  /*6b50*/  IMAD.MOV.U32 R34, RZ, RZ, c[0x0][0x188] ;  /* 0x00006200ff227624 */ /* 0x000fe200078e00ff */
[----:B-1----:R-:W-:-:S03]  /*6b60*/  LEA.HI.X R0, R29, UR10, R4, 0x2, P1 ;  /* 0x0000000a1d007c11 */ /* 0x002fc600088f1404 */
[----:B------:R-:W-:Y:S01]  /*6b70*/  IMAD R34, R34, 0x15, RZ ;  /* 0x0000001522227824 */ /* 0x000fe200078e02ff */
[----:B------:R-:W-:Y:S02]  /*6b80*/  SHF.R.S32.HI R4, RZ, 0x1f, R215 ;  /* 0x0000001fff047819 */ /* 0x000fe400000114d7 */
[----:B--2---:R-:W-:Y:S01]  /*6b90*/  LEA R2, P1, R214, UR5, 0x2 ;  /* 0x00000005d6027c11 */ /* 0x004fe2000f8210ff */
[----:B------:R1:W-:Y:S04]  /*6ba0*/  STL [R1+0x58], R0 ;  /* 0x0000580001007387 */ /* 0x0003e80000100800 */
[----:B------:R2:W-:Y:S01]  /*6bb0*/  STL [R1+0x34], R2 ;  /* 0x0000340201007387 */ /* 0x0005e20000100800 */
[----:B-1----:R-:W-:Y:S02]  /*6bc0*/  LEA.HI.X R0, R14, UR10, R7, 0x2, P0 ;  /* 0x0000000a0e007c11 */ /* 0x002fe400080f1407 */
[----:B------:R-:W-:-:S02]  /*6bd0*/  SHF.R.S32.HI R7, RZ, 0x1f, R16 ;  /* 0x0000001fff077819 */ /* 0x000fc40000011410 */
        /* <DEDUP_REMOVED lines=8> */
[----:B------:R-:W-:Y:S02]  /*6c60*/  LEA R214, P1, R215, UR5, 0x2 ;  /* 0x00000005d7d67c11 */ /* 0x000fe4000f8210ff */
[----:B--2---:R-:W-:Y:S01]  /*6c70*/  LEA.HI.X R2, R15, UR10, R6, 0x2, P0 ;  /* 0x0000000a0f027c11 */ /* 0x004fe200080f1406 */
[----:B------:R1:W-:Y:S01]  /*6c80*/  STL [R1+0x60], R0 ;  /* 0x0000600001007387 */ /* 0x0003e20000100800 */
[----:B------:R-:W-:Y:S02]  /*6c90*/  LEA.HI.X R3, R215, UR10, R4, 0x2, P1 ;  /* 0x0000000ad7037c11 */ /* 0x000fe400088f1404 */
[----:B------:R-:W-:Y:S01]  /*6ca0*/  SHF.R.S32.HI R5, RZ, 0x1f, R216 ;  /* 0x0000001fff057819 */ /* 0x000fe200000114d8 */
[----:B------:R2:W-:Y:S01]  /*6cb0*/  STL [R1+0x64], R2 ;  /* 0x0000640201007387 */ /* 0x0005e20000100800 */
[----:B------:R-:W-:Y:S02]  /*6cc0*/  LEA R215, P1, R216, UR5, 0x2 ;  /* 0x00000005d8d77c11 */ /* 0x000fe4000f8210ff */
[----:B------:R-:W-:-:S02]  /*6cd0*/  SHF.R.S32.HI R6, RZ, 0x1f, R251 ;  /* 0x0000001fff067819 */ /* 0x000fc400000114fb */
[----:B------:R-:W-:Y:S02]  /*6ce0*/  SHF.R.S32.HI R15, RZ, 0x1f, R34 ;  /* 0x0000001fff0f7819 */ /* 0x000fe40000011422 */
[----:B-1----:R-:W-:Y:S02]  /*6cf0*/  LEA R0, P0, R16, UR5, 0x2 ;  /* 0x0000000510007c11 */ /* 0x002fe4000f8010ff */
[----:B------:R-:W-:Y:S01]  /*6d00*/  SHF.R.S32.HI R41, RZ, 0x1f, R248 ;  /* 0x0000001fff297819 */ /* 0x000fe200000114f8 */
[----:B------:R-:W-:Y:S01]  /*6d10*/  CS2R R228, SRZ ;  /* 0x0000000000e47805 */ /* 0x000fe2000001ff00 */
[----:B--2---:R-:W-:Y:S01]  /*6d20*/  LEA.HI.X R2, R216, UR10, R5, 0x2, P1 ;  /* 0x0000000ad8027c11 */ /* 0x004fe200088f1405 */
[----:B------:R1:W-:Y:S01]  /*6d30*/  STL [R1+0x48], R0 ;  /* 0x0000480001007387 */ /* 0x0003e20000100800 */
[----:B------:R-:W-:Y:S01]  /*6d40*/  LEA.HI.X R252, R16, UR10, R7, 0x2, P0 ;  /* 0x0000000a10fc7c11 */ /* 0x000fe200080f1407 */
[----:B------:R-:W-:Y:S01]  /*6d50*/  CS2R R230, SRZ ;  /* 0x0000000000e67805 */ /* 0x000fe2000001ff00 */
[----:B------:R-:W-:Y:S01]  /*6d60*/  SHF.R.S32.HI R5, RZ, 0x1f, R250 ;  /* 0x0000001fff057819 */ /* 0x000fe200000114fa */
[----:B------:R-:W1:Y:S01]  /*6d70*/  LDL R35, [R1+0x344] ;  /* 0x0003440001237983 */ /* 0x000e620000100800 */
[----:B------:R-:W-:Y:S01]  /*6d80*/  SHF.L.U64.HI R6, R251, 0x2, R6 ;  /* 0x00000002fb067819 */ /* 0x000fe20000010206 */
[----:B------:R-:W-:Y:S01]  /*6d90*/  CS2R R220, SRZ ;  /* 0x0000000000dc7805 */ /* 0x000fe2000001ff00 */
[----:B------:R-:W-:Y:S01]  /*6da0*/  SHF.L.U64.HI R5, R250, 0x2, R5 ;  /* 0x00000002fa057819 */ /* 0x000fe20000010205 */
[----:B------:R-:W2:Y:S01]  /*6db0*/  LDL R37, [R1+0x348] ;  /* 0x0003480001257983 */ /* 0x000ea20000100800 */
[----:B------:R-:W-:Y:S01]  /*6dc0*/  SHF.R.S32.HI R7, RZ, 0x1f, R203 ;  /* 0x0000001fff077819 */ /* 0x000fe200000114cb */
[----:B------:R-:W-:Y:S01]  /*6dd0*/  CS2R R222, SRZ ;  /* 0x0000000000de7805 */ /* 0x000fe2000001ff00 */
[----:B------:R-:W-:Y:S01]  /*6de0*/  SHF.L.U64.HI R15, R34, 0x2, R15 ;  /* 0x00000002220f7819 */ /* 0x000fe2000001020f */
[----:B------:R-:W-:Y:S01]  /*6df0*/  IMAD.MOV.U32 R34, RZ, RZ, c[0x0][0x188] ;  /* 0x00006200ff227624 */ /* 0x000fe200078e00ff */
[----:B------:R-:W-:Y:S01]  /*6e00*/  SHF.L.U64.HI R7, R203, 0x2, R7 ;  /* 0x00000002cb077819 */ /* 0x000fe20000010207 */
[----:B------:R-:W-:Y:S01]  /*6e10*/  IMAD.MOV.U32 R203, RZ, RZ, c[0x0][0x188] ;  /* 0x00006200ffcb7624 */ /* 0x000fe200078e00ff */
[----:B------:R-:W-:Y:S01]  /*6e20*/  SHF.R.S32.HI R18, RZ, 0x1f, R202 ;  /* 0x0000001fff127819 */ /* 0x000fe200000114ca */
[----:B------:R-:W-:Y:S01]  /*6e30*/  IMAD R34, R34, 0x13, RZ ;  /* 0x0000001322227824 */ /* 0x000fe200078e02ff */
[----:B------:R-:W-:Y:S01]  /*6e40*/  CS2R R184, SRZ ;  /* 0x0000000000b87805 */ /* 0x000fe2000001ff00 */
[----:B------:R-:W-:Y:S01]  /*6e50*/  IMAD R203, R203, 0x18, RZ ;  /* 0x00000018cbcb7824 */ /* 0x000fe200078e02ff */
[----:B------:R-:W-:Y:S01]  /*6e60*/  SHF.L.U64.HI R18, R202, 0x2, R18 ;  /* 0x00000002ca127819 */ /* 0x000fe20000010212 */
[----:B------:R-:W-:Y:S01]  /*6e70*/  IMAD.MOV.U32 R202, RZ, RZ, c[0x0][0x188] ;  /* 0x00006200ffca7624 */ /* 0x000fe200078e00ff */
[----:B------:R-:W-:Y:S01]  /*6e80*/  SHF.R.S32.HI R17, RZ, 0x1f, R34 ;  /* 0x0000001fff117819 */ /* 0x000fe20000011422 */
[----:B------:R-:W-:Y:S01]  /*6e90*/  CS2R R186, SRZ ;  /* 0x0000000000ba7805 */ /* 0x000fe2000001ff00 */
[----:B------:R-:W-:Y:S01]  /*6ea0*/  SHF.R.S32.HI R12, RZ, 0x1f, R203 ;  /* 0x0000001fff0c7819 */ /* 0x000fe200000114cb */
[----:B------:R-:W-:Y:S01]  /*6eb0*/  IMAD R202, R202, 0xe, RZ ;  /* 0x0000000ecaca7824 */ /* 0x000fe200078e02ff */
        /* <DEDUP_REMOVED lines=18> */
[----:B------:R-:W-:Y:S01]  /*6fe0*/  CS2R R42, SRZ ;  /* 0x00000000002a7805 */ /* 0x000fe2000001ff00 */
[----:B------:R-:W-:Y:S01]  /*6ff0*/  IMAD R34, R34, 0xf, RZ ;  /* 0x0000000f22227824 */ /* 0x000fe200078e02ff */
[----:B------:R-:W-:Y:S01]  /*7000*/  CS2R R48, SRZ ;  /* 0x0000000000307805 */ /* 0x000fe2000001ff00 */
[----:B------:R-:W-:Y:S01]  /*7010*/  IMAD.SHL.U32 R203, R203, 0x10, RZ ;  /* 0x00000010cbcb7824 */ /* 0x000fe200078e00ff */
[----:B------:R-:W-:Y:S01]  /*7020*/  CS2R R50, SRZ ;  /* 0x0000000000327805 */ /* 0x000fe2000001ff00 */
[----:B------:R-:W-:Y:S01]  /*7030*/  CS2R R208, SRZ ;  /* 0x0000000000d07805 */ /* 0x000fe2000001ff00 */
[----:B------:R-:W-:Y:S01]  /*7040*/  SHF.R.S32.HI R21, RZ, 0x1f, R34 ;  /* 0x0000001fff157819 */ /* 0x000fe20000011422 */
[----:B------:R-:W-:Y:S01]  /*7050*/  CS2R R210, SRZ ;  /* 0x0000000000d27805 */ /* 0x000fe2000001ff00 */
[----:B------:R-:W-:Y:S01]  /*7060*/  SHF.R.S32.HI R20, RZ, 0x1f, R203 ;  /* 0x0000001fff147819 */ /* 0x000fe200000114cb */
[----:B------:R-:W-:Y:S01]  /*7070*/  CS2R R84, SRZ ;  /* 0x0000000000547805 */ /* 0x000fe2000001ff00 */
[----:B------:R-:W-:Y:S01]  /*7080*/  SHF.L.U64.HI R21, R34, 0x2, R21 ;  /* 0x0000000222157819 */ /* 0x000fe20000010215 */
[----:B------:R-:W-:Y:S01]  /*7090*/  IMAD.MOV.U32 R34, RZ, RZ, c[0x0][0x188] ;  /* 0x00006200ff227624 */ /* 0x000fe200078e00ff */
[----:B------:R-:W-:Y:S01]  /*70a0*/  SHF.L.U64.HI R20, R203, 0x2, R20 ;  /* 0x00000002cb147819 */ /* 0x000fe20000010214 */
[----:B------:R-:W-:Y:S01]  /*70b0*/  IMAD.MOV.U32 R203, RZ, RZ, c[0x0][0x188] ;  /* 0x00006200ffcb7624 */ /* 0x000fe200078e00ff */
[----:B------:R-:W-:Y:S01]  /*70c0*/  CS2R R86, SRZ ;  /* 0x0000000000567805 */ /* 0x000fe2000001ff00 */
[----:B------:R-:W-:Y:S01]  /*70d0*/  IMAD R34, R34, 0xc, RZ ;  /* 0x0000000c22227824 */ /* 0x000fe200078e02ff */
[----:B------:R-:W-:Y:S01]  /*70e0*/  CS2R R88, SRZ ;  /* 0x0000000000587805 */ /* 0x000fe2000001ff00 */
[----:B------:R-:W-:Y:S01]  /*70f0*/  IMAD R203, R203, 0xd, RZ ;  /* 0x0000000dcbcb7824 */ /* 0x000fe200078e02ff */
[----:B------:R-:W-:Y:S01]  /*7100*/  CS2R R90, SRZ ;  /* 0x00000000005a7805 */ /* 0x000fe2000001ff00 */
[----:B------:R-:W-:Y:S01]  /*7110*/  CS2R R92, SRZ ;  /* 0x00000000005c7805 */ /* 0x000fe2000001ff00 */
[----:B------:R-:W-:Y:S01]  /*7120*/  SHF.R.S32.HI R24, RZ, 0x1f, R34 ;  /* 0x0000001fff187819 */ /* 0x000fe20000011422 */
[----:B------:R-:W-:Y:S01]  /*7130*/  CS2R R94, SRZ ;  /* 0x00000000005e7805 */ /* 0x000fe2000001ff00 */
[----:B------:R-:W-:Y:S01]  /*7140*/  SHF.R.S32.HI R23, RZ, 0x1f, R203 ;  /* 0x0000001fff177819 */ /* 0x000fe200000114cb */
[----:B------:R-:W-:Y:S01]  /*7150*/  CS2R R96, SRZ ;  /* 0x0000000000607805 */ /* 0x000fe2000001ff00 */
[----:B------:R-:W-:Y:S01]  /*7160*/  CS2R R98, SRZ ;  /* 0x0000000000627805 */ /* 0x000fe2000001ff00 */
[----:B------:R-:W-:Y:S01]  /*7170*/  CS2R R100, SRZ ;  /* 0x0000000000647805 */ /* 0x000fe2000001ff00 */
[----:B------:R-:W-:Y:S01]  /*7180*/  SHF.L.U64.HI R23, R203, 0x2, R23 ;  /* 0x00000002cb177819 */ /* 0x000fe20000010217 */
[----:B------:R-:W-:Y:S01]  /*7190*/  CS2R R102, SRZ ;  /* 0x0000000000667805 */ /* 0x000fe2000001ff00 */
        /* <DEDUP_REMOVED lines=60> */
[----:B------:R-:W-:-:S02]  /*7560*/  USHF.L.U64.HI UR6, UR4, 0x2, UR6 ;  /* 0x0000000204067899 */ /* 0x000fc40008010206 */
[----:B------:R-:W-:Y:S01]  /*7570*/  UMOV UR5, 0x1 ;  /* 0x0000000100057882 */ /* 0x000fe20000000000 */
[C---:B-1----:R-:W-:Y:S02]  /*7580*/  IADD3 R0, P2, R248.reuse, R35, RZ ;  /* 0x00000023f8007210 */ /* 0x042fe40007f5e0ff */
[----:B--2---:R-:W-:-:S03]  /*7590*/  IADD3 R40, P1, R248, R37, RZ ;  /* 0x00000025f8287210 */ /* 0x004fc60007f3e0ff */
[----:B------:R1:W-:Y:S04]  /*75a0*/  STL [R1+0x538], R0 ;  /* 0x0005380001007387 */ /* 0x0003e80000100800 */
[----:B------:R-:W-:Y:S01]  /*75b0*/  STL [R1+0x534], R40 ;  /* 0x0005342801007387 */ /* 0x000fe20000100800 */
[----:B-1----:R-:W-:-:S03]  /*75c0*/  IMAD.SHL.U32 R0, R204, 0x20, RZ ;  /* 0x00000020cc007824 */ /* 0x002fc600078e00ff */
[----:B------:R-:W-:Y:S04]  /*75d0*/  STL [R1+0x240], RZ ;  /* 0x000240ff01007387 */ /* 0x000fe80000100800 */
[----:B------:R-:W-:Y:S04]  /*75e0*/  STL [R1+0x56c], R0 ;  /* 0x00056c0001007387 */ /* 0x000fe80000100800 */
[----:B------:R-:W-:Y:S04]  /*75f0*/  STL [R1+0x1c0], RZ ;  /* 0x0001c0ff01007387 */ /* 0x000fe80000100800 */
        /* <DEDUP_REMOVED lines=47> */
[----:B------:R-:W2:Y:S04]  /*78f0*/  LDL R183, [R1+0x350] ;  /* 0x0003500001b77983 */ /* 0x000ea80000100800 */
[----:B------:R-:W3:Y:S01]  /*7900*/  LDL R191, [R1+0x34c] ;  /* 0x00034c0001bf7983 */ /* 0x000ee20000100800 */
[----:B------:R-:W-:-:S02]  /*7910*/  IADD3 R189, P6, R39, R35, RZ ;  /* 0x0000002327bd7210 */ /* 0x000fc40007fde0ff */
[----:B------:R-:W-:Y:S01]  /*7920*/  IADD3 R39, P5, R37, R39, RZ ;  /* 0x0000002725277210 */ /* 0x000fe20007fbe0ff */
[----:B------:R-:W-:Y:S04]  /*7930*/  STL [R1+0x20], RZ ;  /* 0x000020ff01007387 */ /* 0x000fe80000100800 */
[----:B------:R-:W-:Y:S04]  /*7940*/  STL [R1+0x24], RZ ;  /* 0x000024ff01007387 */ /* 0x000fe80000100800 */
[----:B------:R-:W-:Y:S04]  /*7950*/  STL [R1+0x28], RZ ;  /* 0x000028ff01007387 */ /* 0x000fe80000100800 */
[----:B------:R-:W-:Y:S04]  /*7960*/  STL [R1+0x2c], RZ ;  /* 0x00002cff01007387 */ /* 0x000fe80000100800 */
[----:B------:R1:W-:Y:S04]  /*7970*/  STL [R1+0x550], R189 ;  /* 0x000550bd01007387 */ /* 0x0003e80000100800 */
[----:B-1----:R-:W4:Y:S04]  /*7980*/  LDL.LU R189, [R1+0x5a8] ;  /* 0x0005a80001bd7983 */ /* 0x002f280000300800 */
[----:B------:R1:W-:Y:S02]  /*7990*/  STL [R1+0x548], R39 ;  /* 0x0005482701007387 */ /* 0x0003e40000100800 */
[----:B-1----:R-:W-:-:S02]  /*79a0*/  IADD3 R39, P4, R38, R35, RZ ;  /* 0x0000002326277210 */ /* 0x002fc40007f9e0ff */
[----:B------:R-:W-:-:S03]  /*79b0*/  IADD3 R38, P0, R38, R37, RZ ;  /* 0x0000002526267210 */ /* 0x000fc60007f1e0ff */
[----:B------:R1:W-:Y:S04]  /*79c0*/  STL [R1+0x544], R39 ;  /* 0x0005442701007387 */ /* 0x0003e80000100800 */
[----:B-1----:R-:W4:Y:S04]  /*79d0*/  LDL.LU R39, [R1+0x5a4] ;  /* 0x0005a40001277983 */ /* 0x002f280000300800 */
[----:B------:R2:W-:Y:S02]  /*79e0*/  STL [R1+0x540], R38 ;  /* 0x0005402601007387 */ /* 0x0005e40000100800 */
[----:B--2---:R-:W-:-:S05]  /*79f0*/  IMAD.X R38, R10, 0x1, R183, P6 ;  /* 0x000000010a267824 */ /* 0x004fca00030e06b7 */
[----:B------:R1:W-:Y:S01]  /*7a00*/  STL [R1+0x54c], R38 ;  /* 0x00054c2601007387 */ /* 0x0003e20000100800 */
[----:B---3--:R-:W-:Y:S01]  /*7a10*/  IMAD.X R10, R191, 0x1, R10, P5 ;  /* 0x00000001bf0a7824 */ /* 0x008fe200028e060a */
[C---:B-1----:R-:W-:Y:S02]  /*7a20*/  IADD3 R38, P6, R181.reuse, R35, RZ ;  /* 0x00000023b5267210 */ /* 0x042fe40007fde0ff */
[----:B------:R-:W-:-:S03]  /*7a30*/  IADD3 R181, P5, R181, R37, RZ ;  /* 0x00000025b5b57210 */ /* 0x000fc60007fbe0ff */
[----:B------:R1:W-:Y:S04]  /*7a40*/  STL [R1+0x53c], R38 ;  /* 0x00053c2601007387 */ /* 0x0003e80000100800 */
[----:B-1----:R-:W2:Y:S04]  /*7a50*/  LDL.LU R38, [R1+0x5a0] ;  /* 0x0005a00001267983 */ /* 0x002ea80000300800 */
[----:B------:R-:W-:Y:S04]  /*7a60*/  STL [R1+0x530], R10 ;  /* 0x0005300a01007387 */ /* 0x000fe80000100800 */
[----:B------:R1:W-:Y:S02]  /*7a70*/  STL [R1+0x528], R181 ;  /* 0x000528b501007387 */ /* 0x0003e40000100800 */
[----:B-1----:R-:W-:-:S02]  /*7a80*/  IMAD.X R181, R5, 0x1, R183, P4 ;  /* 0x0000000105b57824 */ /* 0x002fc400020e06b7 */
[----:B------:R-:W-:-:S03]  /*7a90*/  IMAD.MOV.U32 R10, RZ, RZ, c[0x0][0x188] ;  /* 0x00006200ff0a7624 */ /* 0x000fc600078e00ff */
[----:B------:R1:W-:Y:S01]  /*7aa0*/  STL [R1+0x52c], R181 ;  /* 0x00052cb501007387 */ /* 0x0003e20000100800 */
[----:B------:R-:W-:Y:S02]  /*7ab0*/  IMAD.X R5, R5, 0x1, R191, P0 ;  /* 0x0000000105057824 */ /* 0x000fe400000e06bf */
[----:B------:R-:W-:Y:S01]  /*7ac0*/  IMAD R10, R10, 0x1b, RZ ;  /* 0x0000001b0a0a7824 */ /* 0x000fe200078e02ff */
[C---:B-1----:R-:W-:Y:S02]  /*7ad0*/  IADD3 R181, P4, R36.reuse, R35, RZ ;  /* 0x0000002324b57210 */ /* 0x042fe40007f9e0ff */
[----:B------:R-:W-:-:S03]  /*7ae0*/  IADD3 R36, P0, R36, R37, RZ ;  /* 0x0000002524247210 */ /* 0x000fc60007f1e0ff */
[----:B------:R1:W-:Y:S04]  /*7af0*/  STL [R1+0x524], R181 ;  /* 0x000524b501007387 */ /* 0x0003e80000100800 */
[----:B-1----:R-:W3:Y:S04]  /*7b00*/  LDL.LU R181, [R1+0x59c] ;  /* 0x00059c0001b57983 */ /* 0x002ee80000300800 */
[----:B------:R1:W-:Y:S04]  /*7b10*/  STL [R1+0x520], R5 ;  /* 0x0005200501007387 */ /* 0x0003e80000100800 */
[----:B------:R4:W-:Y:S01]  /*7b20*/  STL [R1+0x518], R36 ;  /* 0x0005182401007387 */ /* 0x0009e20000100800 */
[----:B-1----:R-:W-:-:S02]  /*7b30*/  IMAD.SHL.U32 R5, R10, 0x4, RZ ;  /* 0x000000040a057824 */ /* 0x002fc400078e00ff */
[----:B----4-:R-:W-:Y:S02]  /*7b40*/  IMAD.X R36, R6, 0x1, R183, P6 ;  /* 0x0000000106247824 */ /* 0x010fe400030e06b7 */
[----:B------:R-:W-:-:S03]  /*7b50*/  IMAD.MOV.U32 R10, RZ, RZ, c[0x0][0x188] ;  /* 0x00006200ff0a7624 */ /* 0x000fc600078e00ff */
[----:B------:R1:W-:Y:S01]  /*7b60*/  STL [R1+0x51c], R36 ;  /* 0x00051c2401007387 */ /* 0x0003e20000100800 */
[----:B------:R-:W-:Y:S02]  /*7b70*/  IMAD.X R6, R6, 0x1, R191, P5 ;  /* 0x0000000106067824 */ /* 0x000fe400028e06bf */
[----:B------:R-:W-:Y:S01]  /*7b80*/  IMAD R10, R10, 0x1a, RZ ;  /* 0x0000001a0a0a7824 */ /* 0x000fe200078e02ff */
[C---:B-1----:R-:W-:Y:S02]  /*7b90*/  IADD3 R36, P6, R5.reuse, R35, RZ ;  /* 0x0000002305247210 */ /* 0x042fe40007fde0ff */
[----:B------:R-:W-:-:S03]  /*7ba0*/  IADD3 R5, P5, R5, R37, RZ ;  /* 0x0000002505057210 */ /* 0x000fc60007fbe0ff */
[----:B------:R1:W-:Y:S04]  /*7bb0*/  STL [R1+0x514], R36 ;  /* 0x0005142401007387 */ /* 0x0003e80000100800 */
[----:B-1----:R-:W4:Y:S04]  /*7bc0*/  LDL.LU R36, [R1+0x598] ;  /* 0x0005980001247983 */ /* 0x002f280000300800 */
[----:B------:R1:W-:Y:S04]  /*7bd0*/  STL [R1+0x510], R6 ;  /* 0x0005100601007387 */ /* 0x0003e80000100800 */
[----:B------:R1:W-:Y:S02]  /*7be0*/  STL [R1+0x508], R5 ;  /* 0x0005080501007387 */ /* 0x0003e40000100800 */
[----:B-1----:R-:W-:-:S02]  /*7bf0*/  IMAD.SHL.U32 R6, R10, 0x4, RZ ;  /* 0x000000040a067824 */ /* 0x002fc400078e00ff */
[----:B------:R-:W-:Y:S02]  /*7c00*/  IMAD.X R5, R7, 0x1, R183, P4 ;  /* 0x0000000107057824 */ /* 0x000fe400020e06b7 */
[----:B------:R-:W-:-:S03]  /*7c10*/  IMAD.MOV.U32 R10, RZ, RZ, c[0x0][0x188] ;  /* 0x00006200ff0a7624 */ /* 0x000fc600078e00ff */
[----:B------:R1:W-:Y:S01]  /*7c20*/  STL [R1+0x50c], R5 ;  /* 0x00050c0501007387 */ /* 0x0003e20000100800 */
[----:B------:R-:W-:Y:S02]  /*7c30*/  IMAD.X R7, R7, 0x1, R191, P0 ;  /* 0x0000000107077824 */ /* 0x000fe400000e06bf */
[----:B------:R-:W-:Y:S01]  /*7c40*/  IMAD R10, R10, 0x19, RZ ;  /* 0x000000190a0a7824 */ /* 0x000fe200078e02ff */
[----:B-1----:R-:W-:-:S05]  /*7c50*/  IADD3 R5, P4, R6, R35, RZ ;  /* 0x0000002306057210 */ /* 0x002fca0007f9e0ff */
[----:B------:R1:W-:Y:S04]  /*7c60*/  STL [R1+0x504], R5 ;  /* 0x0005040501007387 */ /* 0x0003e80000100800 */
[----:B------:R1:W-:Y:S02]  /*7c70*/  STL [R1+0x500], R7 ;  /* 0x0005000701007387 */ /* 0x0003e40000100800 */
[----:B-1----:R-:W-:Y:S01]  /*7c80*/  IMAD.SHL.U32 R5, R10, 0x4, RZ ;  /* 0x000000040a057824 */ /* 0x002fe200078e00ff */
[----:B------:R-:W-:Y:S01]  /*7c90*/  IADD3 R7, P0, R6, R37, RZ ;  /* 0x0000002506077210 */ /* 0x000fe20007f1e0ff */
[----:B------:R-:W-:-:S04]  /*7ca0*/  IMAD.X R6, R8, 0x1, R183, P6 ;  /* 0x0000000108067824 */ /* 0x000fc800030e06b7 */
[----:B------:R1:W-:Y:S01]  /*7cb0*/  STL [R1+0x4f8], R7 ;  /* 0x0004f80701007387 */ /* 0x0003e20000100800 */
[----:B------:R-:W-:-:S03]  /*7cc0*/  IMAD.MOV.U32 R10, RZ, RZ, c[0x0][0x188] ;  /* 0x00006200ff0a7624 */ /* 0x000fc600078e00ff */
[----:B------:R1:W-:Y:S02]  /*7cd0*/  STL [R1+0x4fc], R6 ;  /* 0x0004fc0601007387 */ /* 0x0003e40000100800 */
[----:B-1----:R-:W-:Y:S01]  /*7ce0*/  IADD3 R7, P6, R5, R35, RZ ;  /* 0x0000002305077210 */ /* 0x002fe20007fde0ff */
[----:B------:R-:W-:-:S04]  /*7cf0*/  IMAD R10, R10, 0x18, RZ ;  /* 0x000000180a0a7824 */ /* 0x000fc800078e02ff */
[----:B------:R1:W-:Y:S01]  /*7d00*/  STL [R1+0x4f4], R7 ;  /* 0x0004f40701007387 */ /* 0x0003e20000100800 */
[----:B------:R-:W-:Y:S02]  /*7d10*/  IMAD.SHL.U32 R6, R10, 0x4, RZ ;  /* 0x000000040a067824 */ /* 0x000fe400078e00ff */
[----:B-1----:R-:W-:Y:S01]  /*7d20*/  IMAD.X R7, R8, 0x1, R191, P5 ;  /* 0x0000000108077824 */ /* 0x002fe200028e06bf */
[----:B------:R-:W-:-:S04]  /*7d30*/  IADD3 R5, P5, R5, R37, RZ ;  /* 0x0000002505057210 */ /* 0x000fc80007fbe0ff */
[----:B------:R1:W-:Y:S01]  /*7d40*/  STL [R1+0x4f0], R7 ;  /* 0x0004f00701007387 */ /* 0x0003e20000100800 */
[----:B------:R-:W-:-:S03]  /*7d50*/  IMAD.MOV.U32 R10, RZ, RZ, c[0x0][0x188] ;  /* 0x00006200ff0a7624 */ /* 0x000fc600078e00ff */
[----:B------:R1:W-:Y:S02]  /*7d60*/  STL [R1+0x4e8], R5 ;  /* 0x0004e80501007387 */ /* 0x0003e40000100800 */
[----:B-1----:R-:W-:Y:S01]  /*7d70*/  IMAD.X R7, R9, 0x1, R183, P4 ;  /* 0x0000000109077824 */ /* 0x002fe200020e06b7 */
[----:B------:R-:W-:Y:S01]  /*7d80*/  IADD3 R8, P4, R6, R35, RZ ;  /* 0x0000002306087210 */ /* 0x000fe20007f9e0ff */
[----:B------:R-:W-:-:S03]  /*7d90*/  IMAD R10, R10, 0x17, RZ ;  /* 0x000000170a0a7824 */ /* 0x000fc600078e02ff */
[----:B------:R1:W-:Y:S01]  /*7da0*/  STL [R1+0x4ec], R7 ;  /* 0x0004ec0701007387 */ /* 0x0003e20000100800 */
[----:B------:R-:W-:-:S03]  /*7db0*/  IMAD.SHL.U32 R5, R10, 0x4, RZ ;  /* 0x000000040a057824 */ /* 0x000fc600078e00ff */
[----:B------:R-:W-:Y:S01]  /*7dc0*/  STL [R1+0x4e4], R8 ;  /* 0x0004e40801007387 */ /* 0x000fe20000100800 */
        /* <DEDUP_REMOVED lines=37> */
[----:B------:R2:W-:Y:S01]  /*8020*/  STL [R1+0x4a8], R5 ;  /* 0x0004a80501007387 */ /* 0x0005e20000100800 */
[----:B-1----:R-:W-:Y:S01]  /*8030*/  IMAD.X R7, R14, 0x1, R183, P4 ;  /* 0x000000010e077824 */ /* 0x002fe200020e06b7 */
[----:B------:R-:W-:Y:S01]  /*8040*/  IADD3 R8, P4, R6, R35, RZ ;  /* 0x0000002306087210 */ /* 0x000fe20007f9e0ff */
[----:B------:R-:W-:-:S03]  /*8050*/  IMAD R10, R10, 0x13, RZ ;  /* 0x000000130a0a7824 */ /* 0x000fc600078e02ff */
[----:B------:R1:W-:Y:S01]  /*8060*/  STL [R1+0x4ac], R7 ;  /* 0x0004ac0701007387 */ /* 0x0003e20000100800 */
[----:B--2---:R-:W-:-:S03]  /*8070*/  IMAD.SHL.U32 R5, R10, 0x4, RZ ;  /* 0x000000040a057824 */ /* 0x004fc600078e00ff */
        /* <DEDUP_REMOVED lines=30> */
[----:B------:R-:W-:-:S03]  /*8260*/  IMAD.SHL.U32 R10, R10, 0x10, RZ ;  /* 0x000000100a0a7824 */ /* 0x000fc600078e00ff */
        /* <DEDUP_REMOVED lines=65> */
[----:B------:R-:W-:Y:S01]  /*8680*/  IMAD R10, R10, 0xa, RZ ;  /* 0x0000000a0a0a7824 */ /* 0x000fe200078e02ff */
[----:B------:R-:W-:Y:S02]  /*8690*/  SHF.L.U64.HI R24, R34, 0x2, R24 ;  /* 0x0000000222187819 */ /* 0x000fe40000010218 */
[----:B------:R1:W-:Y:S01]  /*86a0*/  STL [R1+0x41c], R7 ;  /* 0x00041c0701007387 */ /* 0x0003e20000100800 */
[----:B--2---:R-:W-:-:S03]  /*86b0*/  IMAD.SHL.U32 R6, R10, 0x4, RZ ;  /* 0x000000040a067824 */ /* 0x004fc600078e00ff */
[----:B------:R-:W-:Y:S01]  /*86c0*/  STL [R1+0x400], R8 ;  /* 0x0004000801007387 */ /* 0x000fe20000100800 */
[----:B-1----:R-:W-:Y:S01]  /*86d0*/  IMAD.X R7, R23, 0x1, R191, P5 ;  /* 0x0000000117077824 */ /* 0x002fe200028e06bf */
[----:B------:R-:W-:-:S04]  /*86e0*/  IADD3 R5, P5, R5, R37, RZ ;  /* 0x0000002505057210 */ /* 0x000fc80007fbe0ff */
[----:B------:R1:W-:Y:S01]  /*86f0*/  STL [R1+0x414], R7 ;  /* 0x0004140701007387 */ /* 0x0003e20000100800 */
[----:B------:R-:W-:Y:S01]  /*8700*/  SHF.R.S32.HI R25, RZ, 0x1f, R202 ;  /* 0x0000001fff197819 */ /* 0x000fe200000114ca */
[----:B------:R-:W-:Y:S02]  /*8710*/  IMAD.MOV.U32 R10, RZ, RZ, c[0x0][0x188] ;  /* 0x00006200ff0a7624 */ /* 0x000fe400078e00ff */
[----:B------:R-:W-:Y:S01]  /*8720*/  STL [R1+0x3f8], R5 ;  /* 0x0003f80501007387 */ /* 0x000fe20000100800 */
[----:B-1----:R-:W-:Y:S01]  /*8730*/  IMAD.X R7, R24, 0x1, R183, P4 ;  /* 0x0000000118077824 */ /* 0x002fe200020e06b7 */
[----:B------:R-:W-:Y:S01]  /*8740*/  IADD3 R8, P4, R6, R35, RZ ;  /* 0x0000002306087210 */ /* 0x000fe20007f9e0ff */
[----:B------:R-:W-:Y:S01]  /*8750*/  IMAD.MOV.U32 R34, RZ, RZ, c[0x0][0x188] ;  /* 0x00006200ff227624 */ /* 0x000fe200078e00ff */
[----:B------:R-:W-:Y:S02]  /*8760*/  SHF.L.U64.HI R25, R202, 0x2, R25 ;  /* 0x00000002ca197819 */ /* 0x000fe40000010219 */
[----:B------:R1:W-:Y:S01]  /*8770*/  STL [R1+0x40c], R7 ;  /* 0x00040c0701007387 */ /* 0x0003e20000100800 */
[----:B------:R-:W-:-:S02]  /*8780*/  IMAD R10, R10, 0x9, RZ ;  /* 0x000000090a0a7824 */ /* 0x000fc400078e02ff */
[----:B------:R-:W-:Y:S01]  /*8790*/  IMAD R34, R34, 0xa, RZ ;  /* 0x0000000a22227824 */ /* 0x000fe200078e02ff */
[----:B------:R-:W-:Y:S01]  /*87a0*/  STL [R1+0x3f0], R8 ;  /* 0x0003f00801007387 */ /* 0x000fe20000100800 */
[----:B-1----:R-:W-:Y:S01]  /*87b0*/  IMAD.X R7, R24, 0x1, R191, P0 ;  /* 0x0000000118077824 */ /* 0x002fe200000e06bf */
[----:B------:R-:W-:Y:S01]  /*87c0*/  IADD3 R6, P0, R6, R37, RZ ;  /* 0x0000002506067210 */ /* 0x000fe20007f1e0ff */
[----:B------:R-:W-:-:S03]  /*87d0*/  IMAD.SHL.U32 R5, R10, 0x4, RZ ;  /* 0x000000040a057824 */ /* 0x000fc600078e00ff */
[----:B------:R1:W-:Y:S01]  /*87e0*/  STL [R1+0x404], R7 ;  /* 0x0004040701007387 */ /* 0x0003e20000100800 */
[----:B------:R-:W-:Y:S01]  /*87f0*/  SHF.R.S32.HI R26, RZ, 0x1f, R34 ;  /* 0x0000001fff1a7819 */ /* 0x000fe20000011422 */
[----:B------:R-:W-:Y:S02]  /*8800*/  IMAD.MOV.U32 R10, RZ, RZ, c[0x0][0x188] ;  /* 0x00006200ff0a7624 */ /* 0x000fe400078e00ff */
[----:B------:R2:W-:Y:S01]  /*8810*/  STL [R1+0x3e8], R6 ;  /* 0x0003e80601007387 */ /* 0x0005e20000100800 */
[----:B-1----:R-:W-:Y:S01]  /*8820*/  IMAD.X R7, R25, 0x1, R183, P6 ;  /* 0x0000000119077824 */ /* 0x002fe200030e06b7 */
[----:B------:R-:W-:Y:S01]  /*8830*/  IADD3 R8, P6, R5, R35, RZ ;  /* 0x0000002305087210 */ /* 0x000fe20007fde0ff */
[----:B------:R-:W-:Y:S01]  /*8840*/  IMAD.MOV.U32 R203, RZ, RZ, c[0x0][0x188] ;  /* 0x00006200ffcb7624 */ /* 0x000fe200078e00ff */
[----:B------:R-:W-:Y:S02]  /*8850*/  SHF.L.U64.HI R26, R34, 0x2, R26 ;  /* 0x00000002221a7819 */ /* 0x000fe4000001021a */
[----:B------:R1:W-:Y:S01]  /*8860*/  STL [R1+0x3fc], R7 ;  /* 0x0003fc0701007387 */ /* 0x0003e20000100800 */
[----:B------:R-:W-:-:S02]  /*8870*/  IMAD.SHL.U32 R10, R10, 0x8, RZ ;  /* 0x000000080a0a7824 */ /* 0x000fc400078e00ff */
[----:B------:R-:W-:Y:S01]  /*8880*/  IMAD R203, R203, 0x9, RZ ;  /* 0x00000009cbcb7824 */ /* 0x000fe200078e02ff */
[----:B------:R3:W-:Y:S01]  /*8890*/  STL [R1+0x3e0], R8 ;  /* 0x0003e00801007387 */ /* 0x0007e20000100800 */
[----:B--2---:R-:W-:Y:S02]  /*88a0*/  IMAD.SHL.U32 R6, R10, 0x4, RZ ;  /* 0x000000040a067824 */ /* 0x004fe400078e00ff */
[----:B-1----:R-:W-:Y:S02]  /*88b0*/  IMAD.X R7, R25, 0x1, R191, P5 ;  /* 0x0000000119077824 */ /* 0x002fe400028e06bf */
[----:B------:R-:W-:Y:S01]  /*88c0*/  IMAD.MOV.U32 R10, RZ, RZ, c[0x0][0x188] ;  /* 0x00006200ff0a7624 */ /* 0x000fe200078e00ff */
[----:B---3--:R-:W-:Y:S02]  /*88d0*/  IADD3 R8, P5, R5, R37, RZ ;  /* 0x0000002505087210 */ /* 0x008fe40007fbe0ff */
[----:B------:R1:W-:Y:S01]  /*88e0*/  STL [R1+0x3f4], R7 ;  /* 0x0003f40701007387 */ /* 0x0003e20000100800 */
[----:B------:R-:W-:Y:S01]  /*88f0*/  SHF.R.S32.HI R27, RZ, 0x1f, R203 ;  /* 0x0000001fff1b7819 */ /* 0x000fe200000114cb */
[----:B------:R-:W-:-:S02]  /*8900*/  IMAD R10, R10, 0x7, RZ ;  /* 0x000000070a0a7824 */ /* 0x000fc400078e02ff */
[----:B------:R-:W-:Y:S01]  /*8910*/  STL [R1+0x3d8], R8 ;  /* 0x0003d80801007387 */ /* 0x000fe20000100800 */
[----:B-1----:R-:W-:Y:S01]  /*8920*/  IMAD.X R7, R26, 0x1, R183, P4 ;  /* 0x000000011a077824 */ /* 0x002fe200020e06b7 */
[----:B------:R-:W-:Y:S01]  /*8930*/  IADD3 R5, P4, R6, R35, RZ ;  /* 0x0000002306057210 */ /* 0x000fe20007f9e0ff */
[----:B------:R-:W-:Y:S01]  /*8940*/  IMAD.MOV.U32 R34, RZ, RZ, c[0x0][0x188] ;  /* 0x00006200ff227624 */ /* 0x000fe200078e00ff */
[----:B------:R-:W-:Y:S02]  /*8950*/  SHF.L.U64.HI R27, R203, 0x2, R27 ;  /* 0x00000002cb1b7819 */ /* 0x000fe4000001021b */
[----:B------:R1:W-:Y:S01]  /*8960*/  STL [R1+0x3ec], R7 ;  /* 0x0003ec0701007387 */ /* 0x0003e20000100800 */
[----:B------:R-:W-:Y:S02]  /*8970*/  IMAD.SHL.U32 R10, R10, 0x4, RZ ;  /* 0x000000040a0a7824 */ /* 0x000fe400078e00ff */
[----:B------:R-:W-:Y:S01]  /*8980*/  IMAD.SHL.U32 R34, R34, 0x8, RZ ;  /* 0x0000000822227824 */ /* 0x000fe200078e00ff */
[----:B------:R2:W-:Y:S01]  /*8990*/  STL [R1+0x3d0], R5 ;  /* 0x0003d00501007387 */ /* 0x0005e20000100800 */
[----:B-1----:R-:W-:Y:S01]  /*89a0*/  IMAD.X R7, R26, 0x1, R191, P0 ;  /* 0x000000011a077824 */ /* 0x002fe200000e06bf */
[----:B------:R-:W-:-:S04]  /*89b0*/  IADD3 R8, P0, R6, R37, RZ ;  /* 0x0000002506087210 */ /* 0x000fc80007f1e0ff */
[----:B------:R1:W-:Y:S01]  /*89c0*/  STL [R1+0x3e4], R7 ;  /* 0x0003e40701007387 */ /* 0x0003e20000100800 */
[----:B--2---:R-:W-:Y:S01]  /*89d0*/  IMAD.MOV.U32 R5, RZ, RZ, c[0x0][0x188] ;  /* 0x00006200ff057624 */ /* 0x004fe200078e00ff */
[----:B------:R-:W-:Y:S02]  /*89e0*/  SHF.R.S32.HI R28, RZ, 0x1f, R34 ;  /* 0x0000001fff1c7819 */ /* 0x000fe40000011422 */
[----:B------:R-:W-:Y:S01]  /*89f0*/  STL [R1+0x3c8], R8 ;  /* 0x0003c80801007387 */ /* 0x000fe20000100800 */
[----:B------:R-:W-:Y:S02]  /*8a00*/  IMAD R5, R5, 0x6, RZ ;  /* 0x0000000605057824 */ /* 0x000fe400078e02ff */
[----:B-1----:R-:W-:Y:S01]  /*8a10*/  IMAD.X R7, R27, 0x1, R183, P6 ;  /* 0x000000011b077824 */ /* 0x002fe200030e06b7 */
[----:B------:R-:W-:Y:S01]  /*8a20*/  IADD3 R6, P6, R10, R35, RZ ;  /* 0x000000230a067210 */ /* 0x000fe20007fde0ff */
[----:B------:R-:W-:-:S03]  /*8a30*/  IMAD.MOV.U32 R202, RZ, RZ, c[0x0][0x188] ;  /* 0x00006200ffca7624 */ /* 0x000fc600078e00ff */
[----:B------:R1:W-:Y:S01]  /*8a40*/  STL [R1+0x3dc], R7 ;  /* 0x0003dc0701007387 */ /* 0x0003e20000100800 */
[----:B------:R-:W-:-:S03]  /*8a50*/  SHF.L.U64.HI R28, R34, 0x2, R28 ;  /* 0x00000002221c7819 */ /* 0x000fc6000001021c */
[----:B------:R2:W-:Y:S01]  /*8a60*/  STL [R1+0x3c0], R6 ;  /* 0x0003c00601007387 */ /* 0x0005e20000100800 */
[----:B------:R-:W-:Y:S02]  /*8a70*/  IMAD.SHL.U32 R5, R5, 0x4, RZ ;  /* 0x0000000405057824 */ /* 0x000fe400078e00ff */
[----:B-1----:R-:W-:Y:S01]  /*8a80*/  IMAD.X R7, R27, 0x1, R191, P5 ;  /* 0x000000011b077824 */ /* 0x002fe200028e06bf */
[----:B--2---:R-:W-:Y:S01]  /*8a90*/  IADD3 R6, P5, R10, R37, RZ ;  /* 0x000000250a067210 */ /* 0x004fe20007fbe0ff */
[----:B------:R-:W-:-:S03]  /*8aa0*/  IMAD R202, R202, 0x7, RZ ;  /* 0x00000007caca7824 */ /* 0x000fc600078e02ff */
[----:B------:R1:W-:Y:S01]  /*8ab0*/  STL [R1+0x3d4], R7 ;  /* 0x0003d40701007387 */ /* 0x0003e20000100800 */
[----:B------:R-:W-:-:S03]  /*8ac0*/  IMAD.MOV.U32 R10, RZ, RZ, c[0x0][0x188] ;  /* 0x00006200ff0a7624 */ /* 0x000fc600078e00ff */
[----:B------:R2:W-:Y:S01]  /*8ad0*/  STL [R1+0x3b8], R6 ;  /* 0x0003b80601007387 */ /* 0x0005e20000100800 */
[----:B------:R-:W-:Y:S01]  /*8ae0*/  IMAD R10, R10, 0x5, RZ ;  /* 0x000000050a0a7824 */ /* 0x000fe200078e02ff */
[----:B------:R-:W-:Y:S01]  /*8af0*/  SHF.R.S32.HI R29, RZ, 0x1f, R202 ;  /* 0x0000001fff1d7819 */ /* 0x000fe200000114ca */
[----:B------:R-:W-:Y:S02]  /*8b00*/  IMAD.MOV.U32 R203, RZ, RZ, c[0x0][0x188] ;  /* 0x00006200ffcb7624 */ /* 0x000fe400078e00ff */
[C---:B-1----:R-:W-:Y:S02]  /*8b10*/  IMAD.X R7, R28.reuse, 0x1, R191, P0 ;  /* 0x000000011c077824 */ /* 0x042fe400000e06bf */
[----:B--2---:R-:W-:Y:S01]  /*8b20*/  IMAD.X R6, R28, 0x1, R183, P4 ;  /* 0x000000011c067824 */ /* 0x004fe200020e06b7 */
[----:B------:R-:W-:Y:S02]  /*8b30*/  IADD3 R8, P4, R5, R35, RZ ;  /* 0x0000002305087210 */ /* 0x000fe40007f9e0ff */
[----:B------:R-:W-:-:S02]  /*8b40*/  SHF.L.U64.HI R29, R202, 0x2, R29 ;  /* 0x00000002ca1d7819 */ /* 0x000fc4000001021d */
[----:B------:R1:W-:Y:S01]  /*8b50*/  STL [R1+0x3cc], R6 ;  /* 0x0003cc0601007387 */ /* 0x0003e20000100800 */
[----:B------:R-:W-:-:S03]  /*8b60*/  IMAD R203, R203, 0x6, RZ ;  /* 0x00000006cbcb7824 */ /* 0x000fc600078e02ff */
[----:B------:R2:W-:Y:S01]  /*8b70*/  STL [R1+0x3b0], R8 ;  /* 0x0003b00801007387 */ /* 0x0005e20000100800 */
[----:B-1----:R-:W-:-:S03]  /*8b80*/  IMAD.SHL.U32 R6, R10, 0x4, RZ ;  /* 0x000000040a067824 */ /* 0x002fc600078e00ff */
[----:B------:R-:W3:Y:S04]  /*8b90*/  LDL.LU R10, [R1+0x78] ;  /* 0x00007800010a7983 */ /* 0x000ee80000300800 */
[----:B------:R1:W-:Y:S01]  /*8ba0*/  STL [R1+0x3c4], R7 ;  /* 0x0003c40701007387 */ /* 0x0003e20000100800 */
[----:B--2---:R-:W-:Y:S01]  /*8bb0*/  IMAD.X R8, R29, 0x1, R183, P6 ;  /* 0x000000011d087824 */ /* 0x004fe200030e06b7 */
[----:B------:R-:W-:Y:S02]  /*8bc0*/  SHF.R.S32.HI R30, RZ, 0x1f, R203 ;  /* 0x0000001fff1e7819 */ /* 0x000fe400000114cb */
[----:B-1----:R-:W-:Y:S02]  /*8bd0*/  IADD3 R7, P0, R5, R37, RZ ;  /* 0x0000002505077210 */ /* 0x002fe40007f1e0ff */
[----:B------:R-:W-:-:S03]  /*8be0*/  IADD3 R5, P6, R6, R35, RZ ;  /* 0x0000002306057210 */ /* 0x000fc60007fde0ff */
[----:B------:R1:W-:Y:S01]  /*8bf0*/  STL [R1+0x3a8], R7 ;  /* 0x0003a80701007387 */ /* 0x0003e20000100800 */
[----:B------:R-:W-:Y:S01]  /*8c00*/  IMAD.MOV.U32 R34, RZ, RZ, c[0x0][0x188] ;  /* 0x00006200ff227624 */ /* 0x000fe200078e00ff */
[----:B------:R-:W-:Y:S02]  /*8c10*/  SHF.L.U64.HI R30, R203, 0x2, R30 ;  /* 0x00000002cb1e7819 */ /* 0x000fe4000001021e */
[----:B------:R2:W-:Y:S01]  /*8c20*/  STL [R1+0x3bc], R8 ;  /* 0x0003bc0801007387 */ /* 0x0005e20000100800 */
[----:B-1----:R-:W-:Y:S02]  /*8c30*/  IMAD.MOV.U32 R7, RZ, RZ, c[0x0][0x188] ;  /* 0x00006200ff077624 */ /* 0x002fe400078e00ff */
[----:B--2---:R-:W-:Y:S02]  /*8c40*/  IMAD.X R8, R29, 0x1, R191, P5 ;  /* 0x000000011d087824 */ /* 0x004fe400028e06bf */
[----:B------:R-:W-:Y:S01]  /*8c50*/  IMAD.SHL.U32 R7, R7, 0x4, RZ ;  /* 0x0000000407077824 */ /* 0x000fe200078e00ff */
[----:B------:R1:W-:Y:S01]  /*8c60*/  STL [R1+0x3a0], R5 ;  /* 0x0003a00501007387 */ /* 0x0003e20000100800 */
[----:B------:R-:W-:Y:S01]  /*8c70*/  IMAD R34, R34, 0x5, RZ ;  /* 0x0000000522227824 */ /* 0x000fe200078e02ff */
[----:B------:R-:W-:Y:S01]  /*8c80*/  IADD3 R9, P5, R6, R37, RZ ;  /* 0x0000002506097210 */ /* 0x000fe20007fbe0ff */
[----:B------:R-:W-:Y:S01]  /*8c90*/  IMAD.SHL.U32 R7, R7, 0x4, RZ ;  /* 0x0000000407077824 */ /* 0x000fe200078e00ff */
[----:B------:R2:W-:Y:S02]  /*8ca0*/  STL [R1+0x3b4], R8 ;  /* 0x0003b40801007387 */ /* 0x0005e40000100800 */
[----:B------:R-:W-:Y:S01]  /*8cb0*/  SHF.R.S32.HI R31, RZ, 0x1f, R34 ;  /* 0x0000001fff1f7819 */ /* 0x000fe20000011422 */
[----:B-1----:R-:W-:-:S02]  /*8cc0*/  IMAD.MOV.U32 R5, RZ, RZ, c[0x0][0x188] ;  /* 0x00006200ff057624 */ /* 0x002fc400078e00ff */
[----:B--2---:R-:W-:Y:S01]  /*8cd0*/  IMAD.X R8, R30, 0x1, R183, P4 ;  /* 0x000000011e087824 */ /* 0x004fe200020e06b7 */
[----:B------:R-:W-:Y:S01]  /*8ce0*/  STL [R1+0x398], R9 ;  /* 0x0003980901007387 */ /* 0x000fe20000100800 */
[----:B------:R-:W-:Y:S01]  /*8cf0*/  IMAD R5, R5, 0x3, RZ ;  /* 0x0000000305057824 */ /* 0x000fe200078e02ff */
[----:B------:R-:W-:Y:S02]  /*8d00*/  IADD3 R6, P4, R7, R35, RZ ;  /* 0x0000002307067210 */ /* 0x000fe40007f9e0ff */
[----:B------:R1:W-:Y:S01]  /*8d10*/  STL [R1+0x3ac], R8 ;  /* 0x0003ac0801007387 */ /* 0x0003e20000100800 */
[----:B------:R-:W-:Y:S01]  /*8d20*/  SHF.L.U64.HI R31, R34, 0x2, R31 ;  /* 0x00000002221f7819 */ /* 0x000fe2000001021f */
[----:B------:R-:W-:Y:S02]  /*8d30*/  IMAD.SHL.U32 R5, R5, 0x4, RZ ;  /* 0x0000000405057824 */ /* 0x000fe400078e00ff */
[----:B------:R2:W-:Y:S01]  /*8d40*/  STL [R1+0x390], R6 ;  /* 0x0003900601007387 */ /* 0x0005e20000100800 */
[----:B-1----:R-:W-:-:S02]  /*8d50*/  IMAD.X R8, R30, 0x1, R191, P0 ;  /* 0x000000011e087824 */ /* 0x002fc400000e06bf */
[----:B------:R-:W-:Y:S02]  /*8d60*/  IMAD.X R9, R31, 0x1, R183, P6 ;  /* 0x000000011f097824 */ /* 0x000fe400030e06b7 */
[----:B--2---:R-:W-:Y:S01]  /*8d70*/  IMAD.MOV.U32 R6, RZ, RZ, c[0x0][0x188] ;  /* 0x00006200ff067624 */ /* 0x004fe200078e00ff */
[----:B------:R1:W-:Y:S03]  /*8d80*/  STL [R1+0x3a4], R8 ;  /* 0x0003a40801007387 */ /* 0x0003e60000100800 */
[----:B------:R-:W-:Y:S01]  /*8d90*/  IMAD.SHL.U32 R6, R6, 0x2, RZ ;  /* 0x0000000206067824 */ /* 0x000fe200078e00ff */
[----:B------:R-:W-:Y:S02]  /*8da0*/  SHF.L.U64.HI R32, R248, 0x2, R41 ;  /* 0x00000002f8207819 */ /* 0x000fe40000010229 */
[----:B-1----:R-:W-:Y:S02]  /*8db0*/  IADD3 R8, P0, R7, R37, RZ ;  /* 0x0000002507087210 */ /* 0x002fe40007f1e0ff */
[----:B------:R-:W-:-:S03]  /*8dc0*/  IADD3 R7, P6, R5, R35, RZ ;  /* 0x0000002305077210 */ /* 0x000fc60007fde0ff */
[----:B------:R1:W-:Y:S04]  /*8dd0*/  STL [R1+0x388], R8 ;  /* 0x0003880801007387 */ /* 0x0003e80000100800 */
[----:B------:R2:W-:Y:S04]  /*8de0*/  STL [R1+0x39c], R9 ;  /* 0x00039c0901007387 */ /* 0x0005e80000100800 */
[----:B------:R4:W-:Y:S01]  /*8df0*/  STL [R1+0x380], R7 ;  /* 0x0003800701007387 */ /* 0x0009e20000100800 */
[----:B-1----:R-:W-:Y:S02]  /*8e00*/  IMAD.SHL.U32 R8, R6, 0x4, RZ ;  /* 0x0000000406087824 */ /* 0x002fe400078e00ff */
[----:B--2---:R-:W-:Y:S01]  /*8e10*/  IMAD.X R9, R31, 0x1, R191, P5 ;  /* 0x000000011f097824 */ /* 0x004fe200028e06bf */
[----:B----4-:R-:W-:Y:S01]  /*8e20*/  IADD3 R7, P5, R5, R37, RZ ;  /* 0x0000002505077210 */ /* 0x010fe20007fbe0ff */
[----:B------:R-:W-:-:S03]  /*8e30*/  IMAD.X R6, R32, 0x1, R183, P4 ;  /* 0x0000000120067824 */ /* 0x000fc600020e06b7 */
[----:B------:R1:W-:Y:S01]  /*8e40*/  STL [R1+0x394], R9 ;  /* 0x0003940901007387 */ /* 0x0003e20000100800 */
[----:B------:R-:W-:-:S03]  /*8e50*/  IADD3 R5, P4, R8, R35, RZ ;  /* 0x0000002308057210 */ /* 0x000fc60007f9e0ff */
[----:B------:R2:W-:Y:S04]  /*8e60*/  STL [R1+0x378], R7 ;  /* 0x0003780701007387 */ /* 0x0005e80000100800 */
[----:B------:R-:W4:Y:S01]  /*8e70*/  LDL.LU R35, [R1+0x594] ;  /* 0x0005940001237983 */ /* 0x000f220000300800 */
[----:B-1----:R-:W-:Y:S01]  /*8e80*/  IMAD.X R9, R32, 0x1, R191, P0 ;  /* 0x0000000120097824 */ /* 0x002fe200000e06bf */
[----:B------:R-:W-:Y:S02]  /*8e90*/  IADD3 R8, P0, R8, R37, RZ ;  /* 0x0000002508087210 */ /* 0x000fe40007f1e0ff */
[----:B------:R-:W-:Y:S04]  /*8ea0*/  STL [R1+0x38c], R6 ;  /* 0x00038c0601007387 */ /* 0x000fe80000100800 */
[----:B------:R1:W-:Y:S04]  /*8eb0*/  STL [R1+0x370], R5 ;  /* 0x0003700501007387 */ /* 0x0003e80000100800 */
[----:B------:R-:W3:Y:S01]  /*8ec0*/  LDL.LU R37, [R1+0x590] ;  /* 0x0005900001257983 */ /* 0x000ee20000300800 */
[----:B------:R-:W-:-:S04]  /*8ed0*/  IMAD.MOV.U32 R203, RZ, RZ, c[0x0][0x188] ;  /* 0x00006200ffcb7624 */ /* 0x000fc800078e00ff */
[----:B------:R-:W-:Y:S02]  /*8ee0*/  IMAD.SHL.U32 R203, R203, 0x2, RZ ;  /* 0x00000002cbcb7824 */ /* 0x000fe400078e00ff */
[----:B------:R-:W-:-:S03]  /*8ef0*/  IMAD.MOV.U32 R202, RZ, RZ, c[0x0][0x188] ;  /* 0x00006200ffca7624 */ /* 0x000fc600078e00ff */
[----:B------:R-:W-:Y:S01]  /*8f00*/  SHF.R.S32.HI R34, RZ, 0x1f, R203 ;  /* 0x0000001fff227819 */ /* 0x000fe200000114cb */
[----:B------:R-:W-:Y:S02]  /*8f10*/  IMAD R202, R202, 0x3, RZ ;  /* 0x00000003caca7824 */ /* 0x000fe400078e02ff */
[----:B--2---:R-:W-:Y:S01]  /*8f20*/  IMAD.MOV.U32 R7, RZ, RZ, c[0x0][0x188] ;  /* 0x00006200ff077624 */ /* 0x004fe200078e00ff */
[----:B------:R-:W-:Y:S01]  /*8f30*/  SHF.L.U64.HI R34, R203, 0x2, R34 ;  /* 0x00000002cb227819 */ /* 0x000fe20000010222 */
[----:B------:R-:W-:Y:S01]  /*8f40*/  IMAD.MOV.U32 R203, RZ, RZ, c[0x0][0x188] ;  /* 0x00006200ffcb7624 */ /* 0x000fe200078e00ff */
[----:B------:R-:W-:Y:S01]  /*8f50*/  SHF.R.S32.HI R33, RZ, 0x1f, R202 ;  /* 0x0000001fff217819 */ /* 0x000fe200000114ca */
[----:B------:R-:W-:Y:S02]  /*8f60*/  IMAD.SHL.U32 R7, R7, 0x20, RZ ;  /* 0x0000002007077824 */ /* 0x000fe400078e00ff */
[----:B-1----:R-:W-:Y:S02]  /*8f70*/  IMAD.MOV.U32 R5, RZ, RZ, c[0x0][0x188] ;  /* 0x00006200ff057624 */ /* 0x002fe400078e00ff */
[----:B------:R-:W-:Y:S01]  /*8f80*/  IMAD.SHL.U32 R203, R203, 0x20, RZ ;  /* 0x00000020cbcb7824 */ /* 0x000fe200078e00ff */
[----:B------:R-:W-:Y:S01]  /*8f90*/  SHF.L.U64.HI R33, R202, 0x2, R33 ;  /* 0x00000002ca217819 */ /* 0x000fe20000010221 */
[----:B------:R-:W-:Y:S01]  /*8fa0*/  IMAD.SHL.U32 R5, R5, 0x20, RZ ;  /* 0x0000002005057824 */ /* 0x000fe200078e00ff */
[----:B------:R-:W-:-:S02]  /*8fb0*/  SHF.R.S32.HI R7, RZ, 0x1f, R7 ;  /* 0x0000001fff077819 */ /* 0x000fc40000011407 */
[----:B------:R-:W-:Y:S01]  /*8fc0*/  LEA R4, P3, R203, c[0x0][0x160], 0x3 ;  /* 0x00005800cb047a11 */ /* 0x000fe200078618ff */
[----:B------:R1:W-:Y:S01]  /*8fd0*/  STL [R1+0x384], R9 ;  /* 0x0003840901007387 */ /* 0x0003e20000100800 */
[----:B------:R-:W-:-:S03]  /*8fe0*/  IMAD.X R11, R33, 0x1, R183, P6 ;  /* 0x00000001210b7824 */ /* 0x000fc600030e06b7 */
[----:B------:R4:W-:Y:S01]  /*8ff0*/  STL [R1+0x368], R8 ;  /* 0x0003680801007387 */ /* 0x0009e20000100800 */
[C-C-:B-1----:R-:W-:Y:S02]  /*9000*/  SHF.L.U64.HI R9, R5.reuse, 0x2, R7.reuse ;  /* 0x0000000205097819 */ /* 0x142fe40000010207 */
[----:B------:R-:W-:Y:S01]  /*9010*/  LEA.HI.X R5, R5, c[0x0][0x164], R7, 0x3, P3 ;  /* 0x0000590005057a11 */ /* 0x000fe200018f1c07 */
[----:B------:R-:W-:Y:S01]  /*9020*/  IMAD.X R7, R33, 0x1, R191, P5 ;  /* 0x0000000121077824 */ /* 0x000fe200028e06bf */
[----:B------:R-:W-:Y:S01]  /*9030*/  IADD3 R9, P3, R36, c[0x0][0x168], RZ ;  /* 0x00005a0024097a10 */ /* 0x000fe20007f7e0ff */
[----:B------:R3:W-:Y:S01]  /*9040*/  STL [R1+0x37c], R11 ;  /* 0x00037c0b01007387 */ /* 0x0007e20000100800 */
[----:B----4-:R-:W-:-:S05]  /*9050*/  SHF.R.S32.HI R8, RZ, 0x5, R35 ;  /* 0x00000005ff087819 */ /* 0x010fca0000011423 */
[----:B------:R-:W-:Y:S04]  /*9060*/  STL [R1+0x354], R8 ;  /* 0x0003540801007387 */ /* 0x000fe80000100800 */
[----:B------:R-:W-:Y:S01]  /*9070*/  STL [R1+0x248], R9 ;  /* 0x0002480901007387 */ /* 0x000fe20000100800 */
[----:B---3--:R-:W-:-:S03]  /*9080*/  IADD3 R11, P5, R37, c[0x0][0x168], RZ ;  /* 0x00005a00250b7a10 */ /* 0x008fc60007fbe0ff */
[----:B------:R1:W-:Y:S04]  /*9090*/  STL [R1+0x374], R7 ;  /* 0x0003740701007387 */ /* 0x0003e80000100800 */
[----:B------:R2:W-:Y:S01]  /*90a0*/  STL [R1+0x250], R11 ;  /* 0x0002500b01007387 */ /* 0x0005e20000100800 */
[----:B-1----:R-:W-:Y:S01]  /*90b0*/  IMAD.X R7, R34, 0x1, R183, P4 ;  /* 0x0000000122077824 */ /* 0x002fe200020e06b7 */
[----:B------:R-:W-:Y:S01]  /*90c0*/  IADD3 R9, P4, R38, c[0x0][0x168], RZ ;  /* 0x00005a0026097a10 */ /* 0x000fe20007f9e0ff */
[----:B--2---:R-:W-:-:S03]  /*90d0*/  IMAD.X R11, R34, 0x1, R191, P0 ;  /* 0x00000001220b7824 */ /* 0x004fc600000e06bf */
[----:B------:R1:W-:Y:S04]  /*90e0*/  STL [R1+0x36c], R7 ;  /* 0x00036c0701007387 */ /* 0x0003e80000100800 */
[----:B------:R2:W-:Y:S04]  /*90f0*/  STL [R1+0x258], R9 ;  /* 0x0002580901007387 */ /* 0x0005e80000100800 */
[----:B------:R-:W-:Y:S01]  /*9100*/  STL [R1+0x364], R11 ;  /* 0x0003640b01007387 */ /* 0x000fe20000100800 */
[----:B-1----:R-:W-:Y:S01]  /*9110*/  IADD3 R7, P0, R39, c[0x0][0x168], RZ ;  /* 0x00005a0027077a10 */ /* 0x002fe20007f1e0ff */
[----:B--2---:R-:W-:-:S02]  /*9120*/  IMAD.X R9, R10, 0x1, R183, P2 ;  /* 0x000000010a097824 */ /* 0x004fc400010e06b7 */
[----:B------:R-:W2:Y:S01]  /*9130*/  LDL.LU R183, [R1+0x58c] ;  /* 0x00058c0001b77983 */ /* 0x000ea20000300800 */
[----:B------:R-:W-:-:S03]  /*9140*/  IMAD.X R10, R10, 0x1, R191, P1 ;  /* 0x000000010a0a7824 */ /* 0x000fc600008e06bf */
[----:B------:R1:W-:Y:S04]  /*9150*/  STL [R1+0x260], R7 ;  /* 0x0002600701007387 */ /* 0x0003e80000100800 */
[----:B------:R3:W-:Y:S04]  /*9160*/  STL [R1+0x360], R9 ;  /* 0x0003600901007387 */ /* 0x0007e80000100800 */
[----:B------:R-:W4:Y:S01]  /*9170*/  LDL.LU R191, [R1+0x588] ;  /* 0x0005880001bf7983 */ /* 0x000f220000300800 */
[----:B-1----:R-:W-:Y:S02]  /*9180*/  IADD3 R7, P2, R160, c[0x0][0x168], RZ ;  /* 0x00005a00a0077a10 */ /* 0x002fe40007f5e0ff */
[----:B---3--:R-:W-:-:S03]  /*9190*/  IADD3 R9, P1, R161, c[0x0][0x168], RZ ;  /* 0x00005a00a1097a10 */ /* 0x008fc60007f3e0ff */
[----:B------:R1:W-:Y:S04]  /*91a0*/  STL [R1+0x268], R7 ;  /* 0x0002680701007387 */ /* 0x0003e80000100800 */
[----:B------:R3:W-:Y:S01]  /*91b0*/  STL [R1+0x35c], R10 ;  /* 0x00035c0a01007387 */ /* 0x0007e20000100800 */
[----:B-1----:R-:W-:-:S03]  /*91c0*/  IADD3.X R7, R181, c[0x0][0x16c], RZ, P3, !PT ;  /* 0x00005b00b5077a10 */ /* 0x002fc60001ffe4ff */
[----:B------:R-:W-:Y:S01]  /*91d0*/  STL [R1+0x270], R9 ;  /* 0x0002700901007387 */ /* 0x000fe20000100800 */
[----:B---3--:R-:W-:-:S03]  /*91e0*/  IADD3 R10, P3, R162, c[0x0][0x168], RZ ;  /* 0x00005a00a20a7a10 */ /* 0x008fc60007f7e0ff */
[----:B------:R-:W-:Y:S04]  /*91f0*/  STL [R1+0x244], R7 ;  /* 0x0002440701007387 */ /* 0x000fe80000100800 */
[----:B------:R1:W-:Y:S02]  /*9200*/  STL [R1+0x278], R10 ;  /* 0x0002780a01007387 */ /* 0x0003e40000100800 */
[----:B-1----:R-:W-:Y:S02]  /*9210*/  IADD3.X R10, R189, c[0x0][0x16c], RZ, P4, !PT ;  /* 0x00005b00bd0a7a10 */ /* 0x002fe400027fe4ff */
[----:B--2---:R-:W-:Y:S02]  /*9220*/  IADD3.X R9, R183, c[0x0][0x16c], RZ, P5, !PT ;  /* 0x00005b00b7097a10 */ /* 0x004fe40002ffe4ff */
[----:B------:R-:W-:-:S03]  /*9230*/  IADD3 R7, P5, R163, c[0x0][0x168], RZ ;  /* 0x00005a00a3077a10 */ /* 0x000fc60007fbe0ff */
[----:B------:R1:W-:Y:S04]  /*9240*/  STL [R1+0x24c], R9 ;  /* 0x00024c0901007387 */ /* 0x0003e80000100800 */
[----:B------:R4:W-:Y:S04]  /*9250*/  STL [R1+0x280], R7 ;  /* 0x0002800701007387 */ /* 0x0009e80000100800 */
[----:B------:R2:W-:Y:S01]  /*9260*/  STL [R1+0x254], R10 ;  /* 0x0002540a01007387 */ /* 0x0005e20000100800 */
[----:B-1----:R-:W-:Y:S02]  /*9270*/  IADD3 R9, P4, R180, c[0x0][0x168], RZ ;  /* 0x00005a00b4097a10 */ /* 0x002fe40007f9e0ff */
[----:B----4-:R-:W-:-:S03]  /*9280*/  IADD3.X R7, R191, c[0x0][0x16c], RZ, P0, !PT ;  /* 0x00005b00bf077a10 */ /* 0x010fc600007fe4ff */
[----:B------:R1:W-:Y:S01]  /*9290*/  STL [R1+0x288], R9 ;  /* 0x0002880901007387 */ /* 0x0003e20000100800 */
[----:B--2---:R-:W-:-:S03]  /*92a0*/  IADD3 R10, P0, R182, c[0x0][0x168], RZ ;  /* 0x00005a00b60a7a10 */ /* 0x004fc60007f1e0ff */
[----:B------:R2:W-:Y:S04]  /*92b0*/  STL [R1+0x25c], R7 ;  /* 0x00025c0701007387 */ /* 0x0005e80000100800 */
[----:B------:R3:W-:Y:S01]  /*92c0*/  STL [R1+0x290], R10 ;  /* 0x0002900a01007387 */ /* 0x0007e20000100800 */
[----:B-1----:R-:W-:Y:S02]  /*92d0*/  IADD3.X R9, R206, c[0x0][0x16c], RZ, P2, !PT ;  /* 0x00005b00ce097a10 */ /* 0x002fe400017fe4ff */
[----:B--2---:R-:W-:-:S03]  /*92e0*/  IADD3 R7, P2, R188, c[0x0][0x168], RZ ;  /* 0x00005a00bc077a10 */ /* 0x004fc60007f5e0ff */
[----:B------:R1:W-:Y:S01]  /*92f0*/  STL [R1+0x264], R9 ;  /* 0x0002640901007387 */ /* 0x0003e20000100800 */
[----:B---3--:R-:W-:-:S03]  /*9300*/  IADD3.X R10, R212, c[0x0][0x16c], RZ, P1, !PT ;  /* 0x00005b00d40a7a10 */ /* 0x008fc60000ffe4ff */
[----:B------:R2:W-:Y:S04]  /*9310*/  STL [R1+0x298], R7 ;  /* 0x0002980701007387 */ /* 0x0005e80000100800 */
[----:B------:R3:W-:Y:S01]  /*9320*/  STL [R1+0x26c], R10 ;  /* 0x00026c0a01007387 */ /* 0x0007e20000100800 */
[----:B-1----:R-:W-:Y:S02]  /*9330*/  IADD3 R9, P1, R190, c[0x0][0x168], RZ ;  /* 0x00005a00be097a10 */ /* 0x002fe40007f3e0ff */
[----:B--2---:R-:W-:-:S03]  /*9340*/  IADD3.X R7, R232, c[0x0][0x16c], RZ, P3, !PT ;  /* 0x00005b00e8077a10 */ /* 0x004fc60001ffe4ff */
[----:B------:R1:W-:Y:S01]  /*9350*/  STL [R1+0x2a0], R9 ;  /* 0x0002a00901007387 */ /* 0x0003e20000100800 */
[----:B---3--:R-:W-:-:S03]  /*9360*/  IADD3 R10, P3, R205, c[0x0][0x168], RZ ;  /* 0x00005a00cd0a7a10 */ /* 0x008fc60007f7e0ff */
[----:B------:R2:W-:Y:S04]  /*9370*/  STL [R1+0x274], R7 ;  /* 0x0002740701007387 */ /* 0x0005e80000100800 */
[----:B------:R3:W-:Y:S01]  /*9380*/  STL [R1+0x2a8], R10 ;  /* 0x0002a80a01007387 */ /* 0x0007e20000100800 */
[----:B-1----:R-:W-:Y:S02]  /*9390*/  IADD3.X R9, R234, c[0x0][0x16c], RZ, P5, !PT ;  /* 0x00005b00ea097a10 */ /* 0x002fe40002ffe4ff */
[----:B--2---:R-:W-:-:S03]  /*93a0*/  IADD3 R7, P5, R207, c[0x0][0x168], RZ ;  /* 0x00005a00cf077a10 */ /* 0x004fc60007fbe0ff */
[----:B------:R-:W-:Y:S01]  /*93b0*/  STL [R1+0x27c], R9 ;  /* 0x00027c0901007387 */ /* 0x000fe20000100800 */
[----:B---3--:R-:W-:-:S03]  /*93c0*/  IADD3.X R10, R236, c[0x0][0x16c], RZ, P4, !PT ;  /* 0x00005b00ec0a7a10 */ /* 0x008fc600027fe4ff */
[----:B------:R-:W-:Y:S04]  /*93d0*/  STL [R1+0x2b0], R7 ;  /* 0x0002b00701007387 */ /* 0x000fe80000100800 */
[----:B------:R1:W-:Y:S04]  /*93e0*/  STL [R1+0x284], R10 ;  /* 0x0002840a01007387 */ /* 0x0003e80000100800 */
[----:B-1----:R-:W2:Y:S01]  /*93f0*/  LDL.LU R10, [R1] ;  /* 0x00000000010a7983 */ /* 0x002ea20000300800 */
[----:B------:R-:W-:Y:S02]  /*9400*/  IADD3 R9, P4, R213, c[0x0][0x168], RZ ;  /* 0x00005a00d5097a10 */ /* 0x000fe40007f9e0ff */
[----:B------:R-:W-:-:S03]  /*9410*/  IADD3.X R7, R238, c[0x0][0x16c], RZ, P0, !PT ;  /* 0x00005b00ee077a10 */ /* 0x000fc600007fe4ff */
[----:B------:R1:W-:Y:S04]  /*9420*/  STL [R1+0x2b8], R9 ;  /* 0x0002b80901007387 */ /* 0x0003e80000100800 */
[----:B------:R3:W-:Y:S04]  /*9430*/  STL [R1+0x28c], R7 ;  /* 0x00028c0701007387 */ /* 0x0007e80000100800 */
[----:B------:R-:W4:Y:S01]  /*9440*/  LDL.LU R29, [R1+0x8] ;  /* 0x00000800011d7983 */ /* 0x000f220000300800 */
[----:B-1----:R-:W-:Y:S02]  /*9450*/  IADD3 R9, P0, R233, c[0x0][0x168], RZ ;  /* 0x00005a00e9097a10 */ /* 0x002fe40007f1e0ff */
[----:B---3--:R-:W-:-:S03]  /*9460*/  IADD3.X R7, R240, c[0x0][0x16c], RZ, P2, !PT ;  /* 0x00005b00f0077a10 */ /* 0x008fc600017fe4ff */
[----:B------:R1:W-:Y:S04]  /*9470*/  STL [R1+0x2c0], R9 ;  /* 0x0002c00901007387 */ /* 0x0003e80000100800 */
[----:B------:R3:W-:Y:S04]  /*9480*/  STL [R1+0x294], R7 ;  /* 0x0002940701007387 */ /* 0x0007e80000100800 */
[----:B------:R-:W4:Y:S01]  /*9490*/  LDL.LU R28, [R1+0x10] ;  /* 0x00001000011c7983 */ /* 0x000f220000300800 */
[----:B-1----:R-:W-:Y:S02]  /*94a0*/  IADD3 R9, P2, R235, c[0x0][0x168], RZ ;  /* 0x00005a00eb097a10 */ /* 0x002fe40007f5e0ff */
[----:B---3--:R-:W-:-:S03]  /*94b0*/  IADD3.X R7, R242, c[0x0][0x16c], RZ, P1, !PT ;  /* 0x00005b00f2077a10 */ /* 0x008fc60000ffe4ff */
[----:B------:R-:W-:Y:S04]  /*94c0*/  STL [R1+0x2c8], R9 ;  /* 0x0002c80901007387 */ /* 0x000fe80000100800 */
[----:B------:R-:W3:Y:S04]  /*94d0*/  LDL.LU R27, [R1+0x18] ;  /* 0x00001800011b7983 */ /* 0x000ee80000300800 */
[----:B------:R-:W3:Y:S04]  /*94e0*/  LDL.LU R26, [R1+0x4] ;  /* 0x00000400011a7983 */ /* 0x000ee80000300800 */
[----:B------:R1:W-:Y:S04]  /*94f0*/  STL [R1+0x29c], R7 ;  /* 0x00029c0701007387 */ /* 0x0003e80000100800 */
[----:B------:R-:W3:Y:S04]  /*9500*/  LDL.LU R25, [R1+0x30] ;  /* 0x0000300001197983 */ /* 0x000ee80000300800 */
        /* <DEDUP_REMOVED lines=10> */
[----:B-1----:R-:W3:Y:S01]  /*95b0*/  LDL.LU R7, [R1+0x54] ;  /* 0x0000540001077983 */ /* 0x002ee20000300800 */
[----:B------:R-:W-:-:S02]  /*95c0*/  IADD3 R11, P1, R237, c[0x0][0x168], RZ ;  /* 0x00005a00ed0b7a10 */ /* 0x000fc40007f3e0ff */
[----:B------:R-:W-:-:S03]  /*95d0*/  IADD3.X R9, R244, c[0x0][0x16c], RZ, P3, !PT ;  /* 0x00005b00f4097a10 */ /* 0x000fc60001ffe4ff */
[----:B------:R1:W-:Y:S04]  /*95e0*/  STL [R1+0x2d0], R11 ;  /* 0x0002d00b01007387 */ /* 0x0003e80000100800 */
[----:B------:R-:W3:Y:S04]  /*95f0*/  LDL.LU R14, [R1+0x48] ;  /* 0x00004800010e7983 */ /* 0x000ee80000300800 */
[----:B------:R-:W3:Y:S04]  /*9600*/  LDL.LU R13, [R1+0x58] ;  /* 0x00005800010d7983 */ /* 0x000ee80000300800 */
[----:B------:R1:W-:Y:S04]  /*9610*/  STL [R1+0x2a4], R9 ;  /* 0x0002a40901007387 */ /* 0x0003e80000100800 */
[----:B------:R-:W3:Y:S04]  /*9620*/  LDL.LU R12, [R1+0x5c] ;  /* 0x00005c00010c7983 */ /* 0x000ee80000300800 */
[----:B-1----:R-:W3:Y:S01]  /*9630*/  LDL.LU R11, [R1+0x60] ;  /* 0x00006000010b7983 */ /* 0x002ee20000300800 */
[----:B------:R-:W-:-:S05]  /*9640*/  IADD3 R9, P3, R239, c[0x0][0x168], RZ ;  /* 0x00005a00ef097a10 */ /* 0x000fca0007f7e0ff */
[----:B------:R1:W-:Y:S01]  /*9650*/  STL [R1+0x2d8], R9 ;  /* 0x0002d80901007387 */ /* 0x0003e20000100800 */
[----:B------:R-:W-:Y:S02]  /*9660*/  IADD3.X R30, R246, c[0x0][0x16c], RZ, P5, !PT ;  /* 0x00005b00f61e7a10 */ /* 0x000fe40002ffe4ff */
[----:B------:R-:W-:Y:S01]  /*9670*/  IADD3 R32, P5, R241, c[0x0][0x168], RZ ;  /* 0x00005a00f1207a10 */ /* 0x000fe20007fbe0ff */
[----:B-1----:R-:W3:Y:S04]  /*9680*/  LDL.LU R9, [R1+0x64] ;  /* 0x0000640001097983 */ /* 0x002ee80000300800 */
[----:B------:R1:W-:Y:S04]  /*9690*/  STL [R1+0x2ac], R30 ;  /* 0x0002ac1e01007387 */ /* 0x0003e80000100800 */
[----:B------:R-:W-:Y:S01]  /*96a0*/  STL [R1+0x2e0], R32 ;  /* 0x0002e02001007387 */ /* 0x000fe20000100800 */
[----:B--2---:R-:W-:-:S03]  /*96b0*/  IADD3.X R31, R10, c[0x0][0x16c], RZ, P4, !PT ;  /* 0x00005b000a1f7a10 */ /* 0x004fc600027fe4ff */
[----:B------:R-:W2:Y:S01]  /*96c0*/  LDL.LU R10, [R1+0x74] ;  /* 0x00007400010a7983 */ /* 0x000ea20000300800 */
[----:B-1----:R-:W-:-:S03]  /*96d0*/  IADD3 R30, P4, R243, c[0x0][0x168], RZ ;  /* 0x00005a00f31e7a10 */ /* 0x002fc60007f9e0ff */
[----:B------:R1:W-:Y:S04]  /*96e0*/  STL [R1+0x2b4], R31 ;  /* 0x0002b41f01007387 */ /* 0x0003e80000100800 */
[----:B------:R4:W-:Y:S02]  /*96f0*/  STL [R1+0x2e8], R30 ;  /* 0x0002e81e01007387 */ /* 0x0009e40000100800 */
[----:B----4-:R-:W-:Y:S02]  /*9700*/  IADD3.X R29, R29, c[0x0][0x16c], RZ, P0, !PT ;  /* 0x00005b001d1d7a10 */ /* 0x010fe400007fe4ff */
[----:B-1----:R-:W-:-:S03]  /*9710*/  IADD3 R31, P0, R245, c[0x0][0x168], RZ ;  /* 0x00005a00f51f7a10 */ /* 0x002fc60007f1e0ff */
[----:B------:R1:W-:Y:S04]  /*9720*/  STL [R1+0x2bc], R29 ;  /* 0x0002bc1d01007387 */ /* 0x0003e80000100800 */
[----:B------:R-:W-:Y:S01]  /*9730*/  STL [R1+0x2f0], R31 ;  /* 0x0002f01f01007387 */ /* 0x000fe20000100800 */
[----:B------:R-:W-:Y:S02]  /*9740*/  IADD3.X R30, R28, c[0x0][0x16c], RZ, P2, !PT ;  /* 0x00005b001c1e7a10 */ /* 0x000fe400017fe4ff */
[----:B-1----:R-:W-:-:S03]  /*9750*/  IADD3 R29, P2, R247, c[0x0][0x168], RZ ;  /* 0x00005a00f71d7a10 */ /* 0x002fc60007f5e0ff */
[----:B------:R-:W-:Y:S01]  /*9760*/  STL [R1+0x2c4], R30 ;  /* 0x0002c41e01007387 */ /* 0x000fe20000100800 */
[----:B---3--:R-:W-:-:S03]  /*9770*/  IADD3.X R28, R27, c[0x0][0x16c], RZ, P1, !PT ;  /* 0x00005b001b1c7a10 */ /* 0x008fc60000ffe4ff */
[----:B------:R-:W-:Y:S01]  /*9780*/  STL [R1+0x2f8], R29 ;  /* 0x0002f81d01007387 */ /* 0x000fe20000100800 */
[----:B------:R-:W-:-:S03]  /*9790*/  IADD3 R27, P1, R26, c[0x0][0x168], RZ ;  /* 0x00005a001a1b7a10 */ /* 0x000fc60007f3e0ff */
[----:B------:R-:W-:Y:S01]  /*97a0*/  STL [R1+0x2cc], R28 ;  /* 0x0002cc1c01007387 */ /* 0x000fe20000100800 */
[----:B------:R-:W-:-:S03]  /*97b0*/  IADD3.X R26, R25, c[0x0][0x16c], RZ, P3, !PT ;  /* 0x00005b00191a7a10 */ /* 0x000fc60001ffe4ff */
[----:B------:R-:W-:Y:S01]  /*97c0*/  STL [R1+0x300], R27 ;  /* 0x0003001b01007387 */ /* 0x000fe20000100800 */
[----:B------:R-:W-:-:S03]  /*97d0*/  IADD3 R25, P3, R24, c[0x0][0x168], RZ ;  /* 0x00005a0018197a10 */ /* 0x000fc60007f7e0ff */
[----:B------:R-:W-:Y:S01]  /*97e0*/  STL [R1+0x2d4], R26 ;  /* 0x0002d41a01007387 */ /* 0x000fe20000100800 */
[----:B------:R-:W-:-:S03]  /*97f0*/  IADD3.X R24, R23, c[0x0][0x16c], RZ, P5, !PT ;  /* 0x00005b0017187a10 */ /* 0x000fc60002ffe4ff */
[----:B------:R-:W1:Y:S01]  /*9800*/  S2R R6, SR_TID.X ;  /* 0x0000000000067919 */ /* 0x000e620000002100 */
[----:B------:R-:W-:-:S03]  /*9810*/  IADD3 R23, P5, R22, c[0x0][0x168], RZ ;  /* 0x00005a0016177a10 */ /* 0x000fc60007fbe0ff */
[----:B------:R-:W-:Y:S01]  /*9820*/  STL [R1+0x308], R25 ;  /* 0x0003081901007387 */ /* 0x000fe20000100800 */
[----:B------:R-:W-:-:S03]  /*9830*/  IADD3.X R22, R21, c[0x0][0x16c], RZ, P4, !PT ;  /* 0x00005b0015167a10 */ /* 0x000fc600027fe4ff */
        /* <DEDUP_REMOVED lines=10> */
[----:B------:R-:W-:Y:S04]  /*98e0*/  STL [R1+0x320], R19 ;  /* 0x0003201301007387 */ /* 0x000fe80000100800 */
[----:B------:R-:W-:Y:S04]  /*98f0*/  STL [R1+0x2f4], R18 ;  /* 0x0002f41201007387 */ /* 0x000fe80000100800 */
[----:B------:R3:W-:Y:S02]  /*9900*/  STL [R1+0x328], R16 ;  /* 0x0003281001007387 */ /* 0x0007e40000100800 */
[----:B---3--:R-:W-:-:S02]  /*9910*/  IADD3.X R16, R7, c[0x0][0x16c], RZ, P3, !PT ;  /* 0x00005b0007107a10 */ /* 0x008fc40001ffe4ff */
[----:B------:R-:W3:Y:S01]  /*9920*/  S2R R7, SR_TID.X ;  /* 0x0000000000077919 */ /* 0x000ee20000002100 */
[----:B------:R-:W-:Y:S02]  /*9930*/  IADD3.X R17, R15, c[0x0][0x16c], RZ, P1, !PT ;  /* 0x00005b000f117a10 */ /* 0x000fe40000ffe4ff */
[----:B-1----:R-:W-:Y:S02]  /*9940*/  LOP3.LUT R6, R6, 0x3, RZ, 0xc0, !PT ;  /* 0x0000000306067812 */ /* 0x002fe400078ec0ff */
[----:B------:R-:W-:Y:S01]  /*9950*/  IADD3 R15, P1, R214, c[0x0][0x168], RZ ;  /* 0x00005a00d60f7a10 */ /* 0x000fe20007f3e0ff */
[----:B------:R-:W-:Y:S02]  /*9960*/  STL [R1+0x2fc], R17 ;  /* 0x0002fc1101007387 */ /* 0x000fe40000100800 */
[----:B------:R-:W-:Y:S02]  /*9970*/  IMAD R6, R6, 0x420, RZ ;  /* 0x0000042006067824 */ /* 0x000fe400078e02ff */
[----:B------:R1:W-:Y:S01]  /*9980*/  STL [R1+0x330], R15 ;  /* 0x0003300f01007387 */ /* 0x0003e20000100800 */
[----:B------:R-:W-:-:S02]  /*9990*/  IADD3.X R12, R12, c[0x0][0x16c], RZ, P4, !PT ;  /* 0x00005b000c0c7a10 */ /* 0x000fc400027fe4ff */
[----:B------:R-:W-:Y:S01]  /*99a0*/  IADD3.X R11, R11, c[0x0][0x16c], RZ, P0, !PT ;  /* 0x00005b000b0b7a10 */ /* 0x000fe200007fe4ff */
[----:B------:R-:W-:Y:S01]  /*99b0*/  STL [R1+0x304], R16 ;  /* 0x0003041001007387 */ /* 0x000fe20000100800 */
[----:B-1----:R-:W-:Y:S02]  /*99c0*/  IADD3 R15, P3, R14, c[0x0][0x168], RZ ;  /* 0x00005a000e0f7a10 */ /* 0x002fe40007f7e0ff */
[----:B------:R-:W-:Y:S02]  /*99d0*/  IADD3.X R14, R13, c[0x0][0x16c], RZ, P5, !PT ;  /* 0x00005b000d0e7a10 */ /* 0x000fe40002ffe4ff */
[----:B------:R-:W-:Y:S01]  /*99e0*/  IADD3 R13, P5, R215, c[0x0][0x168], RZ ;  /* 0x00005a00d70d7a10 */ /* 0x000fe20007fbe0ff */
[----:B------:R-:W-:Y:S01]  /*99f0*/  STL [R1+0x338], R15 ;  /* 0x0003380f01007387 */ /* 0x000fe20000100800 */
[----:B---3--:R-:W-:-:S03]  /*9a00*/  LOP3.LUT R7, R6, 0x5c, R7, 0x78, !PT ;  /* 0x0000005c06077812 */ /* 0x008fc600078e7807 */
[----:B------:R-:W-:Y:S01]  /*9a10*/  STL [R1+0x30c], R14 ;  /* 0x00030c0e01007387 */ /* 0x000fe20000100800 */
[----:B------:R-:W-:Y:S02]  /*9a20*/  IADD3.X R6, R9, c[0x0][0x16c], RZ, P2, !PT ;  /* 0x00005b0009067a10 */ /* 0x000fe400017fe4ff */
[----:B------:R-:W-:Y:S01]  /*9a30*/  IADD3.X R9, R3, c[0x0][0x16c], RZ, P1, !PT ;  /* 0x00005b0003097a10 */ /* 0x000fe20000ffe4ff */
[----:B------:R-:W-:Y:S04]  /*9a40*/  STL [R1+0x340], R13 ;  /* 0x0003400d01007387 */ /* 0x000fe80000100800 */
[----:B------:R-:W-:Y:S04]  /*9a50*/  STL [R1+0x314], R12 ;  /* 0x0003140c01007387 */ /* 0x000fe80000100800 */
[----:B------:R-:W-:Y:S04]  /*9a60*/  STL [R1+0x31c], R11 ;  /* 0x00031c0b01007387 */ /* 0x000fe80000100800 */
[----:B------:R1:W-:Y:S04]  /*9a70*/  STL [R1+0x324], R6 ;  /* 0x0003240601007387 */ /* 0x0003e80000100800 */
[----:B------:R3:W5:Y:S01]  /*9a80*/  LDL.LU R3, [R1+0x584] ;  /* 0x0005840001037983 */ /* 0x0007620000300800 */
[----:B-1----:R-:W-:-:S03]  /*9a90*/  IADD3.X R6, R252, c[0x0][0x16c], RZ, P3, !PT ;  /* 0x00005b00fc067a10 */ /* 0x002fc60001ffe4ff */
[----:B------:R3:W5:Y:S04]  /*9aa0*/  LDL.LU R252, [R1+0x580] ;  /* 0x0005800001fc7983 */ /* 0x0007680000300800 */
[----:B------:R1:W-:Y:S02]  /*9ab0*/  STL [R1+0x32c], R9 ;  /* 0x00032c0901007387 */ /* 0x0003e40000100800 */
[----:B-1----:R-:W-:Y:S02]  /*9ac0*/  IADD3.X R9, R2, c[0x0][0x16c], RZ, P5, !PT ;  /* 0x00005b0002097a10 */ /* 0x002fe40002ffe4ff */
[----:B------:R3:W5:Y:S04]  /*9ad0*/  LDL.LU R2, [R1+0x57c] ;  /* 0x00057c0001027983 */ /* 0x0007680000300800 */
[----:B------:R2:W-:Y:S01]  /*9ae0*/  STL [R1+0x334], R6 ;  /* 0x0003340601007387 */ /* 0x0005e20000100800 */
[----:B------:R-:W-:Y:S01]  /*9af0*/  IADD3 R8, R8, -0x2, RZ ;  /* 0xfffffffe08087810 */ /* 0x000fe20007ffe0ff */
[----:B------:R-:W-:Y:S01]  /*9b00*/  CS2R R40, SRZ ;  /* 0x0000000000287805 */ /* 0x000fe2000001ff00 */
[----:B------:R-:W-:Y:S01]  /*9b10*/  CS2R R216, SRZ ;  /* 0x0000000000d87805 */ /* 0x000fe2000001ff00 */
[----:B------:R-:W-:Y:S01]  /*9b20*/  CS2R R248, SRZ ;  /* 0x0000000000f87805 */ /* 0x000fe2000001ff00 */
[----:B------:R-:W-:Y:S01]  /*9b30*/  CS2R R250, SRZ ;  /* 0x0000000000fa7805 */ /* 0x000fe2000001ff00 */
[----:B------:R-:W-:Y:S01]  /*9b40*/  CS2R R202, SRZ ;  /* 0x0000000000ca7805 */ /* 0x000fe2000001ff00 */
[----:B------:R-:W-:Y:S01]  /*9b50*/  CS2R R204, SRZ ;  /* 0x0000000000cc7805 */ /* 0x000fe2000001ff00 */
[----:B------:R-:W-:Y:S01]  /*9b60*/  CS2R R206, SRZ ;  /* 0x0000000000ce7805 */ /* 0x000fe2000001ff00 */
[----:B------:R-:W-:Y:S01]  /*9b70*/  LOP3.LUT R7, R7, 0x20, RZ, 0x3c, !PT ;  /* 0x0000002007077812 */ /* 0x000fe200078e3cff */
[----:B------:R-:W-:Y:S01]  /*9b80*/  UMOV UR4, 0xffffffff ;  /* 0xffffffff00047882 */ /* 0x000fe20000000000 */
[----:B--2---:R-:W-:-:S02]  /*9b90*/  LOP3.LUT R6, R10, 0x400, R0, 0xf8, !PT ;  /* 0x000004000a067812 */ /* 0x004fc400078ef800 */
[----:B------:R3:W5:Y:S04]  /*9ba0*/  LDL.LU R0, [R1+0x578] ;  /* 0x0005780001007983 */ /* 0x0007680000300800 */
[----:B------:R-:W-:Y:S04]  /*9bb0*/  STL [R1+0x33c], R9 ;  /* 0x00033c0901007387 */ /* 0x000fe80000100800 */
[----:B------:R1:W-:Y:S04]  /*9bc0*/  STL [R1+0x358], R6 ;  /* 0x0003580601007387 */ /* 0x0003e80000100800 */
        /* <DEDUP_REMOVED lines=17> */
[----:B-1----:R-:W-:-:S03]  /*9ce0*/  LOP3.LUT R6, R6, 0x40, RZ, 0x3c, !PT ;  /* 0x0000004006067812 */ /* 0x002fc600078e3cff */
[----:B------:R3:W-:Y:S04]  /*9cf0*/  STL [R1+0x44], RZ ;  /* 0x000044ff01007387 */ /* 0x0007e80000100800 */
[----:B------:R3:W-:Y:S04]  /*9d00*/  STL [R1+0x48], RZ ;  /* 0x000048ff01007387 */ /* 0x0007e80000100800 */
[----:B------:R3:W-:Y:S04]  /*9d10*/  STL [R1+0x4c], RZ ;  /* 0x00004cff01007387 */ /* 0x0007e80000100800 */
[----:B------:R3:W-:Y:S04]  /*9d20*/  STL [R1+0x30], RZ ;  /* 0x000030ff01007387 */ /* 0x0007e80000100800 */
[----:B------:R3:W-:Y:S04]  /*9d30*/  STL [R1+0x34], RZ ;  /* 0x000034ff01007387 */ /* 0x0007e80000100800 */
[----:B------:R3:W-:Y:S04]  /*9d40*/  STL [R1+0x38], RZ ;  /* 0x000038ff01007387 */ /* 0x0007e80000100800 */
[----:B------:R3:W-:Y:S04]  /*9d50*/  STL [R1+0x3c], RZ ;  /* 0x00003cff01007387 */ /* 0x0007e80000100800 */
[----:B------:R3:W-:Y:S04]  /*9d60*/  STL [R1+0x574], R8 ;  /* 0x0005740801007387 */ /* 0x0007e80000100800 */
[----:B------:R3:W-:Y:S02]  /*9d70*/  STL [R1+0x490], R6 ;  /* 0x0004900601007387 */ /* 0x0007e40000100800 */
.L_x_2:
[----:B---3--:R-:W2:Y:S01]  /*9d80*/  LDL R8, [R1+0x358] ;  /* 0x0003580001087983 */ /* 0x008ea20000100800 */
[----:B------:R-:W-:-:S04]  /*9d90*/  DEPBAR.LE SB0, 0x2 ;  /* 0x000080800000791a */ /* 0x000fc80000000000 */
[----:B------:R-:W1:Y:S01]  /*9da0*/  S2R R6, SR_TID.X ;  /* 0x0000000000067919 */ /* 0x000e620000002100 */
[----:B------:R-:W-:-:S03]  /*9db0*/  UIADD3 UR4, UR4, 0x1, URZ ;  /* 0x0000000104047890 */ /* 0x000fc6000fffe03f */
[----:B------:R-:W3:Y:S01]  /*9dc0*/  S2R R11, SR_TID.X ;  /* 0x00000000000b7919 */ /* 0x000ee20000002100 */
[----:B------:R-:W-:-:S03]  /*9dd0*/  UISETP.GT.AND UP0, UPT, UR4, 0x1, UPT ;  /* 0x000000010400788c */ /* 0x000fc6000bf04270 */
[----:B------:R-:W-:Y:S01]  /*9de0*/  STL [R1+0x6d4], R248 ;  /* 0x0006d4f801007387 */ /* 0x000fe20000100800 */
[----:B------:R-:W-:-:S03]  /*9df0*/  USEL UR4, UR4, URZ, !UP0 ;  /* 0x0000003f04047287 */ /* 0x000fc6000c000000 */
[----:B------:R-:W-:Y:S03]  /*9e00*/  STL [R1+0x6d0], R249 ;  /* 0x0006d0f901007387 */ /* 0x000fe60000100800 */
[----:B------:R-:W-:Y:S01]  /*9e10*/  IMAD.U32 R7, RZ, RZ, UR4 ;  /* 0x00000004ff077e24 */ /* 0x000fe2000f8e00ff */
[----:B------:R-:W-:Y:S01]  /*9e20*/  STL [R1+0x6cc], R250 ;  /* 0x0006ccfa01007387 */ /* 0x000fe20000100800 */
[----:B------:R-:W-:-:S03]  /*9e30*/  IMAD.U32 R232, RZ, RZ, UR4 ;  /* 0x00000004ffe87e24 */ /* 0x000fc6000f8e00ff */
[----:B------:R-:W-:Y:S01]  /*9e40*/  STL [R1+0x6c8], R251 ;  /* 0x0006c8fb01007387 */ /* 0x000fe20000100800 */
[----:B-1----:R-:W-:Y:S01]  /*9e50*/  LOP3.LUT R10, R6, 0x3, RZ, 0xc0, !PT ;  /* 0x00000003060a7812 */ /* 0x002fe200078ec0ff */
[----:B------:R-:W-:Y:S02]  /*9e60*/  IMAD.U32 R6, RZ, RZ, UR4 ;  /* 0x00000004ff067e24 */ /* 0x000fe4000f8e00ff */
[----:B-----5:R-:W-:Y:S02]  /*9e70*/  STL [R1+0x5a4], R2 ;  /* 0x0005a40201007387 */ /* 0x020fe40000100800 */
[C---:B------:R-:W-:Y:S02]  /*9e80*/  IMAD R9, R10.reuse, 0x420, RZ ;  /* 0x000004200a097824 */ /* 0x040fe400078e02ff */
[----:B------:R-:W-:Y:S01]  /*9e90*/  STL [R1+0x5a0], R4 ;  /* 0x0005a00401007387 */ /* 0x000fe20000100800 */
[----:B------:R-:W-:Y:S02]  /*9ea0*/  IMAD R10, R10, 0x420, RZ ;  /* 0x000004200a0a7824 */ /* 0x000fe400078e02ff */
[--C-:B---3--:R-:W-:Y:S01]  /*9eb0*/  LOP3.LUT R9, R9, 0x5c, R11.reuse, 0x78, !PT ;  /* 0x0000005c09097812 */ /* 0x108fe200078e780b */
[----:B------:R-:W-:Y:S02]  /*9ec0*/  STL [R1+0x59c], R5 ;  /* 0x00059c0501007387 */ /* 0x000fe40000100800 */
[----:B------:R-:W-:-:S02]  /*9ed0*/  LOP3.LUT R10, R10, 0x5c, R11, 0x78, !PT ;  /* 0x0000005c0a0a7812 */ /* 0x000fc400078e780b */
[----:B------:R-:W-:Y:S01]  /*9ee0*/  LOP3.LUT R9, R9, 0x20, RZ, 0x3c, !PT ;  /* 0x0000002009097812 */ /* 0x000fe200078e3cff */
[----:B------:R-:W-:Y:S02]  /*9ef0*/  STL [R1+0x598], R0 ;  /* 0x0005980001007387 */ /* 0x000fe40000100800 */
[----:B------:R-:W-:Y:S02]  /*9f00*/  IMAD R6, R6, 0x8000, R10 ;  /* 0x0000800006067824 */ /* 0x000fe400078e020a */
[----:B------:R-:W-:Y:S01]  /*9f10*/  BAR.SYNC.DEFER_BLOCKING 0x0 ;  /* 0x0000000000007b1d */ /* 0x000fe20000010000 */
[----:B------:R-:W-:-:S05]  /*9f20*/  IMAD R7, R7, 0x8000, R9 ;  /* 0x0000800007077824 */ /* 0x000fca00078e0209 */
[----:B------:R-:W-:Y:S04]  /*9f30*/  STL [R1+0x594], R3 ;  /* 0x0005940301007387 */ /* 0x000fe80000100800 */
[----:B------:R-:W-:Y:S04]  /*9f40*/  STL [R1+0x578], R252 ;  /* 0x000578fc01007387 */ /* 0x000fe80000100800 */
[----:B------:R-:W-:Y:S04]  /*9f50*/  LDS R188, [R6] ;  /* 0x0000000006bc7984 */ /* 0x000fe80000000800 */
[----:B------:R-:W-:Y:S04]  /*9f60*/  LDS R190, [R6+0x1000] ;  /* 0x0010000006be7984 */ /* 0x000fe80000000800 */
[----:B------:R-:W-:Y:S04]  /*9f70*/  LDS R189, [R7] ;  /* 0x0000000007bd7984 */ /* 0x000fe80000000800 */
[----:B------:R-:W-:Y:S04]  /*9f80*/  LDS R191, [R7+0x1000] ;  /* 0x0010000007bf7984 */ /* 0x000fe80000000800 */
        /* <DEDUP_REMOVED lines=26> */
[----:B------:R-:W-:Y:S01]  /*a130*/  LDS R11, [R7+0x1380] ;  /* 0x00138000070b7984 */ /* 0x000fe20000000800 */
[----:B--2---:R-:W-:-:S03]  /*a140*/  IMAD R232, R232, 0x4000, R8 ;  /* 0x00004000e8e87824 */ /* 0x004fc600078e0208 */
[----:B------:R-:W-:Y:S04]  /*a150*/  LDS R8, [R6+0x380] ;  /* 0x0003800006087984 */ /* 0x000fe80000000800 */
[----:B------:R-:W1:Y:S04]  /*a160*/  LDSM.16.M88.4 R20, [R232+0x10000] ;  /* 0x01000000e814783b */ /* 0x000e680000000200 */
[----:B------:R-:W2:Y:S01]  /*a170*/  LDSM.16.M88.4 R16, [R232+0x10800] ;  /* 0x01080000e810783b */ /* 0x000ea20000000200 */
[-C--:B-1----:R-:W-:Y:S08]  /*a180*/  HMMA.1688.F32.TF32 R24, R188, R20.reuse, R228 ;  /* 0x00000014bc18723c */ /* 0x082ff000000810e4 */
[-C--:B------:R-:W-:Y:S11]  /*a190*/  HMMA.1688.F32.TF32 R28, R212, R20.reuse, R184 ;  /* 0x00000014d41c723c */ /* 0x080ff600000810b8 */
[----:B------:R-:W-:Y:S05]  /*a1a0*/  @!UPT UIADD3 URZ, URZ, URZ, URZ ;  /* 0x0000003f3f3ff290 */ /* 0x000fea000fffe03f */
[----:B------:R-:W-:Y:S02]  /*a1b0*/  IMAD.MOV.U32 R248, RZ, RZ, R24 ;  /* 0x000000fffff87224 */ /* 0x000fe400078e0018 */
[----:B------:R-:W-:Y:S02]  /*a1c0*/  IMAD.MOV.U32 R249, RZ, RZ, R25 ;  /* 0x000000fffff97224 */ /* 0x000fe400078e0019 */
[----:B------:R-:W-:Y:S02]  /*a1d0*/  IMAD.MOV.U32 R250, RZ, RZ, R26 ;  /* 0x000000fffffa7224 */ /* 0x000fe400078e001a */
[----:B------:R-:W-:Y:S01]  /*a1e0*/  IMAD.MOV.U32 R251, RZ, RZ, R27 ;  /* 0x000000fffffb7224 */ /* 0x000fe200078e001b */
[----:B------:R-:W-:Y:S01]  /*a1f0*/  STL.64 [R1+0xd8], R28 ;  /* 0x0000d81c01007387 */ /* 0x000fe20000100a00 */
[-C--:B------:R-:W-:Y:S03]  /*a200*/  HMMA.1688.F32.TF32 R24, R180, R20.reuse, R40 ;  /* 0x00000014b418723c */ /* 0x080fe60000081028 */
[----:B------:R1:W-:Y:S05]  /*a210*/  STL.64 [R1+0xe0], R30 ;  /* 0x0000e01e01007387 */ /* 0x0003ea0000100a00 */
[-C--:B------:R-:W-:Y:S08]  /*a220*/  HMMA.1688.F32.TF32 R40, R160, R20.reuse, R60 ;  /* 0x00000014a028723c */ /* 0x080ff0000008103c */
[-C--:B-1----:R-:W-:Y:S01]  /*a230*/  HMMA.1688.F32.TF32 R28, R36, R20.reuse, R168 ;  /* 0x00000014241c723c */ /* 0x082fe200000810a8 */
[----:B------:R-:W-:Y:S06]  /*a240*/  LDSM.16.M88.4 R168, [R232+0x12800] ;  /* 0x01280000e8a8783b */ /* 0x000fec0000000200 */
[----:B------:R-:W-:Y:S04]  /*a250*/  STL.64 [R1+0xe8], R24 ;  /* 0x0000e81801007387 */ /* 0x000fe80000100a00 */
[----:B------:R1:W-:Y:S04]  /*a260*/  STL.64 [R1+0xf0], R26 ;  /* 0x0000f01a01007387 */ /* 0x0003e80000100a00 */
[----:B------:R-:W-:Y:S04]  /*a270*/  STL.64 [R1+0x160], R40 ;  /* 0x0001602801007387 */ /* 0x000fe80000100a00 */
[----:B------:R2:W-:Y:S01]  /*a280*/  STL.64 [R1+0x168], R42 ;  /* 0x0001682a01007387 */ /* 0x0005e20000100a00 */
[----:B-1----:R-:W-:Y:S03]  /*a290*/  HMMA.1688.F32.TF32 R24, R32, R20, R176 ;  /* 0x000000142018723c */ /* 0x002fe600000810b0 */
[----:B------:R-:W-:Y:S04]  /*a2a0*/  STL.64 [R1+0x1d8], R28 ;  /* 0x0001d81c01007387 */ /* 0x000fe80000100a00 */
[----:B------:R1:W-:Y:S01]  /*a2b0*/  STL.64 [R1+0x1e0], R30 ;  /* 0x0001e01e01007387 */ /* 0x0003e20000100a00 */
[----:B--2---:R-:W-:Y:S03]  /*a2c0*/  HMMA.1688.F32.TF32 R40, R180, R16, R48 ;  /* 0x00000010b428723c */ /* 0x004fe60000081030 */
[----:B------:R-:W-:Y:S05]  /*a2d0*/  LDSM.16.M88.4 R176, [R232+0x13800] ;  /* 0x01380000e8b0783b */ /* 0x000fea0000000200 */
[----:B-1----:R-:W-:Y:S07]  /*a2e0*/  HMMA.1688.F32.TF32 R28, R12, R20, R196 ;  /* 0x000000140c1c723c */ /* 0x002fee00000810c4 */
[----:B------:R1:W-:Y:S01]  /*a2f0*/  STL [R1+0x1f8], R24 ;  /* 0x0001f81801007387 */ /* 0x0003e20000100800 */
[----:B------:R-:W-:-:S02]  /*a300*/  IMAD.MOV.U32 R252, RZ, RZ, R25 ;  /* 0x000000fffffc7224 */ /* 0x000fc400078e0019 */
[----:B------:R-:W-:Y:S02]  /*a310*/  IMAD.MOV.U32 R3, RZ, RZ, R26 ;  /* 0x000000ffff037224 */ /* 0x000fe400078e001a */
[----:B------:R-:W-:-:S03]  /*a320*/  IMAD.MOV.U32 R0, RZ, RZ, R27 ;  /* 0x000000ffff007224 */ /* 0x000fc600078e001b */
[----:B------:R-:W-:Y:S01]  /*a330*/  STL [R1+0x6ac], R3 ;  /* 0x0006ac0301007387 */ /* 0x000fe20000100800 */
[----:B-1----:R-:W-:Y:S03]  /*a340*/  HMMA.1688.F32.TF32 R24, R8, R20, R200 ;  /* 0x000000140818723c */ /* 0x002fe600000810c8 */
[----:B------:R-:W-:Y:S04]  /*a350*/  STL [R1+0x6a8], R252 ;  /* 0x0006a8fc01007387 */ /* 0x000fe80000100800 */
[----:B------:R-:W-:Y:S04]  /*a360*/  STL [R1+0x6a4], R0 ;  /* 0x0006a40001007387 */ /* 0x000fe80000100800 */
[----:B------:R-:W-:Y:S04]  /*a370*/  STL.64 [R1+0x208], R28 ;  /* 0x0002081c01007387 */ /* 0x000fe80000100a00 */
[----:B------:R1:W-:Y:S08]  /*a380*/  STL.64 [R1+0x210], R30 ;  /* 0x0002101e01007387 */ /* 0x0003f00000100a00 */
[----:B------:R2:W-:Y:S01]  /*a390*/  STL.64 [R1+0x228], R24 ;  /* 0x0002281801007387 */ /* 0x0005e20000100a00 */
[----:B------:R-:W-:-:S02]  /*a3a0*/  IMAD.MOV.U32 R21, RZ, RZ, R26 ;  /* 0x000000ffff157224 */ /* 0x000fc400078e001a */
[----:B------:R-:W-:Y:S01]  /*a3b0*/  IMAD.MOV.U32 R20, RZ, RZ, R27 ;  /* 0x000000ffff147224 */ /* 0x000fe200078e001b */
[-C--:B-1----:R-:W-:Y:S04]  /*a3c0*/  HMMA.1688.F32.TF32 R28, R160, R16.reuse, R52 ;  /* 0x00000010a01c723c */ /* 0x082fe80000081034 */
[----:B------:R-:W-:Y:S04]  /*a3d0*/  STL [R1+0x6a0], R20 ;  /* 0x0006a01401007387 */ /* 0x000fe80000100800 */
[-C--:B--2---:R-:W-:Y:S01]  /*a3e0*/  HMMA.1688.F32.TF32 R24, R188, R16.reuse, R220 ;  /* 0x00000010bc18723c */ /* 0x084fe200000810dc */
[----:B------:R-:W-:Y:S11]  /*a3f0*/  STL [R1+0x69c], R21 ;  /* 0x00069c1501007387 */ /* 0x000ff60000100800 */
[----:B------:R-:W-:Y:S11]  /*a400*/  @!UPT UIADD3 URZ, URZ, URZ, URZ ;  /* 0x0000003f3f3ff290 */ /* 0x000ff6000fffe03f */
[----:B------:R-:W-:Y:S01]  /*a410*/  @!UPT UIADD3 URZ, URZ, URZ, URZ ;  /* 0x0000003f3f3ff290 */ /* 0x000fe2000fffe03f */
[----:B------:R-:W-:Y:S02]  /*a420*/  IMAD.MOV.U32 R63, RZ, RZ, R24 ;  /* 0x000000ffff3f7224 */ /* 0x000fe400078e0018 */
[----:B------:R-:W-:Y:S02]  /*a430*/  IMAD.MOV.U32 R62, RZ, RZ, R25 ;  /* 0x000000ffff3e7224 */ /* 0x000fe400078e0019 */
[----:B------:R-:W-:Y:S02]  /*a440*/  IMAD.MOV.U32 R61, RZ, RZ, R26 ;  /* 0x000000ffff3d7224 */ /* 0x000fe400078e001a */
[----:B------:R-:W-:Y:S02]  /*a450*/  IMAD.MOV.U32 R60, RZ, RZ, R27 ;  /* 0x000000ffff3c7224 */ /* 0x000fe400078e001b */
[-C--:B------:R-:W-:Y:S11]  /*a460*/  HMMA.1688.F32.TF32 R24, R212, R16.reuse, R44 ;  /* 0x00000010d418723c */ /* 0x080ff6000008102c */
[----:B------:R-:W-:Y:S11]  /*a470*/  @!UPT UIADD3 URZ, URZ, URZ, URZ ;  /* 0x0000003f3f3ff290 */ /* 0x000ff6000fffe03f */
[----:B------:R-:W-:Y:S01]  /*a480*/  @!UPT UIADD3 URZ, URZ, URZ, URZ ;  /* 0x0000003f3f3ff290 */ /* 0x000fe2000fffe03f */
[----:B------:R1:W-:Y:S01]  /*a490*/  STL [R1+0x98], R24 ;  /* 0x0000981801007387 */ /* 0x0003e20000100800 */
[----:B------:R-:W-:Y:S02]  /*a4a0*/  IMAD.MOV.U32 R5, RZ, RZ, R25 ;  /* 0x000000ffff057224 */ /* 0x000fe400078e0019 */
[----:B------:R-:W-:Y:S02]  /*a4b0*/  IMAD.MOV.U32 R4, RZ, RZ, R26 ;  /* 0x000000ffff047224 */ /* 0x000fe400078e001a */
[----:B------:R-:W-:Y:S01]  /*a4c0*/  IMAD.MOV.U32 R2, RZ, RZ, R27 ;  /* 0x000000ffff027224 */ /* 0x000fe200078e001b */
[----:B------:R-:W-:Y:S01]  /*a4d0*/  STL [R1+0x6c4], R5 ;  /* 0x0006c40501007387 */ /* 0x000fe20000100800 */
[----:B-1----:R-:W-:Y:S03]  /*a4e0*/  HMMA.1688.F32.TF32 R24, R36, R16, R164 ;  /* 0x000000102418723c */ /* 0x002fe600000810a4 */
[----:B------:R-:W-:Y:S04]  /*a4f0*/  STL [R1+0x6c0], R4 ;  /* 0x0006c00401007387 */ /* 0x000fe80000100800 */
[----:B------:R-:W-:Y:S04]  /*a500*/  STL.64 [R1+0xa8], R40 ;  /* 0x0000a82801007387 */ /* 0x000fe80000100a00 */
[----:B------:R-:W-:Y:S04]  /*a510*/  STL.64 [R1+0xb0], R42 ;  /* 0x0000b02a01007387 */ /* 0x000fe80000100a00 */
[----:B------:R-:W-:Y:S04]  /*a520*/  STL.64 [R1+0xb8], R28 ;  /* 0x0000b81c01007387 */ /* 0x000fe80000100a00 */
[----:B------:R-:W-:Y:S04]  /*a530*/  STL.64 [R1+0xc0], R30 ;  /* 0x0000c01e01007387 */ /* 0x000fe80000100a00 */
[----:B------:R-:W-:Y:S01]  /*a540*/  LDSM.16.M88.4 R28, [R232+0x11000] ;  /* 0x01100000e81c783b */ /* 0x000fe20000000200 */
[----:B------:R-:W-:-:S03]  /*a550*/  IMAD.MOV.U32 R3, RZ, RZ, R26 ;  /* 0x000000ffff037224 */ /* 0x000fc600078e001a */
[----:B------:R1:W-:Y:S01]  /*a560*/  STL.64 [R1+0x158], R24 ;  /* 0x0001581801007387 */ /* 0x0003e20000100a00 */
[----:B------:R-:W-:-:S03]  /*a570*/  IMAD.MOV.U32 R252, RZ, RZ, R27 ;  /* 0x000000fffffc7224 */ /* 0x000fc600078e001b */
[----:B------:R-:W-:Y:S04]  /*a580*/  STL [R1+0x6b4], R3 ;  /* 0x0006b40301007387 */ /* 0x000fe80000100800 */
[----:B------:R-:W-:Y:S01]  /*a590*/  STL [R1+0x6b0], R252 ;  /* 0x0006b0fc01007387 */ /* 0x000fe20000100800 */
[----:B-1----:R-:W-:Y:S03]  /*a5a0*/  HMMA.1688.F32.TF32 R24, R32, R16, R172 ;  /* 0x000000102018723c */ /* 0x002fe600000810ac */
[----:B------:R-:W-:Y:S04]  /*a5b0*/  LDSM.16.M88.4 R164, [R232+0x12000] ;  /* 0x01200000e8a4783b */ /* 0x000fe80000000200 */
[----:B------:R-:W1:Y:S11]  /*a5c0*/  LDSM.16.M88.4 R172, [R232+0x13000] ;  /* 0x01300000e8ac783b */ /* 0x000e760000000200 */
[----:B------:R-:W-:Y:S05]  /*a5d0*/  @!UPT UIADD3 URZ, URZ, URZ, URZ ;  /* 0x0000003f3f3ff290 */ /* 0x000fea000fffe03f */
[----:B------:R2:W-:Y:S01]  /*a5e0*/  STL [R1+0x1d0], R25 ;  /* 0x0001d01901007387 */ /* 0x0005e20000100800 */
[----:B------:R-:W-:Y:S02]  /*a5f0*/  IMAD.MOV.U32 R0, RZ, RZ, R24 ;  /* 0x000000ffff007224 */ /* 0x000fe400078e0018 */
[----:B------:R-:W-:Y:S02]  /*a600*/  IMAD.MOV.U32 R20, RZ, RZ, R26 ;  /* 0x000000ffff147224 */ /* 0x000fe400078e001a */
[----:B------:R-:W-:-:S03]  /*a610*/  IMAD.MOV.U32 R21, RZ, RZ, R27 ;  /* 0x000000ffff157224 */ /* 0x000fc600078e001b */
[----:B------:R-:W-:Y:S01]  /*a620*/  STL [R1+0x6bc], R20 ;  /* 0x0006bc1401007387 */ /* 0x000fe20000100800 */
[-C--:B--2---:R-:W-:Y:S03]  /*a630*/  HMMA.1688.F32.TF32 R24, R12, R16.reuse, R192 ;  /* 0x000000100c18723c */ /* 0x084fe600000810c0 */
[----:B------:R-:W-:Y:S11]  /*a640*/  STL [R1+0x6b8], R0 ;  /* 0x0006b80001007387 */ /* 0x000ff60000100800 */
[----:B------:R-:W-:Y:S09]  /*a650*/  @!UPT UIADD3 URZ, URZ, URZ, URZ ;  /* 0x0000003f3f3ff290 */ /* 0x000ff2000fffe03f */
[----:B------:R2:W-:Y:S01]  /*a660*/  STL.64 [R1+0x1f0], R26 ;  /* 0x0001f01a01007387 */ /* 0x0005e20000100a00 */
[----:B------:R-:W-:Y:S02]  /*a670*/  IMAD.MOV.U32 R3, RZ, RZ, R24 ;  /* 0x000000ffff037224 */ /* 0x000fe400078e0018 */
[----:B------:R-:W-:Y:S01]  /*a680*/  IMAD.MOV.U32 R252, RZ, RZ, R25 ;  /* 0x000000fffffc7224 */ /* 0x000fe200078e0019 */
[----:B------:R-:W3:Y:S04]  /*a690*/  LDL.LU.64 R220, [R1+0x1c0] ;  /* 0x0001c00001dc7983 */ /* 0x000ee80000300a00 */
[----:B------:R-:W3:Y:S01]  /*a6a0*/  LDL.LU.64 R222, [R1+0x1c8] ;  /* 0x0001c80001de7983 */ /* 0x000ee20000300a00 */
[----:B--2---:R-:W-:Y:S03]  /*a6b0*/  HMMA.1688.F32.TF32 R24, R8, R16, R204 ;  /* 0x000000100818723c */ /* 0x004fe600000810cc */
[----:B------:R-:W2:Y:S04]  /*a6c0*/  LDL.LU.64 R184, [R1+0x1b0] ;  /* 0x0001b00001b87983 */ /* 0x000ea80000300a00 */
[----:B------:R-:W2:Y:S11]  /*a6d0*/  LDL.LU.64 R186, [R1+0x1b8] ;  /* 0x0001b80001ba7983 */ /* 0x000eb60000300a00 */
[----:B------:R-:W-:Y:S05]  /*a6e0*/  @!UPT UIADD3 URZ, URZ, URZ, URZ ;  /* 0x0000003f3f3ff290 */ /* 0x000fea000fffe03f */
[----:B------:R-:W-:Y:S01]  /*a6f0*/  STL.64 [R1+0x218], R24 ;  /* 0x0002181801007387 */ /* 0x000fe20000100a00 */
[----:B------:R-:W-:Y:S02]  /*a700*/  IMAD.MOV.U32 R17, RZ, RZ, R26 ;  /* 0x000000ffff117224 */ /* 0x000fe400078e001a */
[----:B------:R-:W-:Y:S01]  /*a710*/  IMAD.MOV.U32 R16, RZ, RZ, R27 ;  /* 0x000000ffff107224 */ /* 0x000fe200078e001b */
[----:B------:R-:W4:Y:S04]  /*a720*/  LDL.LU.64 R52, [R1+0x1a0] ;  /* 0x0001a00001347983 */ /* 0x000f280000300a00 */
        /* <DEDUP_REMOVED lines=18> */
[----:B------:R-:W4:Y:S01]  /*a850*/  LDL.LU.64 R194, [R1+0x100] ;  /* 0x0001000001c27983 */ /* 0x000f220000300a00 */
[C---:B-1----:R-:W-:Y:S03]  /*a860*/  HMMA.1688.F32.TF32 R96, R180.reuse, R172, R96 ;  /* 0x000000acb460723c */ /* 0x042fe60000081060 */
[----:B------:R-:W2:Y:S05]  /*a870*/  LDSM.16.M88.4 R24, [R232+0x11800] ;  /* 0x01180000e818783b */ /* 0x000eaa0000000200 */
[----:B------:R-:W-:Y:S08]  /*a880*/  HMMA.1688.F32.TF32 R100, R180, R176, R100 ;  /* 0x000000b0b464723c */ /* 0x000ff00000081064 */
[C---:B---3--:R-:W-:Y:S08]  /*a890*/  HMMA.1688.F32.TF32 R220, R188.reuse, R28, R220 ;  /* 0x0000001cbcdc723c */ /* 0x048ff000000810dc */
[C---:B--2---:R-:W-:Y:S08]  /*a8a0*/  HMMA.1688.F32.TF32 R184, R188.reuse, R24, R184 ;  /* 0x00000018bcb8723c */ /* 0x044ff000000810b8 */
[C---:B----4-:R-:W-:Y:S08]  /*a8b0*/  HMMA.1688.F32.TF32 R52, R188.reuse, R164, R52 ;  /* 0x000000a4bc34723c */ /* 0x050ff00000081034 */
[C---:B------:R-:W-:Y:S08]  /*a8c0*/  HMMA.1688.F32.TF32 R40, R188.reuse, R168, R40 ;  /* 0x000000a8bc28723c */ /* 0x040ff00000081028 */
[C---:B------:R-:W-:Y:S08]  /*a8d0*/  HMMA.1688.F32.TF32 R44, R188.reuse, R172, R44 ;  /* 0x000000acbc2c723c */ /* 0x040ff0000008102c */
[----:B------:R-:W-:Y:S07]  /*a8e0*/  HMMA.1688.F32.TF32 R48, R188, R176, R48 ;  /* 0x000000b0bc30723c */ /* 0x000fee0000081030 */
[----:B------:R-:W-:Y:S01]  /*a8f0*/  IMAD.MOV.U32 R188, RZ, RZ, R63 ;  /* 0x000000ffffbc7224 */ /* 0x000fe200078e003f */
[----:B------:R-:W-:Y:S01]  /*a900*/  HMMA.1688.F32.TF32 R232, R212, R28, R236 ;  /* 0x0000001cd4e8723c */ /* 0x000fe200000810ec */
[----:B------:R-:W-:-:S02]  /*a910*/  IMAD.MOV.U32 R189, RZ, RZ, R62 ;  /* 0x000000ffffbd7224 */ /* 0x000fc400078e003e */
[----:B------:R-:W-:Y:S02]  /*a920*/  IMAD.MOV.U32 R190, RZ, RZ, R61 ;  /* 0x000000ffffbe7224 */ /* 0x000fe400078e003d */
[----:B------:R-:W-:-:S03]  /*a930*/  IMAD.MOV.U32 R191, RZ, RZ, R60 ;  /* 0x000000ffffbf7224 */ /* 0x000fc600078e003c */
[----:B------:R-:W-:Y:S08]  /*a940*/  HMMA.1688.F32.TF32 R60, R180, R28, R208 ;  /* 0x0000001cb43c723c */ /* 0x000ff000000810d0 */
[C---:B------:R-:W-:Y:S08]  /*a950*/  HMMA.1688.F32.TF32 R244, R212.reuse, R24, R228 ;  /* 0x00000018d4f4723c */ /* 0x040ff000000810e4 */
[----:B------:R-:W-:Y:S01]  /*a960*/  IMAD.MOV.U32 R5, RZ, RZ, R232 ;  /* 0x000000ffff057224 */ /* 0x000fe200078e00e8 */
[----:B------:R-:W-:Y:S01]  /*a970*/  HMMA.1688.F32.TF32 R240, R212, R164, R204 ;  /* 0x000000a4d4f0723c */ /* 0x000fe200000810cc */
[----:B------:R-:W-:-:S02]  /*a980*/  IMAD.MOV.U32 R4, RZ, RZ, R233 ;  /* 0x000000ffff047224 */ /* 0x000fc400078e00e9 */
[----:B------:R-:W-:Y:S02]  /*a990*/  IMAD.MOV.U32 R20, RZ, RZ, R234 ;  /* 0x000000ffff147224 */ /* 0x000fe400078e00ea */
[----:B------:R-:W-:-:S03]  /*a9a0*/  IMAD.MOV.U32 R0, RZ, RZ, R235 ;  /* 0x000000ffff007224 */ /* 0x000fc600078e00eb */
        /* <DEDUP_REMOVED lines=8> */
[C---:B------:R-:W-:Y:S08]  /*aa30*/  HMMA.1688.F32.TF32 R208, R180.reuse, R164, R88 ;  /* 0x000000a4b4d0723c */ /* 0x040ff00000081058 */
[----:B------:R-:W-:Y:S07]  /*aa40*/  HMMA.1688.F32.TF32 R60, R180, R168, R92 ;  /* 0x000000a8b43c723c */ /* 0x000fee000008105c */
[----:B------:R-:W-:-:S02]  /*aa50*/  IMAD.MOV.U32 R180, RZ, RZ, R248 ;  /* 0x000000ffffb47224 */ /* 0x000fc400078e00f8 */
[----:B------:R-:W2:Y:S01]  /*aa60*/  LDL.LU R248, [R1+0x6d4] ;  /* 0x0006d40001f87983 */ /* 0x000ea20000300800 */
[----:B------:R-:W-:Y:S02]  /*aa70*/  IMAD.MOV.U32 R181, RZ, RZ, R249 ;  /* 0x000000ffffb57224 */ /* 0x000fe400078e00f9 */
[----:B------:R-:W-:Y:S01]  /*aa80*/  IMAD.MOV.U32 R182, RZ, RZ, R250 ;  /* 0x000000ffffb67224 */ /* 0x000fe200078e00fa */
[----:B------:R-:W2:Y:S01]  /*aa90*/  LDL.LU R249, [R1+0x6d0] ;  /* 0x0006d00001f97983 */ /* 0x000ea20000300800 */
[----:B------:R-:W-:Y:S01]  /*aaa0*/  IMAD.MOV.U32 R183, RZ, RZ, R251 ;  /* 0x000000ffffb77224 */ /* 0x000fe200078e00fb */
[-C--:B------:R-:W-:Y:S02]  /*aab0*/  HMMA.1688.F32.TF32 R84, R32, R28.reuse, R72 ;  /* 0x0000001c2054723c */ /* 0x080fe40000081048 */
[----:B------:R-:W2:Y:S04]  /*aac0*/  LDL.LU R250, [R1+0x6cc] ;  /* 0x0006cc0001fa7983 */ /* 0x000ea80000300800 */
[----:B------:R-:W2:Y:S02]  /*aad0*/  LDL.LU R251, [R1+0x6c8] ;  /* 0x0006c80001fb7983 */ /* 0x000ea40000300800 */
[----:B------:R-:W-:Y:S02]  /*aae0*/  HMMA.1688.F32.TF32 R128, R36, R28, R128 ;  /* 0x0000001c2480723c */ /* 0x000fe40000081080 */
[----:B------:R-:W3:Y:S04]  /*aaf0*/  LDL.LU.64 R72, [R1+0x20] ;  /* 0x0000200001487983 */ /* 0x000ee80000300a00 */
[----:B------:R-:W3:Y:S02]  /*ab00*/  LDL.LU.64 R74, [R1+0x28] ;  /* 0x00002800014a7983 */ /* 0x000ee40000300a00 */
[----:B------:R-:W-:Y:S02]  /*ab10*/  HMMA.1688.F32.TF32 R92, R32, R164, R64 ;  /* 0x000000a4205c723c */ /* 0x000fe40000081040 */
[----:B------:R-:W4:Y:S04]  /*ab20*/  LDL.LU.64 R64, [R1+0x80] ;  /* 0x0000800001407983 */ /* 0x000f280000300a00 */
[----:B------:R-:W4:Y:S02]  /*ab30*/  LDL.LU.64 R66, [R1+0x88] ;  /* 0x0000880001427983 */ /* 0x000f240000300a00 */
[C---:B------:R-:W-:Y:S08]  /*ab40*/  HMMA.1688.F32.TF32 R132, R36.reuse, R24, R132 ;  /* 0x000000182484723c */ /* 0x040ff00000081084 */
[C---:B------:R-:W-:Y:S08]  /*ab50*/  HMMA.1688.F32.TF32 R136, R36.reuse, R164, R136 ;  /* 0x000000a42488723c */ /* 0x040ff00000081088 */
[C---:B------:R-:W-:Y:S08]  /*ab60*/  HMMA.1688.F32.TF32 R140, R36.reuse, R168, R140 ;  /* 0x000000a8248c723c */ /* 0x040ff0000008108c */
[C---:B------:R-:W-:Y:S08]  /*ab70*/  HMMA.1688.F32.TF32 R144, R36.reuse, R172, R144 ;  /* 0x000000ac2490723c */ /* 0x040ff00000081090 */
[----:B------:R-:W-:Y:S07]  /*ab80*/  HMMA.1688.F32.TF32 R148, R36, R176, R148 ;  /* 0x000000b02494723c */ /* 0x000fee0000081094 */
[----:B------:R-:W-:Y:S01]  /*ab90*/  IMAD.MOV.U32 R36, RZ, RZ, R195 ;  /* 0x000000ffff247224 */ /* 0x000fe200078e00c3 */
[----:B------:R-:W-:Y:S01]  /*aba0*/  HMMA.1688.F32.TF32 R88, R32, R24, R68 ;  /* 0x000000182058723c */ /* 0x000fe20000081044 */
[----:B------:R-:W-:Y:S01]  /*abb0*/  IMAD.MOV.U32 R37, RZ, RZ, R194 ;  /* 0x000000ffff257224 */ /* 0x000fe200078e00c2 */
[----:B------:R-:W4:Y:S01]  /*abc0*/  LDL.LU.64 R68, [R1+0x70] ;  /* 0x0000700001447983 */ /* 0x000f220000300a00 */
[----:B------:R-:W-:-:S02]  /*abd0*/  IMAD.MOV.U32 R38, RZ, RZ, R193 ;  /* 0x000000ffff267224 */ /* 0x000fc400078e00c1 */
[----:B------:R-:W-:Y:S01]  /*abe0*/  IMAD.MOV.U32 R39, RZ, RZ, R192 ;  /* 0x000000ffff277224 */ /* 0x000fe200078e00c0 */
[----:B------:R-:W4:Y:S02]  /*abf0*/  LDL.LU.64 R70, [R1+0x78] ;  /* 0x0000780001467983 */ /* 0x000f240000300a00 */
[C---:B------:R-:W-:Y:S08]  /*ac00*/  HMMA.1688.F32.TF32 R156, R12.reuse, R28, R156 ;  /* 0x0000001c0c9c723c */ /* 0x040ff0000008109c */
[C---:B------:R-:W-:Y:S08]  /*ac10*/  HMMA.1688.F32.TF32 R192, R12.reuse, R24, R56 ;  /* 0x000000180cc0723c */ /* 0x040ff00000081038 */
[C---:B------:R-:W-:Y:S01]  /*ac20*/  HMMA.1688.F32.TF32 R200, R12.reuse, R164, R216 ;  /* 0x000000a40cc8723c */ /* 0x040fe200000810d8 */
[----:B------:R-:W-:Y:S04]  /*ac30*/  LDS R216, [R6+0x2080] ;  /* 0x0020800006d87984 */ /* 0x000fe80000000800 */
[----:B------:R-:W-:Y:S03]  /*ac40*/  LDS R218, [R6+0x3080] ;  /* 0x0030800006da7984 */ /* 0x000fe60000000800 */
[----:B------:R-:W-:Y:S01]  /*ac50*/  HMMA.1688.F32.TF32 R204, R12, R168, R224 ;  /* 0x000000a80ccc723c */ /* 0x000fe200000810e0 */
[----:B------:R-:W-:Y:S04]  /*ac60*/  LDS R224, [R6+0x2000] ;  /* 0x0020000006e07984 */ /* 0x000fe80000000800 */
[----:B------:R-:W-:Y:S03]  /*ac70*/  LDS R226, [R6+0x3000] ;  /* 0x0030000006e27984 */ /* 0x000fe60000000800 */
[C---:B------:R-:W-:Y:S01]  /*ac80*/  HMMA.1688.F32.TF32 R104, R160.reuse, R28, R104 ;  /* 0x0000001ca068723c */ /* 0x040fe20000081068 */
[----:B------:R-:W-:Y:S04]  /*ac90*/  LDS R225, [R7+0x2000] ;  /* 0x0020000007e17984 */ /* 0x000fe80000000800 */
[----:B------:R-:W1:Y:S03]  /*aca0*/  LDS R227, [R7+0x3000] ;  /* 0x0030000007e37984 */ /* 0x000e660000000800 */
[C---:B------:R-:W-:Y:S01]  /*acb0*/  HMMA.1688.F32.TF32 R108, R160.reuse, R24, R108 ;  /* 0x00000018a06c723c */ /* 0x040fe2000008106c */
[----:B------:R-:W-:Y:S04]  /*acc0*/  LDS R217, [R7+0x2080] ;  /* 0x0020800007d97984 */ /* 0x000fe80000000800 */
[----:B------:R-:W1:Y:S03]  /*acd0*/  LDS R219, [R7+0x3080] ;  /* 0x0030800007db7984 */ /* 0x000e660000000800 */
[C---:B------:R-:W-:Y:S08]  /*ace0*/  HMMA.1688.F32.TF32 R112, R160.reuse, R164, R112 ;  /* 0x000000a4a070723c */ /* 0x040ff00000081070 */
[C---:B------:R-:W-:Y:S08]  /*acf0*/  HMMA.1688.F32.TF32 R116, R160.reuse, R168, R116 ;  /* 0x000000a8a074723c */ /* 0x040ff00000081074 */
[C---:B------:R-:W-:Y:S08]  /*ad00*/  HMMA.1688.F32.TF32 R120, R160.reuse, R172, R120 ;  /* 0x000000aca078723c */ /* 0x040ff00000081078 */
[----:B------:R-:W-:Y:S08]  /*ad10*/  HMMA.1688.F32.TF32 R124, R160, R176, R124 ;  /* 0x000000b0a07c723c */ /* 0x000ff0000008107c */
[C---:B------:R-:W-:Y:S08]  /*ad20*/  HMMA.1688.F32.TF32 R76, R32.reuse, R168, R76 ;  /* 0x000000a8204c723c */ /* 0x040ff0000008104c */
[C---:B------:R-:W-:Y:S01]  /*ad30*/  HMMA.1688.F32.TF32 R160, R32.reuse, R172, R80 ;  /* 0x000000ac20a0723c */ /* 0x040fe20000081050 */
[----:B------:R-:W-:Y:S04]  /*ad40*/  LDS R80, [R6+0x2100] ;  /* 0x0021000006507984 */ /* 0x000fe80000000800 */
[----:B------:R-:W-:Y:S03]  /*ad50*/  LDS R82, [R6+0x3100] ;  /* 0x0031000006527984 */ /* 0x000fe60000000800 */
[----:B------:R-:W-:Y:S01]  /*ad60*/  HMMA.1688.F32.TF32 R152, R32, R176, R152 ;  /* 0x000000b02098723c */ /* 0x000fe20000081098 */
[----:B------:R-:W-:Y:S04]  /*ad70*/  LDS R81, [R7+0x2100] ;  /* 0x0021000007517984 */ /* 0x000fe80000000800 */
[----:B------:R-:W1:Y:S03]  /*ad80*/  LDS R83, [R7+0x3100] ;  /* 0x0031000007537984 */ /* 0x000e660000000800 */
[C---:B--2---:R-:W-:Y:S08]  /*ad90*/  HMMA.1688.F32.TF32 R196, R12.reuse, R172, R248 ;  /* 0x000000ac0cc4723c */ /* 0x044ff000000810f8 */
[----:B---3--:R-:W-:Y:S01]  /*ada0*/  HMMA.1688.F32.TF32 R12, R12, R176, R72 ;  /* 0x000000b00c0c723c */ /* 0x008fe20000081048 */
[----:B------:R-:W2:Y:S04]  /*adb0*/  LDL.LU.64 R72, [R1+0x60] ;  /* 0x0000600001487983 */ /* 0x000ea80000300a00 */
[----:B------:R-:W2:Y:S01]  /*adc0*/  LDL.LU.64 R74, [R1+0x68] ;  /* 0x00006800014a7983 */ /* 0x000ea20000300a00 */
[----:B------:R-:W-:-:S03]  /*add0*/  IMAD.MOV.U32 R248, RZ, RZ, R36 ;  /* 0x000000fffff87224 */ /* 0x000fc600078e0024 */
[----:B------:R-:W3:Y:S01]  /*ade0*/  LDL.LU.64 R56, [R1+0x50] ;  /* 0x0000500001387983 */ /* 0x000ee20000300a00 */
[----:B------:R-:W-:-:S03]  /*adf0*/  IMAD.MOV.U32 R249, RZ, RZ, R37 ;  /* 0x000000fffff97224 */ /* 0x000fc600078e0025 */
[----:B------:R-:W3:Y:S01]  /*ae00*/  LDL.LU.64 R58, [R1+0x58] ;  /* 0x00005800013a7983 */ /* 0x000ee20000300a00 */
[----:B------:R-:W-:-:S03]  /*ae10*/  IMAD.MOV.U32 R250, RZ, RZ, R38 ;  /* 0x000000fffffa7224 */ /* 0x000fc600078e0026 */
[----:B------:R-:W3:Y:S01]  /*ae20*/  LDL.LU.64 R32, [R1+0x40] ;  /* 0x0000400001207983 */ /* 0x000ee20000300a00 */
[----:B------:R-:W-:-:S03]  /*ae30*/  IMAD.MOV.U32 R251, RZ, RZ, R39 ;  /* 0x000000fffffb7224 */ /* 0x000fc600078e0027 */
[----:B------:R-:W3:Y:S04]  /*ae40*/  LDL.LU.64 R34, [R1+0x48] ;  /* 0x0000480001227983 */ /* 0x000ee80000300a00 */
[----:B------:R-:W3:Y:S04]  /*ae50*/  LDL.LU.64 R36, [R1+0x30] ;  /* 0x0000300001247983 */ /* 0x000ee80000300a00 */
[----:B------:R-:W3:Y:S01]  /*ae60*/  LDL.LU.64 R38, [R1+0x38] ;  /* 0x0000380001267983 */ /* 0x000ee20000300a00 */
[C---:B-1----:R-:W-:Y:S08]  /*ae70*/  HMMA.1688.F32.TF32 R220, R224.reuse, R30, R220 ;  /* 0x0000001ee0dc723c */ /* 0x042ff000000810dc */
[C---:B------:R-:W-:Y:S08]  /*ae80*/  HMMA.1688.F32.TF32 R184, R224.reuse, R26, R184 ;  /* 0x0000001ae0b8723c */ /* 0x040ff000000810b8 */
[----:B------:R-:W-:Y:S08]  /*ae90*/  HMMA.1688.F32.TF32 R52, R224, R166, R52 ;  /* 0x000000a6e034723c */ /* 0x000ff00000081034 */
[C---:B----4-:R-:W-:Y:S08]  /*aea0*/  HMMA.1688.F32.TF32 R64, R8.reuse, R28, R64 ;  /* 0x0000001c0840723c */ /* 0x050ff00000081040 */
[----:B------:R-:W-:Y:S08]  /*aeb0*/  HMMA.1688.F32.TF32 R68, R8, R24, R68 ;  /* 0x000000180844723c */ /* 0x000ff00000081044 */
[----:B------:R-:W-:Y:S08]  /*aec0*/  HMMA.1688.F32.TF32 R40, R224, R170, R40 ;  /* 0x000000aae028723c */ /* 0x000ff00000081028 */
[C---:B--2---:R-:W-:Y:S08]  /*aed0*/  HMMA.1688.F32.TF32 R72, R8.reuse, R164, R72 ;  /* 0x000000a40848723c */ /* 0x044ff00000081048 */
[C---:B---3--:R-:W-:Y:S08]  /*aee0*/  HMMA.1688.F32.TF32 R56, R8.reuse, R168, R56 ;  /* 0x000000a80838723c */ /* 0x048ff00000081038 */
[C---:B------:R-:W-:Y:S08]  /*aef0*/  HMMA.1688.F32.TF32 R32, R8.reuse, R172, R32 ;  /* 0x000000ac0820723c */ /* 0x040ff00000081020 */
[----:B------:R-:W-:Y:S01]  /*af00*/  HMMA.1688.F32.TF32 R36, R8, R176, R36 ;  /* 0x000000b00824723c */ /* 0x000fe20000081024 */
[----:B------:R-:W2:Y:S04]  /*af10*/  LDL.LU R8, [R1+0xa8] ;  /* 0x0000a80001087983 */ /* 0x000ea80000300800 */
[----:B------:R-:W2:Y:S04]  /*af20*/  LDL.LU R9, [R1+0xac] ;  /* 0x0000ac0001097983 */ /* 0x000ea80000300800 */
[----:B------:R-:W2:Y:S04]  /*af30*/  LDL.LU R10, [R1+0xb0] ;  /* 0x0000b000010a7983 */ /* 0x000ea80000300800 */
[----:B------:R-:W2:Y:S04]  /*af40*/  LDL.LU R11, [R1+0xb4] ;  /* 0x0000b400010b7983 */ /* 0x000ea80000300800 */
[----:B------:R1:W-:Y:S04]  /*af50*/  STL.64 [R1+0x1c0], R220 ;  /* 0x0001c0dc01007387 */ /* 0x0003e80000100a00 */
[----:B------:R3:W-:Y:S04]  /*af60*/  STL.64 [R1+0x1c8], R222 ;  /* 0x0001c8de01007387 */ /* 0x0007e80000100a00 */
[----:B-1----:R-:W4:Y:S04]  /*af70*/  LDL.LU R220, [R1+0xe8] ;  /* 0x0000e80001dc7983 */ /* 0x002f280000300800 */
[----:B------:R-:W4:Y:S04]  /*af80*/  LDL.LU R221, [R1+0xec] ;  /* 0x0000ec0001dd7983 */ /* 0x000f280000300800 */
[----:B---3--:R-:W4:Y:S04]  /*af90*/  LDL.LU R222, [R1+0xf0] ;  /* 0x0000f00001de7983 */ /* 0x008f280000300800 */
[----:B------:R-:W4:Y:S04]  /*afa0*/  LDL.LU R223, [R1+0xf4] ;  /* 0x0000f40001df7983 */ /* 0x000f280000300800 */
[----:B------:R1:W-:Y:S04]  /*afb0*/  STL.64 [R1+0x1b0], R184 ;  /* 0x0001b0b801007387 */ /* 0x0003e80000100a00 */
[----:B------:R3:W-:Y:S04]  /*afc0*/  STL.64 [R1+0x1b8], R186 ;  /* 0x0001b8ba01007387 */ /* 0x0007e80000100a00 */
[----:B-1----:R-:W2:Y:S04]  /*afd0*/  LDL.LU R184, [R1+0xd8] ;  /* 0x0000d80001b87983 */ /* 0x002ea80000300800 */
[----:B------:R-:W2:Y:S04]  /*afe0*/  LDL.LU R185, [R1+0xdc] ;  /* 0x0000dc0001b97983 */ /* 0x000ea80000300800 */
[----:B---3--:R-:W3:Y:S04]  /*aff0*/  LDL.LU R186, [R1+0xe0] ;  /* 0x0000e00001ba7983 */ /* 0x008ee80000300800 */
[----:B------:R-:W3:Y:S04]  /*b000*/  LDL.LU R187, [R1+0xe4] ;  /* 0x0000e40001bb7983 */ /* 0x000ee80000300800 */
[----:B------:R1:W-:Y:S04]  /*b010*/  STL.64 [R1+0x1a0], R52 ;  /* 0x0001a03401007387 */ /* 0x0003e80000100a00 */
[----:B------:R1:W-:Y:S02]  /*b020*/  STL.64 [R1+0x1a8], R54 ;  /* 0x0001a83601007387 */ /* 0x0003e40000100a00 */
[----:B-1----:R-:W-:-:S02]  /*b030*/  IMAD.MOV.U32 R52, RZ, RZ, R5 ;  /* 0x000000ffff347224 */ /* 0x002fc400078e0005 */
[----:B------:R-:W2:Y:S01]  /*b040*/  LDL.LU R5, [R1+0x6c4] ;  /* 0x0006c40001057983 */ /* 0x000ea20000300800 */
[----:B------:R-:W-:-:S03]  /*b050*/  IMAD.MOV.U32 R53, RZ, RZ, R4 ;  /* 0x000000ffff357224 */ /* 0x000fc600078e0004 */
[----:B------:R-:W3:Y:S01]  /*b060*/  LDL.LU R4, [R1+0x6c0] ;  /* 0x0006c00001047983 */ /* 0x000ee20000300800 */
[----:B------:R-:W-:Y:S02]  /*b070*/  IMAD.MOV.U32 R54, RZ, RZ, R20 ;  /* 0x000000ffff367224 */ /* 0x000fe400078e0014 */
[----:B------:R-:W-:Y:S01]  /*b080*/  IMAD.MOV.U32 R55, RZ, RZ, R0 ;  /* 0x000000ffff377224 */ /* 0x000fe200078e0000 */
[----:B------:R-:W4:Y:S04]  /*b090*/  LDL.LU R20, [R1+0x6bc] ;  /* 0x0006bc0001147983 */ /* 0x000f280000300800 */
[----:B------:R-:W4:Y:S04]  /*b0a0*/  LDL.LU R0, [R1+0x6b8] ;  /* 0x0006b80001007983 */ /* 0x000f280000300800 */
[----:B------:R1:W-:Y:S04]  /*b0b0*/  STL.64 [R1+0x190], R40 ;  /* 0x0001902801007387 */ /* 0x0003e80000100a00 */
[----:B------:R1:W-:Y:S04]  /*b0c0*/  STL.64 [R1+0x198], R42 ;  /* 0x0001982a01007387 */ /* 0x0003e80000100a00 */
[----:B-1----:R-:W4:Y:S01]  /*b0d0*/  LDL.LU R40, [R1+0x98] ;  /* 0x0000980001287983 */ /* 0x002f220000300800 */
[C---:B------:R-:W-:Y:S08]  /*b0e0*/  HMMA.1688.F32.TF32 R44, R224.reuse, R174, R44 ;  /* 0x000000aee02c723c */ /* 0x040ff0000008102c */
[----:B------:R-:W-:Y:S01]  /*b0f0*/  HMMA.1688.F32.TF32 R48, R224, R178, R48 ;  /* 0x000000b2e030723c */ /* 0x000fe20000081030 */
[----:B------:R-:W-:Y:S11]  /*b100*/  IMAD.MOV.U32 R43, RZ, RZ, R2 ;  /* 0x000000ffff2b7224 */ /* 0x000ff600078e0002 */
[----:B------:R-:W-:Y:S03]  /*b110*/  @!UPT UIADD3 URZ, URZ, URZ, URZ ;  /* 0x0000003f3f3ff290 */ /* 0x000fe6000fffe03f */
[----:B------:R-:W-:Y:S04]  /*b120*/  STL.64 [R1+0x180], R44 ;  /* 0x0001802c01007387 */ /* 0x000fe80000100a00 */
[----:B------:R-:W-:Y:S04]  /*b130*/  STL.64 [R1+0x188], R46 ;  /* 0x0001882e01007387 */ /* 0x000fe80000100a00 */
[----:B------:R-:W-:Y:S04]  /*b140*/  STL.64 [R1+0x170], R48 ;  /* 0x0001703001007387 */ /* 0x000fe80000100a00 */
[----:B------:R1:W-:Y:S02]  /*b150*/  STL.64 [R1+0x178], R50 ;  /* 0x0001783201007387 */ /* 0x0003e40000100a00 */
[C---:B-1----:R-:W-:Y:S08]  /*b160*/  HMMA.1688.F32.TF32 R48, R216.reuse, R30, R52 ;  /* 0x0000001ed830723c */ /* 0x042ff00000081034 */
[C---:B------:R-:W-:Y:S11]  /*b170*/  HMMA.1688.F32.TF32 R52, R216.reuse, R166, R240 ;  /* 0x000000a6d834723c */ /* 0x040ff600000810f0 */
[----:B------:R-:W-:Y:S04]  /*b180*/  @!UPT UIADD3 URZ, URZ, URZ, URZ ;  /* 0x0000003f3f3ff290 */ /* 0x000fe8000fffe03f */
[----:B------:R-:W-:Y:S04]  /*b190*/  STL.64 [R1+0x148], R48 ;  /* 0x0001483001007387 */ /* 0x000fe80000100a00 */
[----:B------:R1:W-:Y:S02]  /*b1a0*/  STL.64 [R1+0x150], R50 ;  /* 0x0001503201007387 */ /* 0x0003e40000100a00 */
[----:B-1----:R-:W-:Y:S01]  /*b1b0*/  HMMA.1688.F32.TF32 R48, R216, R170, R236 ;  /* 0x000000aad830723c */ /* 0x002fe200000810ec */
[----:B--2---:R-:W-:Y:S02]  /*b1c0*/  IMAD.MOV.U32 R41, RZ, RZ, R5 ;  /* 0x000000ffff297224 */ /* 0x004fe400078e0005 */
[----:B---3--:R-:W-:-:S07]  /*b1d0*/  IMAD.MOV.U32 R42, RZ, RZ, R4 ;  /* 0x000000ffff2a7224 */ /* 0x008fce00078e0004 */
[C---:B----4-:R-:W-:Y:S08]  /*b1e0*/  HMMA.1688.F32.TF32 R44, R216.reuse, R18, R40 ;  /* 0x00000012d82c723c */ /* 0x050ff00000081028 */
[C---:B------:R-:W-:Y:S11]  /*b1f0*/  HMMA.1688.F32.TF32 R40, R216.reuse, R26, R244 ;  /* 0x0000001ad828723c */ /* 0x040ff600000810f4 */
[----:B------:R-:W-:Y:S11]  /*b200*/  @!UPT UIADD3 URZ, URZ, URZ, URZ ;  /* 0x0000003f3f3ff290 */ /* 0x000ff6000fffe03f */
[----:B------:R-:W-:Y:S01]  /*b210*/  @!UPT UIADD3 URZ, URZ, URZ, URZ ;  /* 0x0000003f3f3ff290 */ /* 0x000fe2000fffe03f */
[----:B------:R-:W-:Y:S04]  /*b220*/  STL.64 [R1+0x138], R40 ;  /* 0x0001382801007387 */ /* 0x000fe80000100a00 */
[----:B------:R1:W-:Y:S02]  /*b230*/  STL.64 [R1+0x140], R42 ;  /* 0x0001402a01007387 */ /* 0x0003e40000100a00 */
[----:B-1----:R-:W-:Y:S02]  /*b240*/  HMMA.1688.F32.TF32 R40, R216, R174, R232 ;  /* 0x000000aed828723c */ /* 0x002fe400000810e8 */
[----:B------:R-:W-:Y:S04]  /*b250*/  STL.64 [R1+0x128], R52 ;  /* 0x0001283401007387 */ /* 0x000fe80000100a00 */
[----:B------:R-:W-:Y:S04]  /*b260*/  STL.64 [R1+0x130], R54 ;  /* 0x0001303601007387 */ /* 0x000fe80000100a00 */
[----:B------:R-:W-:Y:S04]  /*b270*/  STL.64 [R1+0x118], R48 ;  /* 0x0001183001007387 */ /* 0x000fe80000100a00 */
[----:B------:R1:W-:Y:S09]  /*b280*/  STL.64 [R1+0x120], R50 ;  /* 0x0001203201007387 */ /* 0x0003f20000100a00 */
[----:B------:R2:W-:Y:S01]  /*b290*/  STL.64 [R1+0x110], R42 ;  /* 0x0001102a01007387 */ /* 0x0005e20000100a00 */
[----:B-1----:R-:W-:Y:S01]  /*b2a0*/  HMMA.1688.F32.TF32 R48, R80, R18, R8 ;  /* 0x000000125030723c */ /* 0x002fe20000081008 */
[----:B------:R-:W-:-:S02]  /*b2b0*/  IMAD.MOV.U32 R4, RZ, RZ, R40 ;  /* 0x000000ffff047224 */ /* 0x000fc400078e0028 */
[----:B------:R-:W-:-:S05]  /*b2c0*/  IMAD.MOV.U32 R2, RZ, RZ, R41 ;  /* 0x000000ffff027224 */ /* 0x000fca00078e0029 */
[C---:B------:R-:W-:Y:S08]  /*b2d0*/  HMMA.1688.F32.TF32 R8, R80.reuse, R30, R248 ;  /* 0x0000001e5008723c */ /* 0x040ff000000810f8 */
[----:B------:R-:W-:Y:S08]  /*b2e0*/  HMMA.1688.F32.TF32 R208, R80, R166, R208 ;  /* 0x000000a650d0723c */ /* 0x000ff000000810d0 */
[C---:B------:R-:W-:Y:S08]  /*b2f0*/  HMMA.1688.F32.TF32 R180, R224.reuse, R22, R180 ;  /* 0x00000016e0b4723c */ /* 0x040ff000000810b4 */
[----:B------:R-:W-:Y:S08]  /*b300*/  HMMA.1688.F32.TF32 R188, R224, R18, R188 ;  /* 0x00000012e0bc723c */ /* 0x000ff000000810bc */
[----:B--2---:R-:W-:Y:S01]  /*b310*/  HMMA.1688.F32.TF32 R40, R216, R178, R212 ;  /* 0x000000b2d828723c */ /* 0x004fe200000810d4 */
[----:B------:R1:W-:Y:S04]  /*b320*/  STL.64 [R1+0xe8], R8 ;  /* 0x0000e80801007387 */ /* 0x0003e80000100a00 */
[----:B------:R-:W2:Y:S04]  /*b330*/  LDL.LU R52, [R1+0x160] ;  /* 0x0001600001347983 */ /* 0x000ea80000300800 */
[----:B------:R-:W2:Y:S04]  /*b340*/  LDL.LU R53, [R1+0x164] ;  /* 0x0001640001357983 */ /* 0x000ea80000300800 */
[----:B------:R-:W2:Y:S04]  /*b350*/  LDL.LU R54, [R1+0x168] ;  /* 0x0001680001367983 */ /* 0x000ea80000300800 */
[----:B------:R-:W2:Y:S01]  /*b360*/  LDL.LU R55, [R1+0x16c] ;  /* 0x00016c0001377983 */ /* 0x000ea20000300800 */
[----:B------:R-:W-:-:S02]  /*b370*/  IMAD.MOV.U32 R172, RZ, RZ, R11 ;  /* 0x000000ffffac7224 */ /* 0x000fc400078e000b */
[----:B------:R-:W-:Y:S01]  /*b380*/  IMAD.MOV.U32 R169, RZ, RZ, R10 ;  /* 0x000000ffffa97224 */ /* 0x000fe200078e000a */
[----:B------:R-:W-:Y:S03]  /*b390*/  LDS R224, [R6+0x2180] ;  /* 0x0021800006e07984 */ /* 0x000fe60000000800 */
[----:B------:R-:W-:Y:S01]  /*b3a0*/  IMAD.MOV.U32 R168, RZ, RZ, R42 ;  /* 0x000000ffffa87224 */ /* 0x000fe200078e002a */
[----:B------:R-:W-:Y:S01]  /*b3b0*/  LDS R226, [R6+0x3180] ;  /* 0x0031800006e27984 */ /* 0x000fe20000000800 */
[----:B------:R-:W-:Y:S02]  /*b3c0*/  IMAD.MOV.U32 R165, RZ, RZ, R43 ;  /* 0x000000ffffa57224 */ /* 0x000fe400078e002b */
[----:B------:R-:W-:Y:S01]  /*b3d0*/  IMAD.MOV.U32 R164, RZ, RZ, R40 ;  /* 0x000000ffffa47224 */ /* 0x000fe200078e0028 */
[----:B------:R-:W-:Y:S01]  /*b3e0*/  LDS R225, [R7+0x2180] ;  /* 0x0021800007e17984 */ /* 0x000fe20000000800 */
[----:B------:R-:W-:-:S02]  /*b3f0*/  IMAD.MOV.U32 R5, RZ, RZ, R41 ;  /* 0x000000ffff057224 */ /* 0x000fc400078e0029 */
[C---:B------:R-:W-:Y:S01]  /*b400*/  HMMA.1688.F32.TF32 R40, R80.reuse, R22, R220 ;  /* 0x000000165028723c */ /* 0x040fe200000810dc */
[----:B------:R-:W3:Y:S04]  /*b410*/  LDL.LU R220, [R1+0xb8] ;  /* 0x0000b80001dc7983 */ /* 0x000ee80000300800 */
[----:B------:R-:W3:Y:S04]  /*b420*/  LDL.LU R221, [R1+0xbc] ;  /* 0x0000bc0001dd7983 */ /* 0x000ee80000300800 */
[----:B------:R-:W3:Y:S04]  /*b430*/  LDL.LU R222, [R1+0xc0] ;  /* 0x0000c00001de7983 */ /* 0x000ee80000300800 */
[----:B------:R-:W3:Y:S01]  /*b440*/  LDL.LU R223, [R1+0xc4] ;  /* 0x0000c40001df7983 */ /* 0x000ee20000300800 */
[----:B------:R-:W-:Y:S03]  /*b450*/  HMMA.1688.F32.TF32 R212, R80, R26, R228 ;  /* 0x0000001a50d4723c */ /* 0x000fe600000810e4 */
[----:B------:R-:W4:Y:S01]  /*b460*/  LDS R227, [R7+0x3180] ;  /* 0x0031800007e37984 */ /* 0x000f220000000800 */
[----:B------:R-:W-:-:S02]  /*b470*/  IMAD.MOV.U32 R244, RZ, RZ, R0 ;  /* 0x000000fffff47224 */ /* 0x000fc400078e0000 */
[----:B------:R-:W-:Y:S01]  /*b480*/  IMAD.MOV.U32 R246, RZ, RZ, R20 ;  /* 0x000000fffff67224 */ /* 0x000fe200078e0014 */
[----:B------:R-:W-:Y:S01]  /*b490*/  LDS R248, [R6+0x2300] ;  /* 0x0023000006f87984 */ /* 0x000fe20000000800 */
[----:B-1----:R-:W-:Y:S01]  /*b4a0*/  HMMA.1688.F32.TF32 R8, R80, R170, R60 ;  /* 0x000000aa5008723c */ /* 0x002fe2000008103c */
[----:B------:R-:W-:Y:S02]  /*b4b0*/  IMAD.MOV.U32 R247, RZ, RZ, R21 ;  /* 0x000000fffff77224 */ /* 0x000fe400078e0015 */
[----:B------:R-:W-:Y:S04]  /*b4c0*/  LDS R250, [R6+0x3300] ;  /* 0x0033000006fa7984 */ /* 0x000fe80000000800 */
[----:B------:R-:W-:Y:S01]  /*b4d0*/  LDS R249, [R7+0x2300] ;  /* 0x0023000007f97984 */ /* 0x000fe20000000800 */
[----:B------:R-:W-:Y:S03]  /*b4e0*/  HMMA.1688.F32.TF32 R184, R216, R22, R184 ;  /* 0x00000016d8b8723c */ /* 0x000fe600000810b8 */
[----:B------:R-:W-:Y:S04]  /*b4f0*/  LDS R216, [R6+0x2200] ;  /* 0x0022000006d87984 */ /* 0x000fe80000000800 */
[----:B------:R-:W-:Y:S04]  /*b500*/  STL.64 [R1+0xd8], R212 ;  /* 0x0000d8d401007387 */ /* 0x000fe80000100a00 */
[----:B------:R-:W-:Y:S04]  /*b510*/  STL.64 [R1+0xe0], R214 ;  /* 0x0000e0d601007387 */ /* 0x000fe80000100a00 */
[----:B------:R-:W-:Y:S04]  /*b520*/  STL.64 [R1+0xc8], R208 ;  /* 0x0000c8d001007387 */ /* 0x000fe80000100a00 */
[----:B------:R-:W-:Y:S04]  /*b530*/  STL.64 [R1+0xd0], R210 ;  /* 0x0000d0d201007387 */ /* 0x000fe80000100a00 */
[----:B------:R-:W-:Y:S04]  /*b540*/  STL.64 [R1+0xa8], R8 ;  /* 0x0000a80801007387 */ /* 0x000fe80000100a00 */
[----:B------:R1:W-:Y:S04]  /*b550*/  STL.64 [R1+0xb0], R10 ;  /* 0x0000b00a01007387 */ /* 0x0003e80000100a00 */
[----:B------:R-:W-:Y:S04]  /*b560*/  LDS R218, [R6+0x3200] ;  /* 0x0032000006da7984 */ /* 0x000fe80000000800 */
[----:B------:R-:W-:Y:S01]  /*b570*/  LDS R217, [R7+0x2200] ;  /* 0x0022000007d97984 */ /* 0x000fe20000000800 */
[----:B-1----:R-:W-:Y:S03]  /*b580*/  HMMA.1688.F32.TF32 R8, R80, R174, R96 ;  /* 0x000000ae5008723c */ /* 0x002fe60000081060 */
[----:B------:R-:W1:Y:S04]  /*b590*/  LDS R219, [R7+0x3200] ;  /* 0x0032000007db7984 */ /* 0x000e680000000800 */
[----:B------:R-:W-:Y:S01]  /*b5a0*/  LDS R251, [R7+0x3300] ;  /* 0x0033000007fb7984 */ /* 0x000fe20000000800 */
[----:B----4-:R-:W-:Y:S11]  /*b5b0*/  HMMA.1688.F32.TF32 R96, R224, R30, R104 ;  /* 0x0000001ee060723c */ /* 0x010ff60000081068 */
[----:B------:R-:W-:Y:S04]  /*b5c0*/  @!UPT UIADD3 URZ, URZ, URZ, URZ ;  /* 0x0000003f3f3ff290 */ /* 0x000fe8000fffe03f */
[----:B------:R-:W-:Y:S04]  /*b5d0*/  STL.64 [R1+0x98], R8 ;  /* 0x0000980801007387 */ /* 0x000fe80000100a00 */
[----:B------:R4:W-:Y:S02]  /*b5e0*/  STL.64 [R1+0xa0], R10 ;  /* 0x0000a00a01007387 */ /* 0x0009e40000100a00 */
[----:B----4-:R-:W-:Y:S02]  /*b5f0*/  HMMA.1688.F32.TF32 R8, R80, R178, R100 ;  /* 0x000000b25008723c */ /* 0x010fe40000081064 */
[----:B------:R-:W-:Y:S04]  /*b600*/  LDS R100, [R6+0x4100] ;  /* 0x0041000006647984 */ /* 0x000fe80000000800 */
[----:B------:R-:W-:Y:S02]  /*b610*/  LDS R102, [R6+0x5100] ;  /* 0x0051000006667984 */ /* 0x000fe40000000800 */
[----:B--2---:R-:W-:Y:S11]  /*b620*/  HMMA.1688.F32.TF32 R60, R224, R22, R52 ;  /* 0x00000016e03c723c */ /* 0x004ff60000081034 */
[----:B------:R-:W-:Y:S05]  /*b630*/  @!UPT UIADD3 URZ, URZ, URZ, URZ ;  /* 0x0000003f3f3ff290 */ /* 0x000fea000fffe03f */
[----:B------:R-:W-:Y:S01]  /*b640*/  IMAD.MOV.U32 R24, RZ, RZ, R11 ;  /* 0x000000ffff187224 */ /* 0x000fe200078e000b */
[----:B------:R-:W-:Y:S01]  /*b650*/  LDS R101, [R7+0x4100] ;  /* 0x0041000007657984 */ /* 0x000fe20000000800 */
[----:B------:R-:W-:Y:S02]  /*b660*/  IMAD.MOV.U32 R25, RZ, RZ, R10 ;  /* 0x000000ffff197224 */ /* 0x000fe400078e000a */
[----:B------:R-:W-:Y:S01]  /*b670*/  IMAD.MOV.U32 R28, RZ, RZ, R9 ;  /* 0x000000ffff1c7224 */ /* 0x000fe200078e0009 */
[----:B------:R-:W-:Y:S01]  /*b680*/  LDS R103, [R7+0x5100] ;  /* 0x0051000007677984 */ /* 0x000fe20000000800 */
[----:B------:R-:W-:-:S03]  /*b690*/  IMAD.MOV.U32 R29, RZ, RZ, R8 ;  /* 0x000000ffff1d7224 */ /* 0x000fc600078e0008 */
[----:B------:R2:W-:Y:S04]  /*b6a0*/  STL [R1+0x698], R24 ;  /* 0x0006981801007387 */ /* 0x0005e80000100800 */
[----:B------:R4:W-:Y:S04]  /*b6b0*/  STL [R1+0x694], R25 ;  /* 0x0006941901007387 */ /* 0x0009e80000100800 */
[----:B------:R1:W-:Y:S04]  /*b6c0*/  STL [R1+0x690], R28 ;  /* 0x0006901c01007387 */ /* 0x0003e80000100800 */
[----:B------:R1:W-:Y:S04]  /*b6d0*/  STL [R1+0x68c], R29 ;  /* 0x00068c1d01007387 */ /* 0x0003e80000100800 */
[----:B------:R-:W-:Y:S01]  /*b6e0*/  STL.64 [R1+0x80], R96 ;  /* 0x0000806001007387 */ /* 0x000fe20000100a00 */
[----:B---3--:R-:W-:Y:S03]  /*b6f0*/  HMMA.1688.F32.TF32 R52, R224, R18, R220 ;  /* 0x00000012e034723c */ /* 0x008fe600000810dc */
[----:B------:R-:W-:Y:S04]  /*b700*/  STL.64 [R1+0x88], R98 ;  /* 0x0000886201007387 */ /* 0x000fe80000100a00 */
[----:B------:R-:W-:Y:S01]  /*b710*/  LDS R8, [R6+0x2280] ;  /* 0x0022800006087984 */ /* 0x000fe20000000800 */
[----:B------:R-:W-:-:S02]  /*b720*/  IMAD.MOV.U32 R220, RZ, RZ, R3 ;  /* 0x000000ffffdc7224 */ /* 0x000fc400078e0003 */
[----:B------:R-:W-:Y:S01]  /*b730*/  IMAD.MOV.U32 R221, RZ, RZ, R252 ;  /* 0x000000ffffdd7224 */ /* 0x000fe200078e00fc */
[----:B------:R-:W3:Y:S04]  /*b740*/  LDL.LU R3, [R1+0x6b4] ;  /* 0x0006b40001037983 */ /* 0x000ee80000300800 */
[----:B------:R-:W2:Y:S04]  /*b750*/  LDL.LU R252, [R1+0x6b0] ;  /* 0x0006b00001fc7983 */ /* 0x000ea80000300800 */
[----:B------:R-:W4:Y:S04]  /*b760*/  LDL.LU R222, [R1+0x1f0] ;  /* 0x0001f00001de7983 */ /* 0x000f280000300800 */
[----:B------:R-:W4:Y:S04]  /*b770*/  LDL.LU R223, [R1+0x1f4] ;  /* 0x0001f40001df7983 */ /* 0x000f280000300800 */
[----:B------:R-:W4:Y:S04]  /*b780*/  LDL.LU R236, [R1+0x158] ;  /* 0x0001580001ec7983 */ /* 0x000f280000300800 */
[----:B------:R-:W4:Y:S04]  /*b790*/  LDL.LU R237, [R1+0x15c] ;  /* 0x00015c0001ed7983 */ /* 0x000f280000300800 */
[----:B------:R-:W-:Y:S04]  /*b7a0*/  LDS R10, [R6+0x3280] ;  /* 0x00328000060a7984 */ /* 0x000fe80000000800 */
[----:B------:R-:W-:Y:S04]  /*b7b0*/  LDS R9, [R7+0x2280] ;  /* 0x0022800007097984 */ /* 0x000fe80000000800 */
[----:B------:R-:W1:Y:S01]  /*b7c0*/  LDS R11, [R7+0x3280] ;  /* 0x00328000070b7984 */ /* 0x000e620000000800 */
[----:B---3--:R-:W-:-:S03]  /*b7d0*/  IMAD.MOV.U32 R238, RZ, RZ, R3 ;  /* 0x000000ffffee7224 */ /* 0x008fc600078e0003 */
[----:B------:R-:W3:Y:S01]  /*b7e0*/  LDL.LU R3, [R1+0x6ac] ;  /* 0x0006ac0001037983 */ /* 0x000ee20000300800 */
[----:B--2---:R-:W-:-:S03]  /*b7f0*/  IMAD.MOV.U32 R239, RZ, RZ, R252 ;  /* 0x000000ffffef7224 */ /* 0x004fc600078e00fc */
[----:B------:R-:W2:Y:S04]  /*b800*/  LDL.LU R252, [R1+0x6a8] ;  /* 0x0006a80001fc7983 */ /* 0x000ea80000300800 */
        /* <DEDUP_REMOVED lines=10> */
[----:B------:R-:W3:Y:S04]  /*b8b0*/  LDL.LU R20, [R1+0x6a0] ;  /* 0x0006a00001147983 */ /* 0x000ee80000300800 */
[----:B------:R-:W3:Y:S04]  /*b8c0*/  LDL.LU R21, [R1+0x69c] ;  /* 0x00069c0001157983 */ /* 0x000ee80000300800 */
[----:B------:R-:W3:Y:S01]  /*b8d0*/  LDL.LU R240, [R1+0x1f8] ;  /* 0x0001f80001f07983 */ /* 0x000ee20000300800 */
[C---:B------:R-:W-:Y:S08]  /*b8e0*/  HMMA.1688.F32.TF32 R112, R224.reuse, R166, R112 ;  /* 0x000000a6e070723c */ /* 0x040ff00000081070 */
[C---:B------:R-:W-:Y:S08]  /*b8f0*/  HMMA.1688.F32.TF32 R116, R224.reuse, R170, R116 ;  /* 0x000000aae074723c */ /* 0x040ff00000081074 */
[C---:B------:R-:W-:Y:S08]  /*b900*/  HMMA.1688.F32.TF32 R120, R224.reuse, R174, R120 ;  /* 0x000000aee078723c */ /* 0x040ff00000081078 */
[C---:B------:R-:W-:Y:S08]  /*b910*/  HMMA.1688.F32.TF32 R80, R224.reuse, R26, R108 ;  /* 0x0000001ae050723c */ /* 0x040ff0000008106c */
[----:B------:R-:W-:Y:S01]  /*b920*/  HMMA.1688.F32.TF32 R224, R224, R178, R124 ;  /* 0x000000b2e0e0723c */ /* 0x000fe2000008107c */
[----:B------:R-:W-:Y:S07]  /*b930*/  STL [R1+0x654], R112 ;  /* 0x0006547001007387 */ /* 0x000fee0000100800 */
[C---:B-1----:R-:W-:Y:S01]  /*b940*/  HMMA.1688.F32.TF32 R128, R216.reuse, R30, R128 ;  /* 0x0000001ed880723c */ /* 0x042fe20000081080 */
[----:B------:R-:W-:Y:S07]  /*b950*/  STL [R1+0x650], R113 ;  /* 0x0006507101007387 */ /* 0x000fee0000100800 */
[C---:B------:R-:W-:Y:S01]  /*b960*/  HMMA.1688.F32.TF32 R132, R216.reuse, R26, R132 ;  /* 0x0000001ad884723c */ /* 0x040fe20000081084 */
[----:B------:R-:W-:Y:S04]  /*b970*/  STL [R1+0x64c], R114 ;  /* 0x00064c7201007387 */ /* 0x000fe80000100800 */
[----:B------:R1:W-:Y:S04]  /*b980*/  STL [R1+0x648], R115 ;  /* 0x0006487301007387 */ /* 0x0003e80000100800 */
[----:B------:R-:W-:Y:S04]  /*b990*/  STL [R1+0x660], R116 ;  /* 0x0006607401007387 */ /* 0x000fe80000100800 */
[----:B------:R-:W-:Y:S04]  /*b9a0*/  STL [R1+0x65c], R117 ;  /* 0x00065c7501007387 */ /* 0x000fe80000100800 */
[----:B------:R-:W-:Y:S04]  /*b9b0*/  STL [R1+0x658], R118 ;  /* 0x0006587601007387 */ /* 0x000fe80000100800 */
[----:B------:R1:W-:Y:S04]  /*b9c0*/  STL [R1+0x644], R119 ;  /* 0x0006447701007387 */ /* 0x0003e80000100800 */
[----:B------:R-:W-:Y:S04]  /*b9d0*/  STL [R1+0x670], R120 ;  /* 0x0006707801007387 */ /* 0x000fe80000100800 */
[----:B------:R-:W-:Y:S04]  /*b9e0*/  STL [R1+0x66c], R121 ;  /* 0x00066c7901007387 */ /* 0x000fe80000100800 */
[----:B------:R-:W-:Y:S04]  /*b9f0*/  STL [R1+0x668], R122 ;  /* 0x0006687a01007387 */ /* 0x000fe80000100800 */
[----:B------:R-:W-:Y:S04]  /*ba00*/  STL [R1+0x664], R123 ;  /* 0x0006647b01007387 */ /* 0x000fe80000100800 */
[----:B------:R-:W-:Y:S04]  /*ba10*/  STL [R1+0x67c], R224 ;  /* 0x00067ce001007387 */ /* 0x000fe80000100800 */
[----:B------:R-:W-:Y:S04]  /*ba20*/  STL [R1+0x678], R225 ;  /* 0x000678e101007387 */ /* 0x000fe80000100800 */
[----:B------:R-:W-:Y:S04]  /*ba30*/  STL [R1+0x674], R226 ;  /* 0x000674e201007387 */ /* 0x000fe80000100800 */
[----:B------:R1:W-:Y:S04]  /*ba40*/  STL [R1+0x640], R227 ;  /* 0x000640e301007387 */ /* 0x0003e80000100800 */
[----:B------:R-:W-:Y:S04]  /*ba50*/  STL [R1+0x688], R129 ;  /* 0x0006888101007387 */ /* 0x000fe80000100800 */
[----:B------:R-:W-:Y:S04]  /*ba60*/  STL [R1+0x684], R130 ;  /* 0x0006848201007387 */ /* 0x000fe80000100800 */
[----:B------:R-:W-:Y:S04]  /*ba70*/  STL [R1+0x680], R131 ;  /* 0x0006808301007387 */ /* 0x000fe80000100800 */
[----:B------:R1:W-:Y:S01]  /*ba80*/  STL [R1+0x63c], R135 ;  /* 0x00063c8701007387 */ /* 0x0003e20000100800 */
[----:B------:R-:W-:Y:S01]  /*ba90*/  HMMA.1688.F32.TF32 R140, R216, R170, R140 ;  /* 0x000000aad88c723c */ /* 0x000fe2000008108c */
[----:B------:R-:W-:-:S02]  /*baa0*/  IMAD.MOV.U32 R24, RZ, RZ, R80 ;  /* 0x000000ffff187224 */ /* 0x000fc400078e0050 */
[----:B----4-:R-:W-:Y:S01]  /*bab0*/  IMAD.MOV.U32 R25, RZ, RZ, R81 ;  /* 0x000000ffff197224 */ /* 0x010fe200078e0051 */
[----:B------:R-:W-:Y:S01]  /*bac0*/  LDS R124, [R6+0x4180] ;  /* 0x00418000067c7984 */ /* 0x000fe20000000800 */
[----:B------:R-:W-:Y:S02]  /*bad0*/  IMAD.MOV.U32 R28, RZ, RZ, R82 ;  /* 0x000000ffff1c7224 */ /* 0x000fe400078e0052 */
[----:B------:R-:W-:Y:S01]  /*bae0*/  IMAD.MOV.U32 R29, RZ, RZ, R83 ;  /* 0x000000ffff1d7224 */ /* 0x000fe200078e0053 */
[C---:B------:R-:W-:Y:S01]  /*baf0*/  HMMA.1688.F32.TF32 R136, R216.reuse, R166, R136 ;  /* 0x000000a6d888723c */ /* 0x040fe20000081088 */
[----:B------:R-:W-:Y:S04]  /*bb00*/  LDS R126, [R6+0x5180] ;  /* 0x00518000067e7984 */ /* 0x000fe80000000800 */
[----:B------:R-:W-:Y:S03]  /*bb10*/  LDS R125, [R7+0x4180] ;  /* 0x00418000077d7984 */ /* 0x000fe60000000800 */
[C---:B------:R-:W-:Y:S01]  /*bb20*/  HMMA.1688.F32.TF32 R144, R216.reuse, R174, R144 ;  /* 0x000000aed890723c */ /* 0x040fe20000081090 */
[----:B------:R-:W-:Y:S06]  /*bb30*/  LDS R127, [R7+0x5180] ;  /* 0x00518000077f7984 */ /* 0x000fec0000000800 */
[----:B------:R4:W-:Y:S01]  /*bb40*/  STL [R1+0x638], R143 ;  /* 0x0006388f01007387 */ /* 0x0009e20000100800 */
[----:B------:R-:W-:Y:S08]  /*bb50*/  HMMA.1688.F32.TF32 R80, R216, R18, R236 ;  /* 0x00000012d850723c */ /* 0x000ff000000810ec */
[C---:B------:R-:W-:Y:S08]  /*bb60*/  HMMA.1688.F32.TF32 R236, R8.reuse, R26, R88 ;  /* 0x0000001a08ec723c */ /* 0x040ff00000081058 */
[C---:B--2---:R-:W-:Y:S08]  /*bb70*/  HMMA.1688.F32.TF32 R104, R8.reuse, R18, R244 ;  /* 0x000000120868723c */ /* 0x044ff000000810f4 */
[C---:B------:R-:W-:Y:S08]  /*bb80*/  HMMA.1688.F32.TF32 R244, R8.reuse, R170, R76 ;  /* 0x000000aa08f4723c */ /* 0x040ff0000008104c */
[----:B------:R-:W-:Y:S01]  /*bb90*/  HMMA.1688.F32.TF32 R76, R8, R178, R152 ;  /* 0x000000b2084c723c */ /* 0x000fe20000081098 */
[----:B------:R-:W-:Y:S01]  /*bba0*/  IMAD.MOV.U32 R241, RZ, RZ, R252 ;  /* 0x000000fffff17224 */ /* 0x000fe200078e00fc */
[----:B------:R-:W-:Y:S01]  /*bbb0*/  LDS R152, [R6+0x4280] ;  /* 0x0042800006987984 */ /* 0x000fe20000000800 */
[----:B---3--:R-:W-:-:S02]  /*bbc0*/  IMAD.MOV.U32 R242, RZ, RZ, R3 ;  /* 0x000000fffff27224 */ /* 0x008fc400078e0003 */
[----:B------:R-:W-:Y:S01]  /*bbd0*/  IMAD.MOV.U32 R243, RZ, RZ, R0 ;  /* 0x000000fffff37224 */ /* 0x000fe200078e0000 */
[----:B------:R-:W-:Y:S02]  /*bbe0*/  LDS R154, [R6+0x5280] ;  /* 0x00528000069a7984 */ /* 0x000fe40000000800 */
[----:B------:R-:W-:Y:S01]  /*bbf0*/  HMMA.1688.F32.TF32 R96, R216, R22, R232 ;  /* 0x00000016d860723c */ /* 0x000fe200000810e8 */
[----:B------:R-:W-:Y:S01]  /*bc00*/  IMAD.MOV.U32 R230, RZ, RZ, R21 ;  /* 0x000000ffffe67224 */ /* 0x000fe200078e0015 */
[----:B------:R-:W-:Y:S01]  /*bc10*/  LDS R153, [R7+0x4280] ;  /* 0x0042800007997984 */ /* 0x000fe20000000800 */
[----:B------:R-:W-:-:S03]  /*bc20*/  IMAD.MOV.U32 R231, RZ, RZ, R20 ;  /* 0x000000ffffe77224 */ /* 0x000fc600078e0014 */
[----:B------:R-:W-:Y:S10]  /*bc30*/  LDS R155, [R7+0x5280] ;  /* 0x00528000079b7984 */ /* 0x000ff40000000800 */
[----:B-1----:R-:W-:-:S02]  /*bc40*/  IMAD.MOV.U32 R115, RZ, RZ, R76 ;  /* 0x000000ffff737224 */ /* 0x002fc400078e004c */
[----:B------:R-:W-:Y:S02]  /*bc50*/  IMAD.MOV.U32 R119, RZ, RZ, R77 ;  /* 0x000000ffff777224 */ /* 0x000fe400078e004d */
[----:B------:R-:W-:Y:S02]  /*bc60*/  IMAD.MOV.U32 R227, RZ, RZ, R78 ;  /* 0x000000ffffe37224 */ /* 0x000fe400078e004e */
[----:B------:R-:W-:Y:S02]  /*bc70*/  IMAD.MOV.U32 R135, RZ, RZ, R79 ;  /* 0x000000ffff877224 */ /* 0x000fe400078e004f */
[----:B------:R-:W-:Y:S01]  /*bc80*/  HMMA.1688.F32.TF32 R76, R248, R30, R156 ;  /* 0x0000001ef84c723c */ /* 0x000fe2000008109c */
[----:B------:R-:W-:Y:S01]  /*bc90*/  LDS R156, [R6+0x4300] ;  /* 0x00430000069c7984 */ /* 0x000fe20000000800 */
[----:B------:R-:W-:-:S03]  /*bca0*/  IMAD.MOV.U32 R209, RZ, RZ, R165 ;  /* 0x000000ffffd17224 */ /* 0x000fc600078e00a5 */
[----:B------:R-:W-:Y:S03]  /*bcb0*/  LDS R158, [R6+0x5300] ;  /* 0x00530000069e7984 */ /* 0x000fe60000000800 */
[----:B------:R-:W-:Y:S01]  /*bcc0*/  HMMA.1688.F32.TF32 R232, R8, R30, R84 ;  /* 0x0000001e08e8723c */ /* 0x000fe20000081054 */
[----:B------:R-:W-:Y:S01]  /*bcd0*/  LDS R157, [R7+0x4300] ;  /* 0x00430000079d7984 */ /* 0x000fe20000000800 */
[----:B------:R-:W-:-:S03]  /*bce0*/  IMAD.MOV.U32 R208, RZ, RZ, R168 ;  /* 0x000000ffffd07224 */ /* 0x000fc600078e00a8 */
[----:B------:R-:W-:Y:S11]  /*bcf0*/  LDS R159, [R7+0x5300] ;  /* 0x00530000079f7984 */ /* 0x000ff60000000800 */
[----:B------:R-:W-:-:S02]  /*bd00*/  IMAD.MOV.U32 R118, RZ, RZ, R76 ;  /* 0x000000ffff767224 */ /* 0x000fc400078e004c */
[----:B------:R-:W-:Y:S02]  /*bd10*/  IMAD.MOV.U32 R112, RZ, RZ, R77 ;  /* 0x000000ffff707224 */ /* 0x000fe400078e004d */
[----:B------:R-:W-:Y:S02]  /*bd20*/  IMAD.MOV.U32 R113, RZ, RZ, R78 ;  /* 0x000000ffff717224 */ /* 0x000fe400078e004e */
[----:B------:R-:W-:Y:S02]  /*bd30*/  IMAD.MOV.U32 R114, RZ, RZ, R79 ;  /* 0x000000ffff727224 */ /* 0x000fe400078e004f */
[C---:B------:R-:W-:Y:S11]  /*bd40*/  HMMA.1688.F32.TF32 R76, R248.reuse, R26, R192 ;  /* 0x0000001af84c723c */ /* 0x040ff600000810c0 */
[----:B------:R-:W-:Y:S11]  /*bd50*/  @!UPT UIADD3 URZ, URZ, URZ, URZ ;  /* 0x0000003f3f3ff290 */ /* 0x000ff6000fffe03f */
[----:B------:R-:W-:Y:S02]  /*bd60*/  @!UPT UIADD3 URZ, URZ, URZ, URZ ;  /* 0x0000003f3f3ff290 */ /* 0x000fe4000fffe03f */
[----:B------:R-:W-:Y:S02]  /*bd70*/  IMAD.MOV.U32 R122, RZ, RZ, R76 ;  /* 0x000000ffff7a7224 */ /* 0x000fe400078e004c */
[----:B------:R-:W-:Y:S02]  /*bd80*/  IMAD.MOV.U32 R123, RZ, RZ, R77 ;  /* 0x000000ffff7b7224 */ /* 0x000fe400078e004d */
[----:B------:R-:W-:Y:S02]  /*bd90*/  IMAD.MOV.U32 R116, RZ, RZ, R78 ;  /* 0x000000ffff747224 */ /* 0x000fe400078e004e */
[----:B------:R-:W-:Y:S02]  /*bda0*/  IMAD.MOV.U32 R117, RZ, RZ, R79 ;  /* 0x000000ffff757224 */ /* 0x000fe400078e004f */
[----:B------:R-:W-:Y:S08]  /*bdb0*/  HMMA.1688.F32.TF32 R76, R248, R166, R200 ;  /* 0x000000a6f84c723c */ /* 0x000ff000000810c8 */
[C---:B------:R-:W-:Y:S08]  /*bdc0*/  HMMA.1688.F32.TF32 R84, R8.reuse, R174, R160 ;  /* 0x000000ae0854723c */ /* 0x040ff000000810a0 */
[-C--:B------:R-:W-:Y:S08]  /*bdd0*/  HMMA.1688.F32.TF32 R108, R8, R22.reuse, R240 ;  /* 0x00000016086c723c */ /* 0x080ff000000810f0 */
[----:B------:R-:W-:Y:S01]  /*bde0*/  HMMA.1688.F32.TF32 R88, R248, R22, R212 ;  /* 0x00000016f858723c */ /* 0x000fe200000810d4 */
[----:B----4-:R-:W-:Y:S01]  /*bdf0*/  IMAD.MOV.U32 R143, RZ, RZ, R76 ;  /* 0x000000ffff8f7224 */ /* 0x010fe200078e004c */
[----:B------:R-:W-:Y:S01]  /*be00*/  LDS R160, [R6+0x4380] ;  /* 0x0043800006a07984 */ /* 0x000fe20000000800 */
[----:B------:R-:W-:-:S02]  /*be10*/  IMAD.MOV.U32 R252, RZ, RZ, R77 ;  /* 0x000000fffffc7224 */ /* 0x000fc400078e004d */
[----:B------:R-:W-:Y:S01]  /*be20*/  IMAD.MOV.U32 R3, RZ, RZ, R78 ;  /* 0x000000ffff037224 */ /* 0x000fe200078e004e */
[----:B------:R-:W-:Y:S01]  /*be30*/  LDS R162, [R6+0x5380] ;  /* 0x0053800006a27984 */ /* 0x000fe20000000800 */
[----:B------:R-:W-:Y:S02]  /*be40*/  IMAD.MOV.U32 R0, RZ, RZ, R79 ;  /* 0x000000ffff007224 */ /* 0x000fe400078e004f */
[----:B------:R-:W-:Y:S01]  /*be50*/  HMMA.1688.F32.TF32 R76, R248, R170, R204 ;  /* 0x000000aaf84c723c */ /* 0x000fe200000810cc */
[----:B------:R-:W-:Y:S04]  /*be60*/  STL.64 [R1+0x20], R84 ;  /* 0x0000205401007387 */ /* 0x000fe80000100a00 */
[----:B------:R1:W-:Y:S03]  /*be70*/  STL.64 [R1+0x28], R86 ;  /* 0x0000285601007387 */ /* 0x0003e60000100a00 */
[----:B------:R-:W-:Y:S01]  /*be80*/  HMMA.1688.F32.TF32 R240, R8, R166, R92 ;  /* 0x000000a608f0723c */ /* 0x000fe2000008105c */
[----:B------:R-:W2:Y:S04]  /*be90*/  LDL R8, [R1+0x490] ;  /* 0x0004900001087983 */ /* 0x000ea80000100800 */
[----:B------:R-:W-:Y:S03]  /*bea0*/  LDS R92, [R6+0x2380] ;  /* 0x00238000065c7984 */ /* 0x000fe60000000800 */
[----:B-1----:R-:W-:Y:S01]  /*beb0*/  HMMA.1688.F32.TF32 R84, R248, R18, R220 ;  /* 0x00000012f854723c */ /* 0x002fe200000810dc */
[----:B------:R-:W-:Y:S04]  /*bec0*/  LDS R94, [R6+0x3380] ;  /* 0x00338000065e7984 */ /* 0x000fe80000000800 */
[----:B------:R-:W-:Y:S03]  /*bed0*/  LDS R93, [R7+0x2380] ;  /* 0x00238000075d7984 */ /* 0x000fe60000000800 */
[----:B------:R-:W-:-:S02]  /*bee0*/  IMAD.MOV.U32 R225, RZ, RZ, R76 ;  /* 0x000000ffffe17224 */ /* 0x000fc400078e004c */
[----:B------:R-:W-:Y:S01]  /*bef0*/  IMAD.MOV.U32 R226, RZ, RZ, R77 ;  /* 0x000000ffffe27224 */ /* 0x000fe200078e004d */
[----:B------:R-:W1:Y:S01]  /*bf00*/  LDS R95, [R7+0x3380] ;  /* 0x00338000075f7984 */ /* 0x000e620000000800 */
[----:B------:R-:W-:Y:S02]  /*bf10*/  IMAD.MOV.U32 R120, RZ, RZ, R78 ;  /* 0x000000ffff787224 */ /* 0x000fe400078e004e */
[----:B------:R-:W-:Y:S01]  /*bf20*/  IMAD.MOV.U32 R121, RZ, RZ, R79 ;  /* 0x000000ffff797224 */ /* 0x000fe200078e004f */
[----:B------:R-:W-:Y:S01]  /*bf30*/  HMMA.1688.F32.TF32 R216, R216, R178, R148 ;  /* 0x000000b2d8d8723c */ /* 0x000fe20000081094 */
[----:B------:R-:W-:Y:S01]  /*bf40*/  IMAD.U32 R192, RZ, RZ, UR4 ;  /* 0x00000004ffc07e24 */ /* 0x000fe2000f8e00ff */
[----:B------:R-:W-:Y:S04]  /*bf50*/  LDS R148, [R6+0x4200] ;  /* 0x0042000006947984 */ /* 0x000fe80000000800 */
[----:B------:R-:W-:Y:S02]  /*bf60*/  LDS R150, [R6+0x5200] ;  /* 0x0052000006967984 */ /* 0x000fe40000000800 */
[C---:B------:R-:W-:Y:S02]  /*bf70*/  HMMA.1688.F32.TF32 R76, R248.reuse, R174, R196 ;  /* 0x000000aef84c723c */ /* 0x040fe400000810c4 */
[----:B------:R-:W-:Y:S04]  /*bf80*/  LDS R149, [R7+0x4200] ;  /* 0x0042000007957984 */ /* 0x000fe80000000800 */
[----:B------:R-:W-:Y:S02]  /*bf90*/  LDS R151, [R7+0x5200] ;  /* 0x0052000007977984 */ /* 0x000fe40000000800 */
[----:B------:R-:W-:Y:S01]  /*bfa0*/  HMMA.1688.F32.TF32 R248, R248, R178, R12 ;  /* 0x000000b2f8f8723c */ /* 0x000fe2000008100c */
[----:B------:R-:W-:Y:S01]  /*bfb0*/  IMAD.MOV.U32 R194, RZ, RZ, R164 ;  /* 0x000000ffffc27224 */ /* 0x000fe200078e00a4 */
[----:B------:R-:W-:Y:S01]  /*bfc0*/  LDS R161, [R7+0x4380] ;  /* 0x0043800007a17984 */ /* 0x000fe20000000800 */
[----:B------:R-:W-:-:S03]  /*bfd0*/  IMAD.MOV.U32 R203, RZ, RZ, R169 ;  /* 0x000000ffffcb7224 */ /* 0x000fc600078e00a9 */
[----:B------:R-:W-:Y:S01]  /*bfe0*/  LDS R163, [R7+0x5380] ;  /* 0x0053800007a37984 */ /* 0x000fe20000000800 */
[----:B------:R-:W-:Y:S02]  /*bff0*/  IMAD.MOV.U32 R193, RZ, RZ, R172 ;  /* 0x000000ffffc17224 */ /* 0x000fe400078e00ac */
[----:B------:R-:W-:Y:S01]  /*c000*/  IMAD.MOV.U32 R195, RZ, RZ, R5 ;  /* 0x000000ffffc37224 */ /* 0x000fe200078e0005 */
[----:B------:R-:W-:Y:S01]  /*c010*/  LDS R212, [R6+0x4000] ;  /* 0x0040000006d47984 */ /* 0x000fe20000000800 */
[----:B------:R-:W-:Y:S02]  /*c020*/  IMAD.MOV.U32 R210, RZ, RZ, R4 ;  /* 0x000000ffffd27224 */ /* 0x000fe400078e0004 */
[----:B------:R-:W-:Y:S01]  /*c030*/  IMAD.MOV.U32 R211, RZ, RZ, R2 ;  /* 0x000000ffffd37224 */ /* 0x000fe200078e0002 */
[----:B------:R-:W-:Y:S04]  /*c040*/  LDS R214, [R6+0x5000] ;  /* 0x0050000006d67984 */ /* 0x000fe80000000800 */
[----:B------:R-:W-:Y:S04]  /*c050*/  LDS R213, [R7+0x4000] ;  /* 0x0040000007d57984 */ /* 0x000fe80000000800 */
[----:B------:R-:W-:Y:S04]  /*c060*/  LDS R215, [R7+0x5000] ;  /* 0x0050000007d77984 */ /* 0x000fe80000000800 */
[----:B------:R-:W-:Y:S04]  /*c070*/  STL.64 [R1+0x5d0], R250 ;  /* 0x0005d0fa01007387 */ /* 0x000fe80000100a00 */
[----:B------:R3:W-:Y:S04]  /*c080*/  STL.64 [R1+0x5c8], R248 ;  /* 0x0005c8f801007387 */ /* 0x0007e80000100a00 */
[----:B------:R-:W4:Y:S04]  /*c090*/  LDL.LU R220, [R1+0x218] ;  /* 0x0002180001dc7983 */ /* 0x000f280000300800 */
[----:B------:R-:W4:Y:S04]  /*c0a0*/  LDL.LU R221, [R1+0x21c] ;  /* 0x00021c0001dd7983 */ /* 0x000f280000300800 */
[----:B------:R-:W4:Y:S04]  /*c0b0*/  LDL.LU R228, [R1+0x228] ;  /* 0x0002280001e47983 */ /* 0x000f280000300800 */
[----:B------:R-:W4:Y:S01]  /*c0c0*/  LDL.LU R229, [R1+0x22c] ;  /* 0x00022c0001e57983 */ /* 0x000f220000300800 */
[----:B------:R-:W-:-:S02]  /*c0d0*/  IMAD.MOV.U32 R222, RZ, RZ, R17 ;  /* 0x000000ffffde7224 */ /* 0x000fc400078e0011 */
[----:B------:R-:W-:Y:S01]  /*c0e0*/  IMAD.MOV.U32 R223, RZ, RZ, R16 ;  /* 0x000000ffffdf7224 */ /* 0x000fe200078e0010 */
[C---:B-1----:R-:W-:Y:S08]  /*c0f0*/  HMMA.1688.F32.TF32 R164, R92.reuse, R166, R72 ;  /* 0x000000a65ca4723c */ /* 0x042ff00000081048 */
[C---:B------:R-:W-:Y:S08]  /*c100*/  HMMA.1688.F32.TF32 R168, R92.reuse, R170, R56 ;  /* 0x000000aa5ca8723c */ /* 0x040ff00000081038 */
[C---:B------:R-:W-:Y:S08]  /*c110*/  HMMA.1688.F32.TF32 R172, R92.reuse, R174, R32 ;  /* 0x000000ae5cac723c */ /* 0x040ff00000081020 */
[----:B------:R-:W-:Y:S01]  /*c120*/  HMMA.1688.F32.TF32 R176, R92, R178, R36 ;  /* 0x000000b25cb0723c */ /* 0x000fe20000081024 */
[----:B---3--:R-:W-:-:S02]  /*c130*/  IMAD.MOV.U32 R248, RZ, RZ, R24 ;  /* 0x000000fffff87224 */ /* 0x008fc400078e0018 */
[----:B------:R-:W-:Y:S02]  /*c140*/  IMAD.MOV.U32 R249, RZ, RZ, R25 ;  /* 0x000000fffff97224 */ /* 0x000fe400078e0019 */
[----:B------:R-:W-:Y:S02]  /*c150*/  IMAD.MOV.U32 R250, RZ, RZ, R28 ;  /* 0x000000fffffa7224 */ /* 0x000fe400078e001c */
[----:B------:R-:W-:Y:S02]  /*c160*/  IMAD.MOV.U32 R251, RZ, RZ, R29 ;  /* 0x000000fffffb7224 */ /* 0x000fe400078e001d */
[----:B------:R-:W-:Y:S02]  /*c170*/  IMAD.MOV.U32 R72, RZ, RZ, R210 ;  /* 0x000000ffff487224 */ /* 0x000fe400078e00d2 */
[----:B------:R-:W-:Y:S02]  /*c180*/  IMAD.MOV.U32 R73, RZ, RZ, R211 ;  /* 0x000000ffff497224 */ /* 0x000fe400078e00d3 */
[----:B--2---:R-:W-:-:S05]  /*c190*/  IMAD R192, R192, 0x4000, R8 ;  /* 0x00004000c0c07824 */ /* 0x004fca00078e0208 */
[----:B------:R-:W1:Y:S04]  /*c1a0*/  LDSM.16.M88.4 R8, [R192+0x10000] ;  /* 0x01000000c008783b */ /* 0x000e680000000200 */
[----:B------:R-:W2:Y:S01]  /*c1b0*/  LDSM.16.M88.4 R12, [R192+0x10800] ;  /* 0x01080000c00c783b */ /* 0x000ea20000000200 */
[-C--:B-1----:R-:W-:Y:S08]  /*c1c0*/  HMMA.1688.F32.TF32 R40, R100, R8.reuse, R40 ;  /* 0x000000086428723c */ /* 0x082ff00000081028 */
[----:B------:R-:W-:Y:S08]  /*c1d0*/  HMMA.1688.F32.TF32 R36, R124, R8, R60 ;  /* 0x000000087c24723c */ /* 0x000ff0000008103c */
[C---:B----4-:R-:W-:Y:S08]  /*c1e0*/  HMMA.1688.F32.TF32 R16, R92.reuse, R18, R220 ;  /* 0x000000125c10723c */ /* 0x050ff000000810dc */
[C---:B------:R-:W-:Y:S08]  /*c1f0*/  HMMA.1688.F32.TF32 R20, R92.reuse, R22, R228 ;  /* 0x000000165c14723c */ /* 0x040ff000000810e4 */
[C---:B------:R-:W-:Y:S08]  /*c200*/  HMMA.1688.F32.TF32 R228, R92.reuse, R30, R64 ;  /* 0x0000001e5ce4723c */ /* 0x040ff00000081040 */
[----:B------:R-:W-:Y:S08]  /*c210*/  HMMA.1688.F32.TF32 R220, R92, R26, R68 ;  /* 0x0000001a5cdc723c */ /* 0x000ff00000081044 */
[----:B------:R-:W-:Y:S07]  /*c220*/  HMMA.1688.F32.TF32 R32, R148, R8, R96 ;  /* 0x000000089420723c */ /* 0x000fee0000081060 */
[----:B------:R-:W-:Y:S04]  /*c230*/  STL.64 [R1+0x5e0], R230 ;  /* 0x0005e0e601007387 */ /* 0x000fe80000100a00 */
        /* <DEDUP_REMOVED lines=11> */
[----:B------:R-:W-:Y:S04]  /*c2f0*/  STL [R1+0x5b4], R40 ;  /* 0x0005b42801007387 */ /* 0x000fe80000100800 */
[----:B------:R-:W-:Y:S04]  /*c300*/  STL [R1+0x5b0], R41 ;  /* 0x0005b02901007387 */ /* 0x000fe80000100800 */
[----:B------:R-:W-:Y:S04]  /*c310*/  STL [R1+0x5ac], R42 ;  /* 0x0005ac2a01007387 */ /* 0x000fe80000100800 */
[----:B------:R1:W-:Y:S01]  /*c320*/  STL [R1+0x5a8], R43 ;  /* 0x0005a82b01007387 */ /* 0x0003e20000100800 */
[----:B------:R-:W-:-:S03]  /*c330*/  IMAD.MOV.U32 R2, RZ, RZ, R33 ;  /* 0x000000ffff027224 */ /* 0x000fc600078e0021 */
[----:B------:R-:W-:Y:S01]  /*c340*/  STL.64 [R1+0x160], R36 ;  /* 0x0001602401007387 */ /* 0x000fe20000100a00 */
[----:B------:R-:W-:-:S03]  /*c350*/  IMAD.MOV.U32 R4, RZ, RZ, R34 ;  /* 0x000000ffff047224 */ /* 0x000fc600078e0022 */
[----:B------:R3:W-:Y:S01]  /*c360*/  STL.64 [R1+0x168], R38 ;  /* 0x0001682601007387 */ /* 0x0007e20000100a00 */
[----:B------:R-:W-:Y:S02]  /*c370*/  IMAD.MOV.U32 R5, RZ, RZ, R35 ;  /* 0x000000ffff057224 */ /* 0x000fe400078e0023 */
[----:B-1----:R-:W-:Y:S02]  /*c380*/  IMAD.MOV.U32 R43, RZ, RZ, R32 ;  /* 0x000000ffff2b7224 */ /* 0x002fe400078e0020 */
[-C--:B------:R-:W-:Y:S08]  /*c390*/  HMMA.1688.F32.TF32 R32, R156, R8.reuse, R88 ;  /* 0x000000089c20723c */ /* 0x080ff00000081058 */
[-C--:B---3--:R-:W-:Y:S08]  /*c3a0*/  HMMA.1688.F32.TF32 R36, R152, R8.reuse, R108 ;  /* 0x000000089824723c */ /* 0x088ff0000008106c */
[----:B------:R-:W-:Y:S01]  /*c3b0*/  HMMA.1688.F32.TF32 R20, R160, R8, R20 ;  /* 0x00000008a014723c */ /* 0x000fe20000081014 */
[----:B------:R-:W-:Y:S04]  /*c3c0*/  STL [R1+0x5c4], R5 ;  /* 0x0005c40501007387 */ /* 0x000fe80000100800 */
[----:B------:R-:W-:Y:S04]  /*c3d0*/  STL [R1+0x5c0], R4 ;  /* 0x0005c00401007387 */ /* 0x000fe80000100800 */
[----:B------:R-:W-:Y:S04]  /*c3e0*/  STL [R1+0x5bc], R2 ;  /* 0x0005bc0201007387 */ /* 0x000fe80000100800 */
[----:B------:R-:W-:Y:S04]  /*c3f0*/  STL [R1+0x5b8], R43 ;  /* 0x0005b82b01007387 */ /* 0x000fe80000100800 */
[----:B------:R-:W-:Y:S04]  /*c400*/  STL.64 [R1+0x1e8], R36 ;  /* 0x0001e82401007387 */ /* 0x000fe80000100a00 */
[----:B------:R-:W-:Y:S04]  /*c410*/  STL.64 [R1+0x1f0], R38 ;  /* 0x0001f02601007387 */ /* 0x000fe80000100a00 */
[----:B------:R-:W-:Y:S04]  /*c420*/  STL.64 [R1+0x208], R32 ;  /* 0x0002082001007387 */ /* 0x000fe80000100a00 */
[----:B------:R-:W-:Y:S04]  /*c430*/  STL.64 [R1+0x210], R34 ;  /* 0x0002102201007387 */ /* 0x000fe80000100a00 */
[----:B------:R-:W-:Y:S04]  /*c440*/  STL.64 [R1+0x228], R20 ;  /* 0x0002281401007387 */ /* 0x000fe80000100a00 */
[----:B------:R2:W-:Y:S04]  /*c450*/  STL.64 [R1+0x230], R22 ;  /* 0x0002301601007387 */ /* 0x0005e80000100a00 */
[----:B------:R-:W3:Y:S04]  /*c460*/  LDL.LU R24, [R1+0x698] ;  /* 0x0006980001187983 */ /* 0x000ee80000300800 */
[----:B------:R-:W4:Y:S04]  /*c470*/  LDL.LU R25, [R1+0x694] ;  /* 0x0006940001197983 */ /* 0x000f280000300800 */
        /* <DEDUP_REMOVED lines=29> */
[----:B------:R-:W3:Y:S01]  /*c650*/  LDL.LU R63, [R1+0x144] ;  /* 0x00014400013f7983 */ /* 0x000ee20000300800 */
[----:B------:R-:W-:-:S03]  /*c660*/  IMAD.MOV.U32 R98, RZ, RZ, R208 ;  /* 0x000000ffff627224 */ /* 0x000fc600078e00d0 */
[----:B------:R-:W3:Y:S01]  /*c670*/  LDL.LU R56, [R1+0x148] ;  /* 0x0001480001387983 */ /* 0x000ee20000300800 */
[----:B------:R-:W-:-:S03]  /*c680*/  IMAD.MOV.U32 R99, RZ, RZ, R209 ;  /* 0x000000ffff637224 */ /* 0x000fc600078e00d1 */
        /* <DEDUP_REMOVED lines=36> */
[----:B------:R-:W-:-:S02]  /*c8d0*/  IMAD.MOV.U32 R129, RZ, RZ, R76 ;  /* 0x000000ffff817224 */ /* 0x000fc400078e004c */
[----:B------:R-:W-:Y:S01]  /*c8e0*/  IMAD.MOV.U32 R130, RZ, RZ, R77 ;  /* 0x000000ffff827224 */ /* 0x000fe200078e004d */
[----:B------:R-:W-:Y:S01]  /*c8f0*/  LDS R76, [R6+0x4080] ;  /* 0x00408000064c7984 */ /* 0x000fe20000000800 */
[----:B------:R-:W-:Y:S02]  /*c900*/  IMAD.MOV.U32 R131, RZ, RZ, R78 ;  /* 0x000000ffff837224 */ /* 0x000fe400078e004e */
[----:B------:R-:W-:Y:S01]  /*c910*/  IMAD.MOV.U32 R224, RZ, RZ, R79 ;  /* 0x000000ffffe07224 */ /* 0x000fe200078e004f */
[----:B------:R-:W-:Y:S04]  /*c920*/  LDS R78, [R6+0x5080] ;  /* 0x00508000064e7984 */ /* 0x000fe80000000800 */
[----:B------:R-:W-:Y:S04]  /*c930*/  LDS R77, [R7+0x4080] ;  /* 0x00408000074d7984 */ /* 0x000fe80000000800 */
[----:B------:R-:W1:Y:S01]  /*c940*/  LDS R79, [R7+0x5080] ;  /* 0x00508000074f7984 */ /* 0x000e620000000800 */
[----:B--2---:R-:W-:Y:S03]  /*c950*/  HMMA.1688.F32.TF32 R20, R148, R12, R80 ;  /* 0x0000000c9414723c */ /* 0x004fe60000081050 */
[----:B------:R-:W-:Y:S04]  /*c960*/  LDSM.16.M88.4 R32, [R192+0x13000] ;  /* 0x01300000c020783b */ /* 0x000fe80000000200 */
[----:B------:R-:W-:Y:S01]  /*c970*/  LDSM.16.M88.4 R36, [R192+0x13800] ;  /* 0x01380000c024783b */ /* 0x000fe20000000200 */
[-C--:B------:R-:W-:Y:S11]  /*c980*/  HMMA.1688.F32.TF32 R180, R212, R8.reuse, R180 ;  /* 0x00000008d4b4723c */ /* 0x080ff600000810b4 */
[----:B------:R-:W-:Y:S05]  /*c990*/  @!UPT UIADD3 URZ, URZ, URZ, URZ ;  /* 0x0000003f3f3ff290 */ /* 0x000fea000fffe03f */
[----:B------:R-:W-:Y:S02]  /*c9a0*/  IMAD.MOV.U32 R40, RZ, RZ, R20 ;  /* 0x000000ffff287224 */ /* 0x000fe400078e0014 */
[----:B------:R-:W-:Y:S02]  /*c9b0*/  IMAD.MOV.U32 R41, RZ, RZ, R21 ;  /* 0x000000ffff297224 */ /* 0x000fe400078e0015 */
[----:B------:R-:W-:Y:S01]  /*c9c0*/  IMAD.MOV.U32 R42, RZ, RZ, R22 ;  /* 0x000000ffff2a7224 */ /* 0x000fe200078e0016 */
[----:B-1----:R-:W-:Y:S07]  /*c9d0*/  HMMA.1688.F32.TF32 R184, R76, R8, R184 ;  /* 0x000000084cb8723c */ /* 0x002fee00000810b8 */
[----:B------:R-:W-:-:S02]  /*c9e0*/  IMAD.MOV.U32 R8, RZ, RZ, R23 ;  /* 0x000000ffff087224 */ /* 0x000fc400078e0017 */
[----:B------:R-:W-:Y:S01]  /*c9f0*/  HMMA.1688.F32.TF32 R20, R152, R12, R104 ;  /* 0x0000000c9814723c */ /* 0x000fe20000081068 */
[----:B----4-:R-:W-:Y:S02]  /*ca00*/  IMAD.MOV.U32 R222, RZ, RZ, R25 ;  /* 0x000000ffffde7224 */ /* 0x010fe400078e0019 */
[----:B---3--:R-:W-:-:S05]  /*ca10*/  IMAD.MOV.U32 R223, RZ, RZ, R24 ;  /* 0x000000ffffdf7224 */ /* 0x008fca00078e0018 */
[-C--:B------:R-:W-:Y:S01]  /*ca20*/  HMMA.1688.F32.TF32 R24, R160, R12.reuse, R16 ;  /* 0x0000000ca018723c */ /* 0x080fe20000081010 */
[----:B------:R-:W-:Y:S01]  /*ca30*/  IMAD.MOV.U32 R220, RZ, RZ, R29 ;  /* 0x000000ffffdc7224 */ /* 0x000fe200078e001d */
[----:B------:R-:W1:Y:S11]  /*ca40*/  LDSM.16.M88.4 R16, [R192+0x11000] ;  /* 0x01100000c010783b */ /* 0x000e760000000200 */
[----:B------:R-:W-:Y:S03]  /*ca50*/  @!UPT UIADD3 URZ, URZ, URZ, URZ ;  /* 0x0000003f3f3ff290 */ /* 0x000fe6000fffe03f */
[----:B------:R-:W-:Y:S02]  /*ca60*/  IMAD.MOV.U32 R5, RZ, RZ, R20 ;  /* 0x000000ffff057224 */ /* 0x000fe400078e0014 */
[----:B------:R-:W-:Y:S02]  /*ca70*/  IMAD.MOV.U32 R4, RZ, RZ, R21 ;  /* 0x000000ffff047224 */ /* 0x000fe400078e0015 */
[----:B------:R-:W-:Y:S02]  /*ca80*/  IMAD.MOV.U32 R2, RZ, RZ, R22 ;  /* 0x000000ffff027224 */ /* 0x000fe400078e0016 */
[----:B------:R-:W-:Y:S02]  /*ca90*/  IMAD.MOV.U32 R43, RZ, RZ, R23 ;  /* 0x000000ffff2b7224 */ /* 0x000fe400078e0017 */
[-C--:B------:R-:W-:Y:S01]  /*caa0*/  HMMA.1688.F32.TF32 R20, R156, R12.reuse, R84 ;  /* 0x0000000c9c14723c */ /* 0x080fe20000081054 */
[----:B------:R-:W-:Y:S02]  /*cab0*/  IMAD.MOV.U32 R221, RZ, RZ, R28 ;  /* 0x000000ffffdd7224 */ /* 0x000fe400078e001c */
[----:B------:R-:W-:Y:S11]  /*cac0*/  LDSM.16.M88.4 R28, [R192+0x12800] ;  /* 0x01280000c01c783b */ /* 0x000ff60000000200 */
[----:B------:R-:W-:Y:S09]  /*cad0*/  @!UPT UIADD3 URZ, URZ, URZ, URZ ;  /* 0x0000003f3f3ff290 */ /* 0x000ff2000fffe03f */
[----:B------:R-:W-:Y:S04]  /*cae0*/  STL.64 [R1+0x1f8], R20 ;  /* 0x0001f81401007387 */ /* 0x000fe80000100a00 */
[----:B------:R-:W-:Y:S04]  /*caf0*/  STL.64 [R1+0x200], R22 ;  /* 0x0002001601007387 */ /* 0x000fe80000100a00 */
[----:B------:R-:W-:Y:S04]  /*cb00*/  STL.64 [R1+0x218], R24 ;  /* 0x0002181801007387 */ /* 0x000fe80000100a00 */
[----:B------:R-:W-:Y:S04]  /*cb10*/  STL.64 [R1+0x220], R26 ;  /* 0x0002201a01007387 */ /* 0x000fe80000100a00 */
[----:B------:R-:W2:Y:S04]  /*cb20*/  LDSM.16.M88.4 R20, [R192+0x11800] ;  /* 0x01180000c014783b */ /* 0x000ea80000000200 */
[----:B------:R-:W3:Y:S01]  /*cb30*/  LDSM.16.M88.4 R24, [R192+0x12000] ;  /* 0x01200000c018783b */ /* 0x000ee20000000200 */
[----:B------:R-:W-:Y:S01]  /*cb40*/  IMAD.MOV.U32 R179, RZ, RZ, R193 ;  /* 0x000000ffffb37224 */ /* 0x000fe200078e00c1 */
[----:B------:R-:W-:Y:S01]  /*cb50*/  HMMA.1688.F32.TF32 R188, R212, R12, R188 ;  /* 0x0000000cd4bc723c */ /* 0x000fe200000810bc */
[----:B------:R-:W-:-:S02]  /*cb60*/  IMAD.MOV.U32 R96, RZ, RZ, R194 ;  /* 0x000000ffff607224 */ /* 0x000fc400078e00c2 */
[----:B------:R-:W-:-:S05]  /*cb70*/  IMAD.MOV.U32 R97, RZ, RZ, R195 ;  /* 0x000000ffff617224 */ /* 0x000fca00078e00c3 */
[----:B-1----:R-:W-:Y:S07]  /*cb80*/  HMMA.1688.F32.TF32 R104, R124, R16, R228 ;  /* 0x000000107c68723c */ /* 0x002fee00000810e4 */
[----:B------:R-:W-:Y:S01]  /*cb90*/  IMAD.MOV.U32 R228, RZ, RZ, R225 ;  /* 0x000000ffffe47224 */ /* 0x000fe200078e00e1 */
[----:B------:R-:W-:Y:S01]  /*cba0*/  HMMA.1688.F32.TF32 R44, R76, R12, R44 ;  /* 0x0000000c4c2c723c */ /* 0x000fe2000008102c */
[----:B------:R-:W-:Y:S02]  /*cbb0*/  IMAD.MOV.U32 R229, RZ, RZ, R226 ;  /* 0x000000ffffe57224 */ /* 0x000fe400078e00e2 */
[----:B------:R-:W-:-:S02]  /*cbc0*/  IMAD.MOV.U32 R230, RZ, RZ, R120 ;  /* 0x000000ffffe67224 */ /* 0x000fc400078e0078 */
[----:B------:R-:W-:-:S03]  /*cbd0*/  IMAD.MOV.U32 R231, RZ, RZ, R121 ;  /* 0x000000ffffe77224 */ /* 0x000fc600078e0079 */
[C---:B------:R-:W-:Y:S08]  /*cbe0*/  HMMA.1688.F32.TF32 R72, R76.reuse, R32, R72 ;  /* 0x000000204c48723c */ /* 0x040ff00000081048 */
[----:B------:R-:W-:Y:S08]  /*cbf0*/  HMMA.1688.F32.TF32 R56, R76, R16, R56 ;  /* 0x000000104c38723c */ /* 0x000ff00000081038 */
[----:B------:R-:W-:Y:S08]  /*cc00*/  HMMA.1688.F32.TF32 R208, R212, R32, R208 ;  /* 0x00000020d4d0723c */ /* 0x000ff000000810d0 */
[----:B--2---:R-:W-:Y:S08]  /*cc10*/  HMMA.1688.F32.TF32 R60, R76, R20, R60 ;  /* 0x000000144c3c723c */ /* 0x004ff0000008103c */
[----:B------:R-:W-:Y:S08]  /*cc20*/  HMMA.1688.F32.TF32 R204, R212, R28, R204 ;  /* 0x0000001cd4cc723c */ /* 0x000ff000000810cc */
[-C--:B---3--:R-:W-:Y:S08]  /*cc30*/  HMMA.1688.F32.TF32 R64, R76, R24.reuse, R64 ;  /* 0x000000184c40723c */ /* 0x088ff00000081040 */
[C---:B------:R-:W-:Y:S08]  /*cc40*/  HMMA.1688.F32.TF32 R200, R212.reuse, R24, R200 ;  /* 0x00000018d4c8723c */ /* 0x040ff000000810c8 */
[C---:B------:R-:W-:Y:S08]  /*cc50*/  HMMA.1688.F32.TF32 R192, R212.reuse, R16, R88 ;  /* 0x00000010d4c0723c */ /* 0x040ff00000081058 */
[C---:B------:R-:W-:Y:S08]  /*cc60*/  HMMA.1688.F32.TF32 R196, R212.reuse, R20, R196 ;  /* 0x00000014d4c4723c */ /* 0x040ff000000810c4 */
[----:B------:R-:W-:Y:S08]  /*cc70*/  HMMA.1688.F32.TF32 R212, R212, R36, R108 ;  /* 0x00000024d4d4723c */ /* 0x000ff0000008106c */
[----:B------:R-:W-:Y:S07]  /*cc80*/  HMMA.1688.F32.TF32 R108, R124, R20, R248 ;  /* 0x000000147c6c723c */ /* 0x000fee00000810f8 */
[----:B------:R-:W-:-:S02]  /*cc90*/  IMAD.MOV.U32 R248, RZ, RZ, R129 ;  /* 0x000000fffff87224 */ /* 0x000fc400078e0081 */
[----:B------:R-:W2:Y:S01]  /*cca0*/  LDL.LU R129, [R1+0x688] ;  /* 0x0006880001817983 */ /* 0x000ea20000300800 */
[----:B------:R-:W-:Y:S02]  /*ccb0*/  IMAD.MOV.U32 R249, RZ, RZ, R130 ;  /* 0x000000fffff97224 */ /* 0x000fe400078e0082 */
[----:B------:R-:W-:Y:S01]  /*ccc0*/  IMAD.MOV.U32 R250, RZ, RZ, R131 ;  /* 0x000000fffffa7224 */ /* 0x000fe200078e0083 */
[----:B------:R-:W2:Y:S01]  /*ccd0*/  LDL.LU R130, [R1+0x684] ;  /* 0x0006840001827983 */ /* 0x000ea20000300800 */
[----:B------:R-:W-:Y:S01]  /*cce0*/  IMAD.MOV.U32 R251, RZ, RZ, R224 ;  /* 0x000000fffffb7224 */ /* 0x000fe200078e00e0 */
[C---:B------:R-:W-:Y:S02]  /*ccf0*/  HMMA.1688.F32.TF32 R68, R76.reuse, R28, R68 ;  /* 0x0000001c4c44723c */ /* 0x040fe40000081044 */
[----:B------:R-:W2:Y:S04]  /*cd00*/  LDL.LU R131, [R1+0x680] ;  /* 0x0006800001837983 */ /* 0x000ea80000300800 */
[----:B------:R-:W3:Y:S02]  /*cd10*/  LDL.LU R224, [R1+0x67c] ;  /* 0x00067c0001e07983 */ /* 0x000ee40000300800 */
[----:B------:R-:W-:Y:S02]  /*cd20*/  HMMA.1688.F32.TF32 R76, R76, R36, R96 ;  /* 0x000000244c4c723c */ /* 0x000fe40000081060 */
[----:B------:R-:W3:Y:S04]  /*cd30*/  LDL.LU R225, [R1+0x678] ;  /* 0x0006780001e17983 */ /* 0x000ee80000300800 */
[----:B------:R-:W3:Y:S02]  /*cd40*/  LDL.LU R226, [R1+0x674] ;  /* 0x0006740001e27983 */ /* 0x000ee40000300800 */
[C---:B------:R-:W-:Y:S02]  /*cd50*/  HMMA.1688.F32.TF32 R96, R100.reuse, R32, R164 ;  /* 0x000000206460723c */ /* 0x040fe400000810a4 */
[----:B------:R-:W4:Y:S04]  /*cd60*/  LDL.LU R120, [R1+0x670] ;  /* 0x0006700001787983 */ /* 0x000f280000300800 */
[----:B------:R-:W4:Y:S01]  /*cd70*/  LDL.LU R121, [R1+0x66c] ;  /* 0x00066c0001797983 */ /* 0x000f220000300800 */
[----:B------:R-:W-:Y:S01]  /*cd80*/  IMAD.MOV.U32 R164, RZ, RZ, R122 ;  /* 0x000000ffffa47224 */ /* 0x000fe200078e007a */
[----:B------:R-:W-:Y:S01]  /*cd90*/  HMMA.1688.F32.TF32 R84, R100, R20, R92 ;  /* 0x000000146454723c */ /* 0x000fe2000008105c */
[----:B------:R-:W-:Y:S01]  /*cda0*/  IMAD.MOV.U32 R165, RZ, RZ, R123 ;  /* 0x000000ffffa57224 */ /* 0x000fe200078e007b */
[----:B------:R-:W4:Y:S01]  /*cdb0*/  LDL.LU R122, [R1+0x668] ;  /* 0x00066800017a7983 */ /* 0x000f220000300800 */
[----:B------:R-:W-:-:S02]  /*cdc0*/  IMAD.MOV.U32 R166, RZ, RZ, R116 ;  /* 0x000000ffffa67224 */ /* 0x000fc400078e0074 */
[----:B------:R-:W-:Y:S01]  /*cdd0*/  IMAD.MOV.U32 R167, RZ, RZ, R117 ;  /* 0x000000ffffa77224 */ /* 0x000fe200078e0075 */
[----:B------:R-:W4:Y:S02]  /*cde0*/  LDL.LU R123, [R1+0x664] ;  /* 0x00066400017b7983 */ /* 0x000f240000300800 */
[----:B------:R-:W-:Y:S02]  /*cdf0*/  HMMA.1688.F32.TF32 R92, R100, R28, R168 ;  /* 0x0000001c645c723c */ /* 0x000fe400000810a8 */
[----:B------:R-:W2:Y:S04]  /*ce00*/  LDL.LU R116, [R1+0x660] ;  /* 0x0006600001747983 */ /* 0x000ea80000300800 */
[----:B------:R-:W2:Y:S01]  /*ce10*/  LDL.LU R117, [R1+0x65c] ;  /* 0x00065c0001757983 */ /* 0x000ea20000300800 */
[----:B------:R-:W-:-:S02]  /*ce20*/  IMAD.MOV.U32 R168, RZ, RZ, R118 ;  /* 0x000000ffffa87224 */ /* 0x000fc400078e0076 */
[----:B------:R-:W-:Y:S01]  /*ce30*/  IMAD.MOV.U32 R169, RZ, RZ, R112 ;  /* 0x000000ffffa97224 */ /* 0x000fe200078e0070 */
[----:B------:R-:W2:Y:S01]  /*ce40*/  LDL.LU R118, [R1+0x658] ;  /* 0x0006580001767983 */ /* 0x000ea20000300800 */
[----:B------:R-:W-:Y:S01]  /*ce50*/  IMAD.MOV.U32 R170, RZ, RZ, R113 ;  /* 0x000000ffffaa7224 */ /* 0x000fe200078e0071 */
[C---:B------:R-:W-:Y:S01]  /*ce60*/  HMMA.1688.F32.TF32 R80, R100.reuse, R16, R176 ;  /* 0x000000106450723c */ /* 0x040fe200000810b0 */
[----:B------:R-:W-:Y:S01]  /*ce70*/  IMAD.MOV.U32 R171, RZ, RZ, R114 ;  /* 0x000000ffffab7224 */ /* 0x000fe200078e0072 */
[----:B------:R-:W2:Y:S04]  /*ce80*/  LDL.LU R112, [R1+0x654] ;  /* 0x0006540001707983 */ /* 0x000ea80000300800 */
[----:B------:R-:W2:Y:S04]  /*ce90*/  LDL.LU R113, [R1+0x650] ;  /* 0x0006500001717983 */ /* 0x000ea80000300800 */
[----:B------:R-:W2:Y:S04]  /*cea0*/  LDL.LU R114, [R1+0x64c] ;  /* 0x00064c0001727983 */ /* 0x000ea80000300800 */
[----:B------:R-:W2:Y:S04]  /*ceb0*/  LDL.LU R176, [R1+0x20] ;  /* 0x0000200001b07983 */ /* 0x000ea80000300800 */
[----:B------:R-:W2:Y:S04]  /*cec0*/  LDL.LU R177, [R1+0x24] ;  /* 0x0000240001b17983 */ /* 0x000ea80000300800 */
[----:B------:R-:W2:Y:S04]  /*ced0*/  LDL.LU R178, [R1+0x28] ;  /* 0x0000280001b27983 */ /* 0x000ea80000300800 */
[----:B------:R-:W2:Y:S01]  /*cee0*/  LDL.LU R179, [R1+0x2c] ;  /* 0x00002c0001b37983 */ /* 0x000ea20000300800 */
        /* <DEDUP_REMOVED lines=8> */
[C---:B------:R-:W-:Y:S01]  /*cf70*/  HMMA.1688.F32.TF32 R164, R156.reuse, R20, R164 ;  /* 0x000000149ca4723c */ /* 0x040fe200000810a4 */
[----:B------:R-:W-:Y:S02]  /*cf80*/  IMAD.MOV.U32 R172, RZ, RZ, R115 ;  /* 0x000000ffffac7224 */ /* 0x000fe400078e0073 */
[----:B------:R-:W-:Y:S01]  /*cf90*/  IMAD.MOV.U32 R173, RZ, RZ, R119 ;  /* 0x000000ffffad7224 */ /* 0x000fe200078e0077 */
[----:B------:R-:W3:Y:S04]  /*cfa0*/  LDL.LU R115, [R1+0x648] ;  /* 0x0006480001737983 */ /* 0x000ee80000300800 */
[----:B------:R-:W-:Y:S01]  /*cfb0*/  HMMA.1688.F32.TF32 R220, R156, R24, R220 ;  /* 0x000000189cdc723c */ /* 0x000fe200000810dc */
[----:B------:R-:W-:Y:S01]  /*cfc0*/  IMAD.MOV.U32 R174, RZ, RZ, R227 ;  /* 0x000000ffffae7224 */ /* 0x000fe200078e00e3 */
[----:B------:R-:W3:Y:S01]  /*cfd0*/  LDL.LU R119, [R1+0x644] ;  /* 0x0006440001777983 */ /* 0x000ee20000300800 */
[----:B------:R-:W-:-:S03]  /*cfe0*/  IMAD.MOV.U32 R175, RZ, RZ, R135 ;  /* 0x000000ffffaf7224 */ /* 0x000fc600078e0087 */
[----:B------:R-:W3:Y:S02]  /*cff0*/  LDL.LU R227, [R1+0x640] ;  /* 0x0006400001e37983 */ /* 0x000ee40000300800 */
[C---:B------:R-:W-:Y:S02]  /*d000*/  HMMA.1688.F32.TF32 R228, R156.reuse, R28, R228 ;  /* 0x0000001c9ce4723c */ /* 0x040fe400000810e4 */
[----:B------:R-:W3:Y:S04]  /*d010*/  LDL.LU R135, [R1+0x63c] ;  /* 0x00063c0001877983 */ /* 0x000ee80000300800 */
[----:B------:R-:W3:Y:S02]  /*d020*/  LDL.LU R143, [R1+0x638] ;  /* 0x00063800018f7983 */ /* 0x000ee40000300800 */
[----:B------:R-:W-:Y:S08]  /*d030*/  HMMA.1688.F32.TF32 R248, R156, R32, R248 ;  /* 0x000000209cf8723c */ /* 0x000ff000000810f8 */
[----:B------:R-:W-:Y:S08]  /*d040*/  HMMA.1688.F32.TF32 R52, R124, R12, R52 ;  /* 0x0000000c7c34723c */ /* 0x000ff00000081034 */
[C---:B------:R-:W-:Y:S08]  /*d050*/  HMMA.1688.F32.TF32 R232, R152.reuse, R16, R232 ;  /* 0x0000001098e8723c */ /* 0x040ff000000810e8 */
[C---:B------:R-:W-:Y:S08]  /*d060*/  HMMA.1688.F32.TF32 R236, R152.reuse, R20, R236 ;  /* 0x0000001498ec723c */ /* 0x040ff000000810ec */
[C---:B------:R-:W-:Y:S08]  /*d070*/  HMMA.1688.F32.TF32 R240, R152.reuse, R24, R240 ;  /* 0x0000001898f0723c */ /* 0x040ff000000810f0 */
[C---:B------:R-:W-:Y:S08]  /*d080*/  HMMA.1688.F32.TF32 R244, R152.reuse, R28, R244 ;  /* 0x0000001c98f4723c */ /* 0x040ff000000810f4 */
[C---:B--2---:R-:W-:Y:S08]  /*d090*/  HMMA.1688.F32.TF32 R176, R152.reuse, R32, R176 ;  /* 0x0000002098b0723c */ /* 0x044ff000000810b0 */
[----:B------:R-:W-:Y:S11]  /*d0a0*/  HMMA.1688.F32.TF32 R152, R152, R36, R172 ;  /* 0x000000249898723c */ /* 0x000ff600000810ac */
[----:B------:R-:W-:Y:S05]  /*d0b0*/  @!UPT UIADD3 URZ, URZ, URZ, URZ ;  /* 0x0000003f3f3ff290 */ /* 0x000fea000fffe03f */
[----:B------:R-:W-:Y:S02]  /*d0c0*/  IMAD.MOV.U32 R12, RZ, RZ, R178 ;  /* 0x000000ffff0c7224 */ /* 0x000fe400078e00b2 */
[----:B------:R-:W-:Y:S02]  /*d0d0*/  IMAD.MOV.U32 R9, RZ, RZ, R179 ;  /* 0x000000ffff097224 */ /* 0x000fe400078e00b3 */
[----:B------:R-:W-:Y:S01]  /*d0e0*/  IMAD.MOV.U32 R252, RZ, RZ, R176 ;  /* 0x000000fffffc7224 */ /* 0x000fe200078e00b0 */
[----:B------:R-:W2:Y:S01]  /*d0f0*/  LDL.LU.64 R178, [R1+0x630] ;  /* 0x0006300001b27983 */ /* 0x000ea20000300a00 */
[----:B------:R-:W-:-:S03]  /*d100*/  IMAD.MOV.U32 R13, RZ, RZ, R177 ;  /* 0x000000ffff0d7224 */ /* 0x000fc600078e00b1 */
[----:B------:R-:W2:Y:S04]  /*d110*/  LDL.LU.64 R176, [R1+0x628] ;  /* 0x0006280001b07983 */ /* 0x000ea80000300a00 */
[----:B------:R-:W2:Y:S04]  /*d120*/  LDL.LU.64 R174, [R1+0x620] ;  /* 0x0006200001ae7983 */ /* 0x000ea80000300a00 */
[----:B------:R-:W2:Y:S04]  /*d130*/  LDL.LU.64 R172, [R1+0x618] ;  /* 0x0006180001ac7983 */ /* 0x000ea80000300a00 */
[----:B------:R-:W-:Y:S04]  /*d140*/  STL.64 [R1+0x70], R168 ;  /* 0x000070a801007387 */ /* 0x000fe80000100a00 */
[----:B------:R1:W-:Y:S04]  /*d150*/  STL.64 [R1+0x78], R170 ;  /* 0x000078aa01007387 */ /* 0x0003e80000100a00 */
[----:B-1----:R-:W2:Y:S04]  /*d160*/  LDL.LU.64 R170, [R1+0x610] ;  /* 0x0006100001aa7983 */ /* 0x002ea80000300a00 */
        /* <DEDUP_REMOVED lines=16> */
[----:B------:R-:W2:Y:S01]  /*d270*/  LDL.LU.64 R248, [R1+0x5c8] ;  /* 0x0005c80001f87983 */ /* 0x000ea20000300a00 */
[C---:B---3--:R-:W-:Y:S08]  /*d280*/  HMMA.1688.F32.TF32 R112, R124.reuse, R24, R112 ;  /* 0x000000187c70723c */ /* 0x048ff00000081070 */
[C---:B------:R-:W-:Y:S08]  /*d290*/  HMMA.1688.F32.TF32 R116, R124.reuse, R28, R116 ;  /* 0x0000001c7c74723c */ /* 0x040ff00000081074 */
[C---:B----4-:R-:W-:Y:S08]  /*d2a0*/  HMMA.1688.F32.TF32 R120, R124.reuse, R32, R120 ;  /* 0x000000207c78723c */ /* 0x050ff00000081078 */
[----:B------:R-:W-:Y:S01]  /*d2b0*/  HMMA.1688.F32.TF32 R124, R124, R36, R224 ;  /* 0x000000247c7c723c */ /* 0x000fe200000810e0 */
[----:B------:R-:W-:Y:S04]  /*d2c0*/  LDS R224, [R6+0x6000] ;  /* 0x0060000006e07984 */ /* 0x000fe80000000800 */
[----:B------:R-:W-:Y:S04]  /*d2d0*/  LDS R226, [R6+0x7000] ;  /* 0x0070000006e27984 */ /* 0x000fe80000000800 */
[----:B------:R-:W-:Y:S04]  /*d2e0*/  LDS R225, [R7+0x6000] ;  /* 0x0060000007e17984 */ /* 0x000fe80000000800 */
[----:B------:R-:W-:Y:S01]  /*d2f0*/  LDS R227, [R7+0x7000] ;  /* 0x0070000007e37984 */ /* 0x000fe20000000800 */
[C---:B------:R-:W-:Y:S08]  /*d300*/  HMMA.1688.F32.TF32 R144, R148.reuse, R32, R144 ;  /* 0x000000209490723c */ /* 0x040ff00000081090 */
[C---:B------:R-:W-:Y:S08]  /*d310*/  HMMA.1688.F32.TF32 R128, R148.reuse, R16, R128 ;  /* 0x000000109480723c */ /* 0x040ff00000081080 */
[C---:B------:R-:W-:Y:S08]  /*d320*/  HMMA.1688.F32.TF32 R132, R148.reuse, R20, R132 ;  /* 0x000000149484723c */ /* 0x040ff00000081084 */
[C---:B------:R-:W-:Y:S08]  /*d330*/  HMMA.1688.F32.TF32 R136, R148.reuse, R24, R136 ;  /* 0x000000189488723c */ /* 0x040ff00000081088 */
[C---:B------:R-:W-:Y:S08]  /*d340*/  HMMA.1688.F32.TF32 R140, R148.reuse, R28, R140 ;  /* 0x0000001c948c723c */ /* 0x040ff0000008108c */
[----:B------:R-:W-:Y:S01]  /*d350*/  HMMA.1688.F32.TF32 R148, R148, R36, R216 ;  /* 0x000000249494723c */ /* 0x000fe200000810d8 */
[----:B------:R-:W-:Y:S04]  /*d360*/  LDS R216, [R6+0x6080] ;  /* 0x0060800006d87984 */ /* 0x000fe80000000800 */
[----:B------:R-:W-:Y:S04]  /*d370*/  LDS R218, [R6+0x7080] ;  /* 0x0070800006da7984 */ /* 0x000fe80000000800 */
[----:B------:R-:W-:Y:S04]  /*d380*/  LDS R217, [R7+0x6080] ;  /* 0x0060800007d97984 */ /* 0x000fe80000000800 */
[----:B------:R-:W1:Y:S02]  /*d390*/  LDS R219, [R7+0x7080] ;  /* 0x0070800007db7984 */ /* 0x000e640000000800 */
[C---:B-1----:R-:W-:Y:S08]  /*d3a0*/  HMMA.1688.F32.TF32 R56, R216.reuse, R18, R56 ;  /* 0x00000012d838723c */ /* 0x042ff00000081038 */
[C---:B------:R-:W-:Y:S08]  /*d3b0*/  HMMA.1688.F32.TF32 R60, R216.reuse, R22, R60 ;  /* 0x00000016d83c723c */ /* 0x040ff0000008103c */
[----:B------:R-:W-:Y:S08]  /*d3c0*/  HMMA.1688.F32.TF32 R64, R216, R26, R64 ;  /* 0x0000001ad840723c */ /* 0x000ff00000081040 */
[----:B--2---:R-:W-:Y:S08]  /*d3d0*/  HMMA.1688.F32.TF32 R228, R160, R16, R228 ;  /* 0x00000010a0e4723c */ /* 0x004ff000000810e4 */
[----:B------:R-:W-:Y:S08]  /*d3e0*/  HMMA.1688.F32.TF32 R248, R156, R36, R248 ;  /* 0x000000249cf8723c */ /* 0x000ff000000810f8 */
[C---:B------:R-:W-:Y:S08]  /*d3f0*/  HMMA.1688.F32.TF32 R156, R160.reuse, R20, R220 ;  /* 0x00000014a09c723c */ /* 0x040ff000000810dc */
[C---:B------:R-:W-:Y:S07]  /*d400*/  HMMA.1688.F32.TF32 R220, R160.reuse, R24, R164 ;  /* 0x00000018a0dc723c */ /* 0x040fee00000810a4 */
[----:B------:R-:W-:Y:S04]  /*d410*/  STL.64 [R1], R248 ;  /* 0x000000f801007387 */ /* 0x000fe80000100a00 */
[----:B------:R-:W-:Y:S01]  /*d420*/  STL.64 [R1+0x8], R250 ;  /* 0x000008fa01007387 */ /* 0x000fe20000100a00 */
[C---:B------:R-:W-:Y:S03]  /*d430*/  HMMA.1688.F32.TF32 R164, R160.reuse, R28, R168 ;  /* 0x0000001ca0a4723c */ /* 0x040fe600000810a8 */
[----:B------:R-:W-:Y:S04]  /*d440*/  STL.64 [R1+0x80], R228 ;  /* 0x000080e401007387 */ /* 0x000fe80000100a00 */
[----:B------:R-:W-:Y:S04]  /*d450*/  STL.64 [R1+0x88], R230 ;  /* 0x000088e601007387 */ /* 0x000fe80000100a00 */
[----:B------:R-:W-:Y:S04]  /*d460*/  STL.64 [R1+0xb8], R156 ;  /* 0x0000b89c01007387 */ /* 0x000fe80000100a00 */
[----:B------:R1:W-:Y:S02]  /*d470*/  STL.64 [R1+0xc0], R158 ;  /* 0x0000c09e01007387 */ /* 0x0003e40000100a00 */
[----:B-1----:R-:W-:Y:S02]  /*d480*/  HMMA.1688.F32.TF32 R156, R160, R32, R172 ;  /* 0x00000020a09c723c */ /* 0x002fe400000810ac */
[----:B------:R-:W-:Y:S04]  /*d490*/  STL.64 [R1+0xa8], R220 ;  /* 0x0000a8dc01007387 */ /* 0x000fe80000100a00 */
[----:B------:R-:W-:Y:S04]  /*d4a0*/  STL.64 [R1+0xb0], R222 ;  /* 0x0000b0de01007387 */ /* 0x000fe80000100a00 */
[----:B------:R-:W-:Y:S04]  /*d4b0*/  STL.64 [R1+0x98], R164 ;  /* 0x000098a401007387 */ /* 0x000fe80000100a00 */
[----:B------:R-:W-:Y:S09]  /*d4c0*/  STL.64 [R1+0xa0], R166 ;  /* 0x0000a0a601007387 */ /* 0x000ff20000100a00 */
[----:B------:R1:W-:Y:S01]  /*d4d0*/  STL [R1+0x90], R156 ;  /* 0x0000909c01007387 */ /* 0x0003e20000100800 */
[----:B------:R-:W-:-:S02]  /*d4e0*/  IMAD.MOV.U32 R0, RZ, RZ, R157 ;  /* 0x000000ffff007224 */ /* 0x000fc400078e009d */
[----:B------:R-:W-:Y:S02]  /*d4f0*/  IMAD.MOV.U32 R3, RZ, RZ, R158 ;  /* 0x000000ffff037224 */ /* 0x000fe400078e009e */
[----:B------:R-:W-:Y:S02]  /*d500*/  IMAD.MOV.U32 R33, RZ, RZ, R159 ;  /* 0x000000ffff217224 */ /* 0x000fe400078e009f */
[----:B-1----:R-:W-:Y:S08]  /*d510*/  HMMA.1688.F32.TF32 R156, R160, R36, R176 ;  /* 0x00000024a09c723c */ /* 0x002ff000000810b0 */
[----:B------:R-:W-:Y:S01]  /*d520*/  HMMA.1688.F32.TF32 R228, R224, R10, R180 ;  /* 0x0000000ae0e4723c */ /* 0x000fe200000810b4 */
[----:B------:R-:W1:Y:S01]  /*d530*/  S2R R29, SR_TID.X ;  /* 0x00000000001d7919 */ /* 0x000e620000002100 */
[----:B------:R-:W-:-:S03]  /*d540*/  UIADD3 UR5, UR5, 0x1, URZ ;  /* 0x0000000105057890 */ /* 0x000fc6000fffe03f */
[----:B------:R-:W-:Y:S03]  /*d550*/  LDS R180, [R6+0x6300] ;  /* 0x0063000006b47984 */ /* 0x000fe60000000800 */
[C---:B------:R-:W-:Y:S01]  /*d560*/  HMMA.1688.F32.TF32 R220, R224.reuse, R14, R188 ;  /* 0x0000000ee0dc723c */ /* 0x040fe200000810bc */
[----:B------:R-:W-:Y:S04]  /*d570*/  LDS R182, [R6+0x7300] ;  /* 0x0073000006b67984 */ /* 0x000fe80000000800 */
[----:B------:R-:W-:Y:S03]  /*d580*/  LDS R181, [R7+0x6300] ;  /* 0x0063000007b57984 */ /* 0x000fe60000000800 */
[----:B------:R-:W-:Y:S01]  /*d590*/  HMMA.1688.F32.TF32 R164, R224, R18, R192 ;  /* 0x00000012e0a4723c */ /* 0x000fe200000810c0 */
[----:B------:R-:W-:Y:S01]  /*d5a0*/  IMAD.MOV.U32 R32, RZ, RZ, R156 ;  /* 0x000000ffff207224 */ /* 0x000fe200078e009c */
[----:B------:R-:W-:Y:S01]  /*d5b0*/  LDS R183, [R7+0x7300] ;  /* 0x0073000007b77984 */ /* 0x000fe20000000800 */
[----:B------:R-:W-:-:S02]  /*d5c0*/  IMAD.MOV.U32 R28, RZ, RZ, R157 ;  /* 0x000000ffff1c7224 */ /* 0x000fc400078e009d */
[----:B------:R-:W-:Y:S02]  /*d5d0*/  IMAD.MOV.U32 R25, RZ, RZ, R158 ;  /* 0x000000ffff197224 */ /* 0x000fe400078e009e */
[----:B------:R-:W-:Y:S01]  /*d5e0*/  IMAD.MOV.U32 R17, RZ, RZ, R159 ;  /* 0x000000ffff117224 */ /* 0x000fe200078e009f */
[C---:B------:R-:W-:Y:S08]  /*d5f0*/  HMMA.1688.F32.TF32 R160, R224.reuse, R22, R196 ;  /* 0x00000016e0a0723c */ /* 0x040ff000000810c4 */
[C---:B------:R-:W-:Y:S01]  /*d600*/  HMMA.1688.F32.TF32 R156, R224.reuse, R26, R200 ;  /* 0x0000001ae09c723c */ /* 0x040fe200000810c8 */
[----:B------:R-:W-:Y:S04]  /*d610*/  STL [R1+0x588], R228 ;  /* 0x000588e401007387 */ /* 0x000fe80000100800 */
[----:B------:R-:W-:Y:S04]  /*d620*/  STL [R1+0x584], R229 ;  /* 0x000584e501007387 */ /* 0x000fe80000100800 */
[----:B------:R-:W-:Y:S04]  /*d630*/  STL [R1+0x580], R230 ;  /* 0x000580e601007387 */ /* 0x000fe80000100800 */
[----:B------:R-:W-:Y:S04]  /*d640*/  STL [R1+0x57c], R231 ;  /* 0x00057ce701007387 */ /* 0x000fe80000100800 */
[----:B------:R-:W-:Y:S04]  /*d650*/  STL [R1+0x590], R222 ;  /* 0x000590de01007387 */ /* 0x000fe80000100800 */
[----:B------:R-:W-:Y:S04]  /*d660*/  STL [R1+0x58c], R223 ;  /* 0x00058cdf01007387 */ /* 0x000fe80000100800 */
[----:B------:R-:W-:Y:S04]  /*d670*/  STL.64 [R1+0x1c0], R164 ;  /* 0x0001c0a401007387 */ /* 0x000fe80000100a00 */
[----:B------:R2:W-:Y:S04]  /*d680*/  STL.64 [R1+0x1c8], R166 ;  /* 0x0001c8a601007387 */ /* 0x0005e80000100a00 */
[----:B------:R-:W-:Y:S04]  /*d690*/  STL.64 [R1+0x1b0], R160 ;  /* 0x0001b0a001007387 */ /* 0x000fe80000100a00 */
[----:B------:R3:W-:Y:S01]  /*d6a0*/  STL.64 [R1+0x1b8], R162 ;  /* 0x0001b8a201007387 */ /* 0x0007e20000100a00 */
[C---:B--2---:R-:W-:Y:S03]  /*d6b0*/  HMMA.1688.F32.TF32 R164, R224.reuse, R30, R204 ;  /* 0x0000001ee0a4723c */ /* 0x044fe600000810cc */
[----:B------:R-:W-:Y:S04]  /*d6c0*/  STL.64 [R1+0x1a0], R156 ;  /* 0x0001a09c01007387 */ /* 0x000fe80000100a00 */
[----:B------:R2:W-:Y:S01]  /*d6d0*/  STL.64 [R1+0x1a8], R158 ;  /* 0x0001a89e01007387 */ /* 0x0005e20000100a00 */
[C---:B---3--:R-:W-:Y:S08]  /*d6e0*/  HMMA.1688.F32.TF32 R160, R224.reuse, R34, R208 ;  /* 0x00000022e0a0723c */ /* 0x048ff000000810d0 */
[----:B--2---:R-:W-:Y:S07]  /*d6f0*/  HMMA.1688.F32.TF32 R156, R224, R38, R212 ;  /* 0x00000026e09c723c */ /* 0x004fee00000810d4 */
[----:B------:R2:W-:Y:S04]  /*d700*/  STL.64 [R1+0x190], R164 ;  /* 0x000190a401007387 */ /* 0x0005e80000100a00 */
[----:B------:R3:W-:Y:S04]  /*d710*/  STL.64 [R1+0x198], R166 ;  /* 0x000198a601007387 */ /* 0x0007e80000100a00 */
[----:B------:R-:W-:Y:S04]  /*d720*/  STL.64 [R1+0x180], R160 ;  /* 0x000180a001007387 */ /* 0x000fe80000100a00 */
[----:B------:R-:W-:Y:S01]  /*d730*/  STL.64 [R1+0x188], R162 ;  /* 0x000188a201007387 */ /* 0x000fe20000100a00 */
[----:B--2---:R-:W-:-:S02]  /*d740*/  IMAD.MOV.U32 R164, RZ, RZ, R40 ;  /* 0x000000ffffa47224 */ /* 0x004fc400078e0028 */
[----:B------:R-:W-:Y:S01]  /*d750*/  IMAD.MOV.U32 R165, RZ, RZ, R41 ;  /* 0x000000ffffa57224 */ /* 0x000fe200078e0029 */
[----:B------:R-:W-:Y:S04]  /*d760*/  LDS R160, [R6+0x6380] ;  /* 0x0063800006a07984 */ /* 0x000fe80000000800 */
[----:B------:R-:W-:Y:S04]  /*d770*/  STL.64 [R1+0x170], R156 ;  /* 0x0001709c01007387 */ /* 0x000fe80000100a00 */
[----:B------:R-:W-:Y:S04]  /*d780*/  STL.64 [R1+0x178], R158 ;  /* 0x0001789e01007387 */ /* 0x000fe80000100a00 */
[----:B------:R-:W-:Y:S04]  /*d790*/  STL.64 [R1+0x148], R56 ;  /* 0x0001483801007387 */ /* 0x000fe80000100a00 */
[----:B------:R2:W-:Y:S01]  /*d7a0*/  STL.64 [R1+0x150], R58 ;  /* 0x0001503a01007387 */ /* 0x0005e20000100a00 */
[----:B---3--:R-:W-:-:S02]  /*d7b0*/  IMAD.MOV.U32 R166, RZ, RZ, R42 ;  /* 0x000000ffffa67224 */ /* 0x008fc400078e002a */
[----:B------:R-:W-:Y:S01]  /*d7c0*/  IMAD.MOV.U32 R167, RZ, RZ, R8 ;  /* 0x000000ffffa77224 */ /* 0x000fe200078e0008 */
[----:B------:R-:W-:Y:S04]  /*d7d0*/  LDS R162, [R6+0x7380] ;  /* 0x0073800006a27984 */ /* 0x000fe80000000800 */
[----:B------:R-:W-:Y:S01]  /*d7e0*/  LDS R161, [R7+0x6380] ;  /* 0x0063800007a17984 */ /* 0x000fe20000000800 */
[----:B--2---:R-:W-:Y:S03]  /*d7f0*/  HMMA.1688.F32.TF32 R56, R216, R30, R68 ;  /* 0x0000001ed838723c */ /* 0x004fe60000081044 */
[----:B------:R-:W-:Y:S04]  /*d800*/  STL.64 [R1+0x138], R60 ;  /* 0x0001383c01007387 */ /* 0x000fe80000100a00 */
[----:B------:R-:W-:Y:S04]  /*d810*/  STL.64 [R1+0x140], R62 ;  /* 0x0001403e01007387 */ /* 0x000fe80000100a00 */
[----:B------:R-:W-:Y:S04]  /*d820*/  STL.64 [R1+0x128], R64 ;  /* 0x0001284001007387 */ /* 0x000fe80000100a00 */
[----:B------:R-:W-:Y:S01]  /*d830*/  STL.64 [R1+0x130], R66 ;  /* 0x0001304201007387 */ /* 0x000fe20000100a00 */
[----:B------:R-:W-:-:S02]  /*d840*/  IMAD.MOV.U32 R156, RZ, RZ, R5 ;  /* 0x000000ffff9c7224 */ /* 0x000fc400078e0005 */
[----:B------:R-:W-:Y:S01]  /*d850*/  IMAD.MOV.U32 R157, RZ, RZ, R4 ;  /* 0x000000ffff9d7224 */ /* 0x000fe200078e0004 */
[----:B------:R-:W-:Y:S01]  /*d860*/  LDS R60, [R6+0x6100] ;  /* 0x00610000063c7984 */ /* 0x000fe20000000800 */
[----:B------:R-:W-:Y:S02]  /*d870*/  IMAD.MOV.U32 R158, RZ, RZ, R2 ;  /* 0x000000ffff9e7224 */ /* 0x000fe400078e0002 */
[----:B------:R-:W-:Y:S01]  /*d880*/  IMAD.MOV.U32 R159, RZ, RZ, R43 ;  /* 0x000000ffff9f7224 */ /* 0x000fe200078e002b */
[----:B------:R-:W-:Y:S04]  /*d890*/  LDS R62, [R6+0x7100] ;  /* 0x00710000063e7984 */ /* 0x000fe80000000800 */
[----:B------:R-:W-:Y:S04]  /*d8a0*/  STL.64 [R1+0x118], R56 ;  /* 0x0001183801007387 */ /* 0x000fe80000100a00 */
[----:B------:R2:W-:Y:S04]  /*d8b0*/  STL.64 [R1+0x120], R58 ;  /* 0x0001203a01007387 */ /* 0x0005e80000100a00 */
[----:B------:R-:W-:Y:S04]  /*d8c0*/  LDS R61, [R7+0x6100] ;  /* 0x00610000073d7984 */ /* 0x000fe80000000800 */
[----:B------:R-:W3:Y:S01]  /*d8d0*/  LDS R63, [R7+0x7100] ;  /* 0x00710000073f7984 */ /* 0x000ee20000000800 */
[C---:B--2---:R-:W-:Y:S03]  /*d8e0*/  HMMA.1688.F32.TF32 R56, R216.reuse, R34, R72 ;  /* 0x00000022d838723c */ /* 0x044fe60000081048 */
[----:B------:R-:W-:Y:S04]  /*d8f0*/  LDS R68, [R6+0x6180] ;  /* 0x0061800006447984 */ /* 0x000fe80000000800 */
[----:B------:R-:W-:Y:S04]  /*d900*/  LDS R70, [R6+0x7180] ;  /* 0x0071800006467984 */ /* 0x000fe80000000800 */
[----:B------:R-:W-:Y:S04]  /*d910*/  LDS R69, [R7+0x6180] ;  /* 0x0061800007457984 */ /* 0x000fe80000000800 */
[----:B------:R-:W2:Y:S04]  /*d920*/  LDS R71, [R7+0x7180] ;  /* 0x0071800007477984 */ /* 0x000ea80000000800 */
[----:B------:R-:W-:Y:S04]  /*d930*/  LDS R64, [R6+0x6200] ;  /* 0x0062000006407984 */ /* 0x000fe80000000800 */
[----:B------:R-:W-:Y:S04]  /*d940*/  LDS R66, [R6+0x7200] ;  /* 0x0072000006427984 */ /* 0x000fe80000000800 */
[----:B------:R-:W-:Y:S04]  /*d950*/  STL.64 [R1+0x108], R56 ;  /* 0x0001083801007387 */ /* 0x000fe80000100a00 */
[----:B------:R4:W-:Y:S04]  /*d960*/  STL.64 [R1+0x110], R58 ;  /* 0x0001103a01007387 */ /* 0x0009e80000100a00 */
[----:B------:R-:W2:Y:S04]  /*d970*/  LDL.LU R248, [R1+0x160] ;  /* 0x0001600001f87983 */ /* 0x000ea80000300800 */
[----:B------:R-:W-:Y:S01]  /*d980*/  LDS R65, [R7+0x6200] ;  /* 0x0062000007417984 */ /* 0x000fe20000000800 */
[----:B----4-:R-:W-:Y:S03]  /*d990*/  HMMA.1688.F32.TF32 R56, R216, R38, R76 ;  /* 0x00000026d838723c */ /* 0x010fe6000008104c */
[----:B------:R-:W4:Y:S04]  /*d9a0*/  LDS R67, [R7+0x7200] ;  /* 0x0072000007437984 */ /* 0x000f280000000800 */
[----:B------:R-:W-:Y:S11]  /*d9b0*/  LDS R163, [R7+0x7380] ;  /* 0x0073800007a37984 */ /* 0x000ff60000000800 */
[----:B------:R-:W-:Y:S05]  /*d9c0*/  @!UPT UIADD3 URZ, URZ, URZ, URZ ;  /* 0x0000003f3f3ff290 */ /* 0x000fea000fffe03f */
[----:B------:R-:W-:Y:S04]  /*d9d0*/  STL.64 [R1+0xf8], R56 ;  /* 0x0000f83801007387 */ /* 0x000fe80000100a00 */
[----:B------:R-:W-:Y:S04]  /*d9e0*/  STL.64 [R1+0x100], R58 ;  /* 0x0001003a01007387 */ /* 0x000fe80000100a00 */
[----:B------:R-:W2:Y:S04]  /*d9f0*/  LDL.LU R249, [R1+0x164] ;  /* 0x0001640001f97983 */ /* 0x000ea80000300800 */
[----:B------:R-:W2:Y:S04]  /*da00*/  LDL.LU R250, [R1+0x168] ;  /* 0x0001680001fa7983 */ /* 0x000ea80000300800 */
[----:B------:R-:W2:Y:S04]  /*da10*/  LDL.LU R251, [R1+0x16c] ;  /* 0x00016c0001fb7983 */ /* 0x000ea80000300800 */
[----:B------:R-:W2:Y:S04]  /*da20*/  LDL.LU R5, [R1+0x5c4] ;  /* 0x0005c40001057983 */ /* 0x000ea80000300800 */
[----:B------:R-:W2:Y:S04]  /*da30*/  LDL.LU R4, [R1+0x5c0] ;  /* 0x0005c00001047983 */ /* 0x000ea80000300800 */
[----:B------:R-:W2:Y:S04]  /*da40*/  LDL.LU R2, [R1+0x5bc] ;  /* 0x0005bc0001027983 */ /* 0x000ea80000300800 */
[----:B------:R-:W2:Y:S04]  /*da50*/  LDL.LU R43, [R1+0x5b8] ;  /* 0x0005b800012b7983 */ /* 0x000ea80000300800 */
[----:B------:R-:W4:Y:S04]  /*da60*/  LDL.LU R172, [R1+0x1e8] ;  /* 0x0001e80001ac7983 */ /* 0x000f280000300800 */
[----:B------:R-:W4:Y:S04]  /*da70*/  LDL.LU R173, [R1+0x1ec] ;  /* 0x0001ec0001ad7983 */ /* 0x000f280000300800 */
[----:B------:R-:W4:Y:S04]  /*da80*/  LDL.LU R174, [R1+0x1f0] ;  /* 0x0001f00001ae7983 */ /* 0x000f280000300800 */
[----:B------:R-:W4:Y:S04]  /*da90*/  LDL.LU R175, [R1+0x1f4] ;  /* 0x0001f40001af7983 */ /* 0x000f280000300800 */
[----:B------:R-:W4:Y:S04]  /*daa0*/  LDL.LU R40, [R1+0x5b4] ;  /* 0x0005b40001287983 */ /* 0x000f280000300800 */
[----:B------:R-:W4:Y:S04]  /*dab0*/  LDL.LU R41, [R1+0x5b0] ;  /* 0x0005b00001297983 */ /* 0x000f280000300800 */
[----:B------:R-:W4:Y:S01]  /*dac0*/  LDL.LU R42, [R1+0x5ac] ;  /* 0x0005ac00012a7983 */ /* 0x000f220000300800 */
[C---:B---3--:R-:W-:Y:S03]  /*dad0*/  HMMA.1688.F32.TF32 R48, R60.reuse, R14, R48 ;  /* 0x0000000e3c30723c */ /* 0x048fe60000081030 */
[----:B------:R-:W-:Y:S04]  /*dae0*/  LDS R56, [R6+0x6280] ;  /* 0x0062800006387984 */ /* 0x000fe80000000800 */
[----:B------:R-:W-:Y:S01]  /*daf0*/  LDS R58, [R6+0x7280] ;  /* 0x00728000063a7984 */ /* 0x000fe20000000800 */
[----:B------:R-:W-:Y:S03]  /*db00*/  HMMA.1688.F32.TF32 R208, R60, R18, R80 ;  /* 0x000000123cd0723c */ /* 0x000fe60000081050 */
[----:B------:R-:W-:Y:S04]  /*db10*/  LDS R57, [R7+0x6280] ;  /* 0x0062800007397984 */ /* 0x000fe80000000800 */
[----:B------:R-:W3:Y:S01]  /*db20*/  LDS R59, [R7+0x7280] ;  /* 0x00728000073b7984 */ /* 0x000ee20000000800 */
[----:B--2---:R-:W-:-:S03]  /*db30*/  IMAD.MOV.U32 R168, RZ, RZ, R43 ;  /* 0x000000ffffa87224 */ /* 0x004fc600078e002b */
[----:B------:R-:W2:Y:S01]  /*db40*/  LDL.LU R43, [R1+0x5a8] ;  /* 0x0005a800012b7983 */ /* 0x000ea20000300800 */
[----:B------:R-:W-:Y:S01]  /*db50*/  IMAD.MOV.U32 R169, RZ, RZ, R2 ;  /* 0x000000ffffa97224 */ /* 0x000fe200078e0002 */
[----:B------:R-:W-:Y:S01]  /*db60*/  HMMA.1688.F32.TF32 R84, R60, R22, R84 ;  /* 0x000000163c54723c */ /* 0x000fe20000081054 */
[----:B------:R-:W-:Y:S01]  /*db70*/  IMAD.MOV.U32 R170, RZ, RZ, R4 ;  /* 0x000000ffffaa7224 */ /* 0x000fe200078e0004 */
[----:B------:R-:W3:Y:S01]  /*db80*/  LDL.LU R2, [R1+0x5a4] ;  /* 0x0005a40001027983 */ /* 0x000ee20000300800 */
[----:B------:R-:W-:-:S03]  /*db90*/  IMAD.MOV.U32 R171, RZ, RZ, R5 ;  /* 0x000000ffffab7224 */ /* 0x000fc600078e0005 */
[----:B------:R-:W3:Y:S02]  /*dba0*/  LDL.LU R4, [R1+0x5a0] ;  /* 0x0005a00001047983 */ /* 0x000ee40000300800 */
[C---:B------:R-:W-:Y:S02]  /*dbb0*/  HMMA.1688.F32.TF32 R88, R60.reuse, R26, R88 ;  /* 0x0000001a3c58723c */ /* 0x040fe40000081058 */
[----:B------:R-:W3:Y:S04]  /*dbc0*/  LDL.LU R5, [R1+0x59c] ;  /* 0x00059c0001057983 */ /* 0x000ee80000300800 */
[----:B------:R-:W3:Y:S02]  /*dbd0*/  LDL R8, [R1+0x574] ;  /* 0x0005740001087983 */ /* 0x000ee40000100800 */
[C---:B------:R-:W-:Y:S02]  /*dbe0*/  HMMA.1688.F32.TF32 R92, R60.reuse, R30, R92 ;  /* 0x0000001e3c5c723c */ /* 0x040fe4000008105c */
[----:B------:R-:W3:Y:S04]  /*dbf0*/  LDL R36, [R1+0x344] ;  /* 0x0003440001247983 */ /* 0x000ee80000100800 */
[----:B------:R-:W3:Y:S02]  /*dc00*/  LDL R16, [R1+0x34c] ;  /* 0x00034c0001107983 */ /* 0x000ee40000100800 */
[C---:B------:R-:W-:Y:S08]  /*dc10*/  HMMA.1688.F32.TF32 R96, R60.reuse, R34, R96 ;  /* 0x000000223c60723c */ /* 0x040ff00000081060 */
[----:B------:R-:W-:Y:S08]  /*dc20*/  HMMA.1688.F32.TF32 R100, R60, R38, R100 ;  /* 0x000000263c64723c */ /* 0x000ff00000081064 */
[C---:B------:R-:W-:Y:S08]  /*dc30*/  HMMA.1688.F32.TF32 R52, R68.reuse, R14, R52 ;  /* 0x0000000e4434723c */ /* 0x040ff00000081034 */
[C---:B------:R-:W-:Y:S08]  /*dc40*/  HMMA.1688.F32.TF32 R104, R68.reuse, R18, R104 ;  /* 0x000000124468723c */ /* 0x040ff00000081068 */
[C---:B------:R-:W-:Y:S08]  /*dc50*/  HMMA.1688.F32.TF32 R108, R68.reuse, R22, R108 ;  /* 0x00000016446c723c */ /* 0x040ff0000008106c */
[C---:B------:R-:W-:Y:S08]  /*dc60*/  HMMA.1688.F32.TF32 R112, R68.reuse, R26, R112 ;  /* 0x0000001a4470723c */ /* 0x040ff00000081070 */
[C---:B------:R-:W-:Y:S08]  /*dc70*/  HMMA.1688.F32.TF32 R116, R68.reuse, R30, R116 ;  /* 0x0000001e4474723c */ /* 0x040ff00000081074 */
[C---:B------:R-:W-:Y:S08]  /*dc80*/  HMMA.1688.F32.TF32 R120, R68.reuse, R34, R120 ;  /* 0x000000224478723c */ /* 0x040ff00000081078 */
[----:B------:R-:W-:Y:S08]  /*dc90*/  HMMA.1688.F32.TF32 R124, R68, R38, R124 ;  /* 0x00000026447c723c */ /* 0x000ff0000008107c */
[C---:B----4-:R-:W-:Y:S08]  /*dca0*/  HMMA.1688.F32.TF32 R164, R64.reuse, R14, R164 ;  /* 0x0000000e40a4723c */ /* 0x050ff000000810a4 */
[----:B------:R-:W-:Y:S08]  /*dcb0*/  HMMA.1688.F32.TF32 R128, R64, R18, R128 ;  /* 0x000000124080723c */ /* 0x000ff00000081080 */
[-C--:B--2---:R-:W-:Y:S08]  /*dcc0*/  HMMA.1688.F32.TF32 R40, R60, R10.reuse, R40 ;  /* 0x0000000a3c28723c */ /* 0x084ff00000081028 */
[----:B------:R-:W-:Y:S07]  /*dcd0*/  HMMA.1688.F32.TF32 R60, R68, R10, R248 ;  /* 0x0000000a443c723c */ /* 0x000fee00000810f8 */
[----:B------:R-:W-:-:S02]  /*dce0*/  IMAD.MOV.U32 R250, RZ, RZ, R12 ;  /* 0x000000fffffa7224 */ /* 0x000fc400078e000c */
[----:B------:R-:W2:Y:S04]  /*dcf0*/  LDL R12, [R1+0x348] ;  /* 0x00034800010c7983 */ /* 0x000ea80000100800 */
[----:B------:R-:W4:Y:S01]  /*dd00*/  LDL.LU R24, [R1+0x240] ;  /* 0x0002400001187983 */ /* 0x000f220000300800 */
[----:B---3--:R-:W-:Y:S03]  /*dd10*/  HMMA.1688.F32.TF32 R176, R56, R10, R172 ;  /* 0x0000000a38b0723c */ /* 0x008fe600000810ac */
[----:B------:R-:W3:Y:S01]  /*dd20*/  LDL R20, [R1+0x388] ;  /* 0x0003880001147983 */ /* 0x000ee20000100800 */
[----:B------:R-:W-:-:S03]  /*dd30*/  ISETP.GT.AND P2, PT, R2, 0x4, PT ;  /* 0x000000040200780c */ /* 0x000fc60003f44270 */
[----:B------:R-:W2:Y:S01]  /*dd40*/  LDL R21, [R1+0x350] ;  /* 0x0003500001157983 */ /* 0x000ea20000100800 */
[----:B------:R-:W-:Y:S03]  /*dd50*/  HMMA.1688.F32.TF32 R172, R56, R14, R156 ;  /* 0x0000000e38ac723c */ /* 0x000fe6000008109c */
[----:B------:R-:W2:Y:S01]  /*dd60*/  LDL R188, [R1+0x390] ;  /* 0x0003900001bc7983 */ /* 0x000ea20000100800 */
[----:B------:R-:W-:Y:S02]  /*dd70*/  IMAD.MOV.U32 R248, RZ, RZ, R252 ;  /* 0x000000fffff87224 */ /* 0x000fe400078e00fc */
[----:B------:R-:W-:Y:S01]  /*dd80*/  IMAD.MOV.U32 R249, RZ, RZ, R13 ;  /* 0x000000fffff97224 */ /* 0x000fe200078e000d */
[----:B------:R-:W2:Y:S01]  /*dd90*/  LDL R159, [R1+0x384] ;  /* 0x00038400019f7983 */ /* 0x000ea20000100800 */
[----:B------:R-:W-:-:S03]  /*dda0*/  IMAD.MOV.U32 R251, RZ, RZ, R9 ;  /* 0x000000fffffb7224 */ /* 0x000fc600078e0009 */
[----:B------:R-:W3:Y:S01]  /*ddb0*/  LDL R157, [R1+0x38c] ;  /* 0x00038c00019d7983 */ /* 0x000ee20000100800 */
[C---:B------:R-:W-:Y:S01]  /*ddc0*/  HMMA.1688.F32.TF32 R168, R64.reuse, R10, R168 ;  /* 0x0000000a40a8723c */ /* 0x040fe200000810a8 */
[C---:B------:R-:W-:Y:S01]  /*ddd0*/  ISETP.GT.AND P1, PT, R2.reuse, RZ, PT ;  /* 0x000000ff0200720c */ /* 0x040fe20003f24270 */
[----:B------:R-:W-:Y:S01]  /*dde0*/  UISETP.GT.AND UP0, UPT, UR5, 0x1, UPT ;  /* 0x000000010500788c */ /* 0x000fe2000bf04270 */
[----:B------:R-:W3:Y:S05]  /*ddf0*/  LDL R158, [R1+0x3d0] ;  /* 0x0003d000019e7983 */ /* 0x000eea0000100800 */
[C---:B------:R-:W-:Y:S01]  /*de00*/  HMMA.1688.F32.TF32 R132, R64.reuse, R22, R132 ;  /* 0x000000164084723c */ /* 0x040fe20000081084 */
[----:B------:R-:W-:Y:S01]  /*de10*/  SEL R9, RZ, 0x4, !P1 ;  /* 0x00000004ff097807 */ /* 0x000fe20004800000 */
[----:B------:R-:W3:Y:S06]  /*de20*/  LDL R156, [R1+0x408] ;  /* 0x00040800019c7983 */ /* 0x000eec0000100800 */
[C---:B------:R-:W-:Y:S08]  /*de30*/  HMMA.1688.F32.TF32 R136, R64.reuse, R26, R136 ;  /* 0x0000001a4088723c */ /* 0x040ff00000081088 */
[C---:B------:R-:W-:Y:S08]  /*de40*/  HMMA.1688.F32.TF32 R140, R64.reuse, R30, R140 ;  /* 0x0000001e408c723c */ /* 0x040ff0000008108c */
[C---:B------:R-:W-:Y:S08]  /*de50*/  HMMA.1688.F32.TF32 R144, R64.reuse, R34, R144 ;  /* 0x000000224090723c */ /* 0x040ff00000081090 */
[----:B------:R-:W-:Y:S08]  /*de60*/  HMMA.1688.F32.TF32 R148, R64, R38, R148 ;  /* 0x000000264094723c */ /* 0x000ff00000081094 */
[C---:B------:R-:W-:Y:S08]  /*de70*/  HMMA.1688.F32.TF32 R72, R56.reuse, R18, R232 ;  /* 0x000000123848723c */ /* 0x040ff000000810e8 */
[C---:B------:R-:W-:Y:S08]  /*de80*/  HMMA.1688.F32.TF32 R76, R56.reuse, R30, R244 ;  /* 0x0000001e384c723c */ /* 0x040ff000000810f4 */
[----:B------:R-:W-:Y:S01]  /*de90*/  HMMA.1688.F32.TF32 R152, R56, R38, R152 ;  /* 0x000000263898723c */ /* 0x000fe20000081098 */
[----:B------:R-:W-:Y:S01]  /*dea0*/  BAR.SYNC.DEFER_BLOCKING 0x0 ;  /* 0x0000000000007b1d */ /* 0x000fe20000010000 */
[----:B------:R-:W-:-:S02]  /*deb0*/  ISETP.GT.AND P6, PT, R2, 0x1d, PT ;  /* 0x0000001d0200780c */ /* 0x000fc40003fc4270 */
[----:B------:R-:W-:-:S03]  /*dec0*/  ISETP.GT.AND P5, PT, R2, 0x2, PT ;  /* 0x000000020200780c */ /* 0x000fc60003fa4270 */
[----:B------:R-:W3:Y:S01]  /*ded0*/  LDL R189, [R1+0x51c] ;  /* 0x00051c0001bd7983 */ /* 0x000ee20000100800 */
[C---:B------:R-:W-:Y:S08]  /*dee0*/  HMMA.1688.F32.TF32 R68, R56.reuse, R22, R236 ;  /* 0x000000163844723c */ /* 0x040ff000000810ec */
[C---:B------:R-:W-:Y:S08]  /*def0*/  HMMA.1688.F32.TF32 R64, R56.reuse, R26, R240 ;  /* 0x0000001a3840723c */ /* 0x040ff000000810f0 */
[----:B------:R-:W-:Y:S01]  /*df00*/  HMMA.1688.F32.TF32 R80, R56, R34, R248 ;  /* 0x000000223850723c */ /* 0x000fe200000810f8 */
[----:B------:R-:W3:Y:S01]  /*df10*/  LDL R58, [R1+0x3c8] ;  /* 0x0003c800013a7983 */ /* 0x000ee20000100800 */
[----:B----4-:R-:W-:Y:S01]  /*df20*/  ISETP.GE.AND P0, PT, R24, R8, PT ;  /* 0x000000081800720c */ /* 0x010fe20003f06270 */
[----:B------:R-:W-:Y:S01]  /*df30*/  USEL UR5, UR5, URZ, !UP0 ;  /* 0x0000003f05057287 */ /* 0x000fe2000c000000 */
[----:B------:R-:W-:Y:S01]  /*df40*/  SEL R8, RZ, 0x4, !P2 ;  /* 0x00000004ff087807 */ /* 0x000fe20005000000 */
[----:B------:R-:W4:Y:S03]  /*df50*/  LDL R56, [R1+0x3cc] ;  /* 0x0003cc0001387983 */ /* 0x000f260000100800 */
[----:B------:R-:W-:Y:S01]  /*df60*/  SEL R8, R8, RZ, !P0 ;  /* 0x000000ff08087207 */ /* 0x000fe20004000000 */
[----:B------:R-:W4:Y:S03]  /*df70*/  LDL R59, [R1+0x410] ;  /* 0x00041000013b7983 */ /* 0x000f260000100800 */
[----:B------:R-:W-:Y:S01]  /*df80*/  ISETP.NE.U32.AND P1, PT, R8, RZ, PT ;  /* 0x000000ff0800720c */ /* 0x000fe20003f25070 */
[----:B------:R-:W4:Y:S01]  /*df90*/  LDL R57, [R1+0x40c] ;  /* 0x00040c0001397983 */ /* 0x000f220000100800 */
[----:B------:R-:W-:-:S03]  /*dfa0*/  IADD3 R8, P4, R4, R36, RZ ;  /* 0x0000002404087210 */ /* 0x000fc60007f9e0ff */
[----:B------:R-:W4:Y:S01]  /*dfb0*/  LDL R36, [R1+0x3c4] ;  /* 0x0003c40001247983 */ /* 0x000f220000100800 */
[----:B------:R-:W-:Y:S02]  /*dfc0*/  SEL R9, R9, RZ, !P0 ;  /* 0x000000ff09097207 */ /* 0x000fe40004000000 */
[----:B--2---:R-:W-:Y:S02]  /*dfd0*/  IADD3 R12, P2, R4, R12, RZ ;  /* 0x0000000c040c7210 */ /* 0x004fe40007f5e0ff */
[----:B-1----:R-:W-:Y:S02]  /*dfe0*/  LOP3.LUT R252, R29, 0x7f, RZ, 0xc0, !PT ;  /* 0x0000007f1dfc7812 */ /* 0x002fe400078ec0ff */
[----:B------:R-:W-:Y:S01]  /*dff0*/  ISETP.NE.U32.AND P3, PT, R9, RZ, PT ;  /* 0x000000ff0900720c */ /* 0x000fe20003f65070 */
[----:B------:R-:W-:Y:S02]  /*e000*/  IMAD.X R13, R5, 0x1, R16, P2 ;  /* 0x00000001050d7824 */ /* 0x000fe400010e0610 */
[----:B------:R-:W-:-:S02]  /*e010*/  IMAD.SHL.U32 R37, R252, 0x4, RZ ;  /* 0x00000004fc257824 */ /* 0x000fc400078e00ff */
[----:B------:R-:W-:Y:S01]  /*e020*/  IMAD.U32 R16, RZ, RZ, UR5 ;  /* 0x00000005ff107e24 */ /* 0x000fe2000f8e00ff */
[----:B------:R-:W-:-:S03]  /*e030*/  ISETP.GT.AND P2, PT, R2, 0x8, PT ;  /* 0x000000080200780c */ /* 0x000fc60003f44270 */
[----:B------:R-:W-:Y:S01]  /*e040*/  IMAD R16, R16, 0x8000, R37 ;  /* 0x0000800010107824 */ /* 0x000fe200078e0225 */
[----:B------:R-:W-:Y:S01]  /*e050*/  SEL R7, RZ, 0x4, !P2 ;  /* 0x00000004ff077807 */ /* 0x000fe20005000000 */
[----:B------:R-:W-:Y:S01]  /*e060*/  IMAD.X R9, R5, 0x1, R21, P4 ;  /* 0x0000000105097824 */ /* 0x000fe200020e0615 */
[C---:B---3--:R-:W-:Y:S02]  /*e070*/  IADD3 R20, P2, R4.reuse, R20, RZ ;  /* 0x0000001404147210 */ /* 0x048fe40007f5e0ff */
[----:B------:R-:W-:Y:S01]  /*e080*/  @!PT LDS RZ, [RZ] ;  /* 0x00000000fffff984 */ /* 0x000fe20000000800 */
[----:B------:R-:W-:Y:S01]  /*e090*/  @!PT LDS RZ, [RZ] ;  /* 0x00000000fffff984 */ /* 0x000fe20000000800 */
[----:B------:R-:W-:Y:S01]  /*e0a0*/  @!PT LDS RZ, [RZ] ;  /* 0x00000000fffff984 */ /* 0x000fe20000000800 */
[----:B------:R1:W-:Y:S01]  /*e0b0*/  LDGSTS.E [R16], [R12.64], P3 ;  /* 0x000000000c107fae */ /* 0x0003e20009921848 */
[----:B------:R-:W-:Y:S02]  /*e0c0*/  SEL R7, R7, RZ, !P0 ;  /* 0x000000ff07077207 */ /* 0x000fe40004000000 */
[----:B------:R-:W-:Y:S01]  /*e0d0*/  IADD3 R6, P4, R4, R188, RZ ;  /* 0x000000bc04067210 */ /* 0x000fe20007f9e0ff */
[----:B------:R-:W-:Y:S01]  /*e0e0*/  IMAD.X R21, R5, 0x1, R159, P2 ;  /* 0x0000000105157824 */ /* 0x000fe200010e069f */
[----:B------:R-:W-:Y:S01]  /*e0f0*/  ISETP.NE.U32.AND P2, PT, R7, RZ, PT ;  /* 0x000000ff0700720c */ /* 0x000fe20003f45070 */
[----:B------:R2:W-:Y:S04]  /*e100*/  LDGSTS.E [R16+0x200], [R8.64], P3 ;  /* 0x0020000008107fae */ /* 0x0005e80009921848 */
[----:B-1----:R-:W3:Y:S01]  /*e110*/  LDL R13, [R1+0x404] ;  /* 0x00040400010d7983 */ /* 0x002ee20000100800 */
[----:B------:R-:W-:Y:S01]  /*e120*/  IMAD.X R7, R5, 0x1, R157, P4 ;  /* 0x0000000105077824 */ /* 0x000fe200020e069d */
[----:B------:R-:W-:-:S02]  /*e130*/  ISETP.GT.AND P3, PT, R2, 0xc, PT ;  /* 0x0000000c0200780c */ /* 0x000fc40003f64270 */
[----:B------:R-:W3:Y:S02]  /*e140*/  LDL R157, [R1+0x448] ;  /* 0x00044800019d7983 */ /* 0x000ee40000100800 */
[----:B--2---:R-:W-:Y:S02]  /*e150*/  SEL R9, RZ, 0x4, !P3 ;  /* 0x00000004ff097807 */ /* 0x004fe40005800000 */
[----:B------:R-:W2:Y:S04]  /*e160*/  LDL R12, [R1+0x444] ;  /* 0x00044400010c7983 */ /* 0x000ea80000100800 */
[----:B------:R1:W-:Y:S04]  /*e170*/  LDGSTS.E [R16+0x1000], [R20.64], P1 ;  /* 0x0100000014107fae */ /* 0x0003e80008921848 */
[----:B------:R1:W-:Y:S04]  /*e180*/  LDGSTS.E [R16+0x1200], [R6.64], P1 ;  /* 0x0120000006107fae */ /* 0x0003e80008921848 */
[----:B------:R-:W2:Y:S04]  /*e190*/  LDL R159, [R1+0x538] ;  /* 0x00053800019f7983 */ /* 0x000ea80000100800 */
[----:B-1----:R-:W2:Y:S01]  /*e1a0*/  LDL R21, [R1+0x4a4] ;  /* 0x0004a40001157983 */ /* 0x002ea20000100800 */
[----:B------:R-:W-:-:S03]  /*e1b0*/  SEL R7, R9, RZ, !P0 ;  /* 0x000000ff09077207 */ /* 0x000fc60004000000 */
[----:B------:R-:W2:Y:S04]  /*e1c0*/  LDL R20, [R1+0x4c0] ;  /* 0x0004c00001147983 */ /* 0x000ea80000100800 */
[----:B------:R-:W1:Y:S04]  /*e1d0*/  S2R R251, SR_TID.X ;  /* 0x0000000000fb7919 */ /* 0x000e680000002100 */
[----:B------:R-:W2:Y:S01]  /*e1e0*/  LDL R188, [R1+0x368] ;  /* 0x0003680001bc7983 */ /* 0x000ea20000100800 */
[----:B------:R-:W-:-:S03]  /*e1f0*/  IADD3 R8, P3, R4, R58, RZ ;  /* 0x0000003a04087210 */ /* 0x000fc60007f7e0ff */
[----:B------:R-:W2:Y:S02]  /*e200*/  LDL R58, [R1+0x450] ;  /* 0x00045000013a7983 */ /* 0x000ea40000100800 */
[----:B----4-:R-:W-:Y:S02]  /*e210*/  IMAD.X R9, R5, 0x1, R36, P3 ;  /* 0x0000000105097824 */ /* 0x010fe400018e0624 */
[----:B------:R-:W4:Y:S01]  /*e220*/  LDL R36, [R1+0x44c] ;  /* 0x00044c0001247983 */ /* 0x000f220000100800 */
[----:B------:R-:W-:Y:S02]  /*e230*/  IADD3 R6, P4, R4, R158, RZ ;  /* 0x0000009e04067210 */ /* 0x000fe40007f9e0ff */
[----:B------:R-:W-:Y:S01]  /*e240*/  ISETP.GT.AND P3, PT, R2, 0x10, PT ;  /* 0x000000100200780c */ /* 0x000fe20003f64270 */
[----:B------:R1:W-:Y:S01]  /*e250*/  LDGSTS.E [R16+0x2000], [R8.64], P2 ;  /* 0x0200000008107fae */ /* 0x0003e20009121848 */
[----:B------:R-:W-:Y:S01]  /*e260*/  ISETP.NE.U32.AND P1, PT, R7, RZ, PT ;  /* 0x000000ff0700720c */ /* 0x000fe20003f25070 */
[----:B------:R-:W-:-:S02]  /*e270*/  IMAD.X R7, R5, 0x1, R56, P4 ;  /* 0x0000000105077824 */ /* 0x000fc400020e0638 */
[----:B------:R-:W4:Y:S04]  /*e280*/  LDL R56, [R1+0x498] ;  /* 0x0004980001387983 */ /* 0x000f280000100800 */
[----:B------:R3:W-:Y:S01]  /*e290*/  LDGSTS.E [R16+0x2200], [R6.64], P2 ;  /* 0x0220000006107fae */ /* 0x0007e20009121848 */
[----:B-1----:R-:W-:-:S03]  /*e2a0*/  SEL R9, RZ, 0x4, !P3 ;  /* 0x00000004ff097807 */ /* 0x002fc60005800000 */
[----:B------:R-:W4:Y:S01]  /*e2b0*/  LDL R158, [R1+0x394] ;  /* 0x00039400019e7983 */ /* 0x000f220000100800 */
[----:B------:R-:W-:-:S03]  /*e2c0*/  IADD3 R8, P3, R4, R156, RZ ;  /* 0x0000009c04087210 */ /* 0x000fc60007f7e0ff */
[----:B------:R-:W4:Y:S01]  /*e2d0*/  LDL R156, [R1+0x480] ;  /* 0x00048000019c7983 */ /* 0x000f220000100800 */
[----:B---3--:R-:W-:Y:S02]  /*e2e0*/  SEL R7, R9, RZ, !P0 ;  /* 0x000000ff09077207 */ /* 0x008fe40004000000 */
[----:B------:R-:W-:Y:S01]  /*e2f0*/  IADD3 R6, P4, R4, R59, RZ ;  /* 0x0000003b04067210 */ /* 0x000fe20007f9e0ff */
[----:B------:R-:W-:Y:S01]  /*e300*/  IMAD.X R9, R5, 0x1, R13, P3 ;  /* 0x0000000105097824 */ /* 0x000fe200018e060d */
[----:B------:R-:W-:Y:S01]  /*e310*/  ISETP.GT.AND P3, PT, R2, 0x14, PT ;  /* 0x000000140200780c */ /* 0x000fe20003f64270 */
[----:B------:R-:W3:Y:S01]  /*e320*/  LDL R13, [R1+0x484] ;  /* 0x00048400010d7983 */ /* 0x000ee20000100800 */
[----:B------:R-:W-:Y:S01]  /*e330*/  ISETP.NE.U32.AND P2, PT, R7, RZ, PT ;  /* 0x000000ff0700720c */ /* 0x000fe20003f45070 */
[----:B------:R-:W-:Y:S02]  /*e340*/  IMAD.X R7, R5, 0x1, R57, P4 ;  /* 0x0000000105077824 */ /* 0x000fe400020e0639 */
[----:B------:R1:W-:Y:S04]  /*e350*/  LDGSTS.E [R16+0x3000], [R8.64], P1 ;  /* 0x0300000008107fae */ /* 0x0003e80008921848 */
[----:B------:R-:W3:Y:S04]  /*e360*/  LDL R59, [R1+0x4d8] ;  /* 0x0004d800013b7983 */ /* 0x000ee80000100800 */
[----:B------:R-:W3:Y:S01]  /*e370*/  LDL R57, [R1+0x4e4] ;  /* 0x0004e40001397983 */ /* 0x000ee20000100800 */
[----:B-1----:R-:W-:-:S03]  /*e380*/  SEL R9, RZ, 0x4, !P3 ;  /* 0x00000004ff097807 */ /* 0x002fc60005800000 */
[----:B------:R1:W-:Y:S01]  /*e390*/  LDGSTS.E [R16+0x3200], [R6.64], P1 ;  /* 0x0320000006107fae */ /* 0x0003e20008921848 */
[C---:B------:R-:W-:Y:S02]  /*e3a0*/  IADD3 R8, P3, R4.reuse, R157, RZ ;  /* 0x0000009d04087210 */ /* 0x040fe40007f7e0ff */
[----:B------:R-:W-:Y:S01]  /*e3b0*/  LOP3.LUT R251, R251, 0x7f, RZ, 0xc0, !PT ;  /* 0x0000007ffbfb7812 */ /* 0x000fe200078ec0ff */
[----:B------:R-:W3:Y:S01]  /*e3c0*/  LDL R157, [R1+0x39c] ;  /* 0x00039c00019d7983 */ /* 0x000ee20000100800 */
[----:B-1----:R-:W-:Y:S01]  /*e3d0*/  SEL R7, R9, RZ, !P0 ;  /* 0x000000ff09077207 */ /* 0x002fe20004000000 */
[----:B--2---:R-:W-:Y:S02]  /*e3e0*/  IMAD.X R9, R5, 0x1, R12, P3 ;  /* 0x0000000105097824 */ /* 0x004fe400018e060c */
[----:B------:R-:W2:Y:S01]  /*e3f0*/  LDL R12, [R1+0x4cc] ;  /* 0x0004cc00010c7983 */ /* 0x000ea20000100800 */
[----:B------:R-:W-:Y:S02]  /*e400*/  ISETP.NE.U32.AND P1, PT, R7, RZ, PT ;  /* 0x000000ff0700720c */ /* 0x000fe40003f25070 */
[----:B------:R-:W-:Y:S01]  /*e410*/  IADD3 R6, P4, R4, R58, RZ ;  /* 0x0000003a04067210 */ /* 0x000fe20007f9e0ff */
[----:B------:R1:W-:Y:S01]  /*e420*/  LDGSTS.E [R16+0x4000], [R8.64], P2 ;  /* 0x0400000008107fae */ /* 0x0003e20009121848 */
[----:B------:R-:W-:-:S03]  /*e430*/  ISETP.GT.AND P3, PT, R2, 0x18, PT ;  /* 0x000000180200780c */ /* 0x000fc60003f64270 */
[----:B------:R-:W2:Y:S01]  /*e440*/  LDL R58, [R1+0x518] ;  /* 0x00051800013a7983 */ /* 0x000ea20000100800 */
[----:B----4-:R-:W-:-:S03]  /*e450*/  IMAD.X R7, R5, 0x1, R36, P4 ;  /* 0x0000000105077824 */ /* 0x010fc600020e0624 */
[----:B------:R-:W4:Y:S01]  /*e460*/  LDL R36, [R1+0x524] ;  /* 0x0005240001247983 */ /* 0x000f220000100800 */
[----:B-1----:R-:W-:-:S03]  /*e470*/  SEL R9, RZ, 0x4, !P3 ;  /* 0x00000004ff097807 */ /* 0x002fc60005800000 */
[----:B------:R1:W-:Y:S01]  /*e480*/  LDGSTS.E [R16+0x4200], [R6.64], P2 ;  /* 0x0420000006107fae */ /* 0x0003e20009121848 */
[----:B------:R-:W-:-:S03]  /*e490*/  IADD3 R8, P3, R4, R56, RZ ;  /* 0x0000003804087210 */ /* 0x000fc60007f7e0ff */
[----:B------:R-:W4:Y:S01]  /*e4a0*/  LDL R56, [R1+0x500] ;  /* 0x0005000001387983 */ /* 0x000f220000100800 */
[----:B-1----:R-:W-:Y:S02]  /*e4b0*/  SEL R7, R9, RZ, !P0 ;  /* 0x000000ff09077207 */ /* 0x002fe40004000000 */
[----:B------:R-:W-:Y:S01]  /*e4c0*/  IADD3 R6, P4, R4, R21, RZ ;  /* 0x0000001504067210 */ /* 0x000fe20007f9e0ff */
[----:B------:R-:W-:Y:S01]  /*e4d0*/  IMAD.X R9, R5, 0x1, R156, P3 ;  /* 0x0000000105097824 */ /* 0x000fe200018e069c */
[----:B------:R-:W4:Y:S01]  /*e4e0*/  LDL R21, [R1+0x50c] ;  /* 0x00050c0001157983 */ /* 0x000f220000100800 */
[----:B------:R-:W-:Y:S02]  /*e4f0*/  ISETP.GT.AND P3, PT, R2, 0x1c, PT ;  /* 0x0000001c0200780c */ /* 0x000fe40003f64270 */
[----:B------:R-:W-:Y:S01]  /*e500*/  ISETP.NE.U32.AND P2, PT, R7, RZ, PT ;  /* 0x000000ff0700720c */ /* 0x000fe20003f45070 */
[----:B------:R1:W-:Y:S01]  /*e510*/  LDGSTS.E [R16+0x5000], [R8.64], P1 ;  /* 0x0500000008107fae */ /* 0x0003e20008921848 */
[----:B------:R-:W-:-:S03]  /*e520*/  IMAD.SHL.U32 R251, R251, 0x4, RZ ;  /* 0x00000004fbfb7824 */ /* 0x000fc600078e00ff */
[----:B------:R-:W4:Y:S01]  /*e530*/  LDL R156, [R1+0x3e0] ;  /* 0x0003e000019c7983 */ /* 0x000f220000100800 */
[----:B---3--:R-:W-:-:S03]  /*e540*/  IMAD.X R7, R5, 0x1, R13, P4 ;  /* 0x0000000105077824 */ /* 0x008fc600020e060d */
[----:B------:R-:W3:Y:S01]  /*e550*/  LDL R13, [R1+0x534] ;  /* 0x00053400010d7983 */ /* 0x000ee20000100800 */
[----:B-1----:R-:W-:-:S03]  /*e560*/  SEL R9, RZ, 0x4, !P3 ;  /* 0x00000004ff097807 */ /* 0x002fc60005800000 */
[----:B------:R1:W-:Y:S01]  /*e570*/  LDGSTS.E [R16+0x5200], [R6.64], P1 ;  /* 0x0520000006107fae */ /* 0x0003e20008921848 */
[----:B------:R-:W-:-:S03]  /*e580*/  IADD3 R8, P3, R4, R59, RZ ;  /* 0x0000003b04087210 */ /* 0x000fc60007f7e0ff */
[----:B------:R-:W3:Y:S01]  /*e590*/  LDL R59, [R1+0x35c] ;  /* 0x00035c00013b7983 */ /* 0x000ee20000100800 */
[----:B-1----:R-:W-:Y:S02]  /*e5a0*/  SEL R7, R9, RZ, !P0 ;  /* 0x000000ff09077207 */ /* 0x002fe40004000000 */
[----:B------:R-:W-:Y:S01]  /*e5b0*/  IADD3 R6, P4, R4, R57, RZ ;  /* 0x0000003904067210 */ /* 0x000fe20007f9e0ff */
[----:B------:R-:W-:Y:S01]  /*e5c0*/  IMAD.X R9, R5, 0x1, R20, P3 ;  /* 0x0000000105097824 */ /* 0x000fe200018e0614 */
[----:B------:R-:W-:Y:S01]  /*e5d0*/  ISETP.NE.U32.AND P3, PT, R7, RZ, PT ;  /* 0x000000ff0700720c */ /* 0x000fe20003f65070 */
[----:B------:R-:W3:Y:S04]  /*e5e0*/  LDL R57, [R1+0x360] ;  /* 0x0003600001397983 */ /* 0x000ee80000100800 */
[----:B------:R-:W3:Y:S04]  /*e5f0*/  LDL R20, [R1+0x398] ;  /* 0x0003980001147983 */ /* 0x000ee80000100800 */
[----:B------:R1:W-:Y:S01]  /*e600*/  LDGSTS.E [R16+0x6000], [R8.64], P2 ;  /* 0x0600000008107fae */ /* 0x0003e20009121848 */
[----:B--2---:R-:W-:-:S05]  /*e610*/  IMAD.X R7, R5, 0x1, R12, P4 ;  /* 0x0000000105077824 */ /* 0x004fca00020e060c */
[----:B------:R4:W-:Y:S02]  /*e620*/  LDGSTS.E [R16+0x6200], [R6.64], P2 ;  /* 0x0620000006107fae */ /* 0x0009e40009121848 */
[----:B----4-:R-:W-:Y:S02]  /*e630*/  IADD3 R6, P4, R4, R36, RZ ;  /* 0x0000002404067210 */ /* 0x010fe40007f9e0ff */
[----:B------:R-:W2:Y:S01]  /*e640*/  LDL R36, [R1+0x3a0] ;  /* 0x0003a00001247983 */ /* 0x000ea20000100800 */
[----:B------:R-:W-:-:S04]  /*e650*/  ISETP.GT.AND P1, PT, R2, 0x1, PT ;  /* 0x000000010200780c */ /* 0x000fc80003f24270 */
[----:B------:R-:W-:Y:S02]  /*e660*/  SEL R12, RZ, 0x4, !P1 ;  /* 0x00000004ff0c7807 */ /* 0x000fe40004800000 */
[----:B-1----:R-:W-:Y:S02]  /*e670*/  IADD3 R8, P1, R4, R58, RZ ;  /* 0x0000003a04087210 */ /* 0x002fe40007f3e0ff */
[----:B------:R-:W-:-:S03]  /*e680*/  SEL R12, R12, RZ, !P0 ;  /* 0x000000ff0c0c7207 */ /* 0x000fc60004000000 */
[C---:B------:R-:W-:Y:S01]  /*e690*/  IMAD.X R9, R5.reuse, 0x1, R56, P1 ;  /* 0x0000000105097824 */ /* 0x040fe200008e0638 */
[----:B------:R-:W-:Y:S01]  /*e6a0*/  ISETP.GT.AND P2, PT, R2, 0x5, PT ;  /* 0x000000050200780c */ /* 0x000fe20003f44270 */
[----:B------:R-:W4:Y:S01]  /*e6b0*/  LDL R56, [R1+0x3d8] ;  /* 0x0003d80001387983 */ /* 0x000f220000100800 */
[----:B------:R-:W-:Y:S01]  /*e6c0*/  ISETP.NE.U32.AND P1, PT, R12, RZ, PT ;  /* 0x000000ff0c00720c */ /* 0x000fe20003f25070 */
[----:B------:R-:W-:Y:S02]  /*e6d0*/  IMAD.X R7, R5, 0x1, R21, P4 ;  /* 0x0000000105077824 */ /* 0x000fe400020e0615 */
[----:B------:R1:W-:Y:S01]  /*e6e0*/  LDGSTS.E [R16+0x7000], [R8.64], P3 ;  /* 0x0700000008107fae */ /* 0x0003e20009921848 */
[----:B------:R-:W-:-:S03]  /*e6f0*/  LOP3.LUT R58, R251, 0x20, RZ, 0x3c, !PT ;  /* 0x00000020fb3a7812 */ /* 0x000fc600078e3cff */
[----:B------:R3:W-:Y:S04]  /*e700*/  LDGSTS.E [R16+0x7200], [R6.64], P3 ;  /* 0x0720000006107fae */ /* 0x0007e80009921848 */
[----:B------:R-:W4:Y:S01]  /*e710*/  LDL R21, [R1+0x3d4] ;  /* 0x0003d40001157983 */ /* 0x000f220000100800 */
[----:B-1----:R-:W-:Y:S02]  /*e720*/  SEL R8, RZ, 0x4, !P2 ;  /* 0x00000004ff087807 */ /* 0x002fe40005000000 */
[----:B---3--:R-:W-:Y:S01]  /*e730*/  IADD3 R12, P2, R4, R13, RZ ;  /* 0x0000000d040c7210 */ /* 0x008fe20007f5e0ff */
[----:B------:R-:W-:Y:S01]  /*e740*/  IMAD.U32 R6, RZ, RZ, UR5 ;  /* 0x00000005ff067e24 */ /* 0x000fe2000f8e00ff */
[----:B------:R-:W-:Y:S01]  /*e750*/  SEL R7, R8, RZ, !P0 ;  /* 0x000000ff08077207 */ /* 0x000fe20004000000 */
[----:B------:R-:W3:Y:S01]  /*e760*/  LDL R16, [R1+0x458] ;  /* 0x0004580001107983 */ /* 0x000ee20000100800 */
[----:B------:R-:W-:Y:S01]  /*e770*/  IADD3 R8, P4, R4, R159, RZ ;  /* 0x0000009f04087210 */ /* 0x000fe20007f9e0ff */
[----:B------:R-:W-:Y:S01]  /*e780*/  IMAD.X R13, R5, 0x1, R59, P2 ;  /* 0x00000001050d7824 */ /* 0x000fe200010e063b */
[----:B------:R-:W-:Y:S01]  /*e790*/  ISETP.GT.AND P3, PT, R2, 0x9, PT ;  /* 0x000000090200780c */ /* 0x000fe20003f64270 */
[----:B------:R-:W-:Y:S01]  /*e7a0*/  IMAD R6, R6, 0x8000, R58 ;  /* 0x0000800006067824 */ /* 0x000fe200078e023a */
[----:B------:R-:W3:Y:S01]  /*e7b0*/  LDL R59, [R1+0x3dc] ;  /* 0x0003dc00013b7983 */ /* 0x000ee20000100800 */
[----:B------:R-:W-:-:S03]  /*e7c0*/  ISETP.NE.U32.AND P2, PT, R7, RZ, PT ;  /* 0x000000ff0700720c */ /* 0x000fc60003f45070 */
[----:B------:R-:W3:Y:S01]  /*e7d0*/  LDL R58, [R1+0x418] ;  /* 0x00041800013a7983 */ /* 0x000ee20000100800 */
[----:B------:R-:W-:-:S03]  /*e7e0*/  SEL R7, RZ, 0x4, !P3 ;  /* 0x00000004ff077807 */ /* 0x000fc60005800000 */
[----:B------:R1:W-:Y:S01]  /*e7f0*/  LDGSTS.E [R6+0x400], [R12.64], P1 ;  /* 0x004000000c067fae */ /* 0x0003e20008921848 */
[----:B------:R-:W-:-:S03]  /*e800*/  IMAD.X R9, R5, 0x1, R57, P4 ;  /* 0x0000000105097824 */ /* 0x000fc600020e0639 */
[----:B------:R-:W3:Y:S04]  /*e810*/  LDL R57, [R1+0x420] ;  /* 0x0004200001397983 */ /* 0x000ee80000100800 */
[----:B------:R2:W-:Y:S01]  /*e820*/  LDGSTS.E [R6+0x600], [R8.64], P1 ;  /* 0x0060000008067fae */ /* 0x0005e20008921848 */
[----:B-1----:R-:W-:-:S03]  /*e830*/  IADD3 R12, P3, R4, R20, RZ ;  /* 0x00000014040c7210 */ /* 0x002fc60007f7e0ff */
[----:B------:R-:W3:Y:S01]  /*e840*/  LDL R20, [R1+0x414] ;  /* 0x0004140001147983 */ /* 0x000ee20000100800 */
[----:B--2---:R-:W-:-:S03]  /*e850*/  IADD3 R8, P4, R4, R36, RZ ;  /* 0x0000002404087210 */ /* 0x004fc60007f9e0ff */
[----:B------:R-:W2:Y:S01]  /*e860*/  LDL R36, [R1+0x41c] ;  /* 0x00041c0001247983 */ /* 0x000ea20000100800 */
[----:B------:R-:W-:Y:S01]  /*e870*/  SEL R7, R7, RZ, !P0 ;  /* 0x000000ff07077207 */ /* 0x000fe20004000000 */
[----:B------:R-:W-:Y:S01]  /*e880*/  IMAD.X R13, R5, 0x1, R158, P3 ;  /* 0x00000001050d7824 */ /* 0x000fe200018e069e */
[----:B------:R-:W-:Y:S02]  /*e890*/  ISETP.GT.AND P3, PT, R2, 0xd, PT ;  /* 0x0000000d0200780c */ /* 0x000fe40003f64270 */
[----:B------:R-:W-:Y:S01]  /*e8a0*/  ISETP.NE.U32.AND P1, PT, R7, RZ, PT ;  /* 0x000000ff0700720c */ /* 0x000fe20003f25070 */
[----:B------:R-:W-:Y:S01]  /*e8b0*/  IMAD.X R9, R5, 0x1, R157, P4 ;  /* 0x0000000105097824 */ /* 0x000fe200020e069d */
[----:B------:R4:W-:Y:S01]  /*e8c0*/  LDGSTS.E [R6+0x1400], [R12.64], P2 ;  /* 0x014000000c067fae */ /* 0x0009e20009121848 */
[----:B------:R-:W-:-:S03]  /*e8d0*/  SEL R7, RZ, 0x4, !P3 ;  /* 0x00000004ff077807 */ /* 0x000fc60005800000 */
[----:B------:R1:W-:Y:S01]  /*e8e0*/  LDGSTS.E [R6+0x1600], [R8.64], P2 ;  /* 0x0160000008067fae */ /* 0x0003e20009121848 */
[----:B------:R-:W-:Y:S02]  /*e8f0*/  SEL R7, R7, RZ, !P0 ;  /* 0x000000ff07077207 */ /* 0x000fe40004000000 */
[----:B----4-:R-:W-:Y:S02]  /*e900*/  IADD3 R12, P3, R4, R56, RZ ;  /* 0x00000038040c7210 */ /* 0x010fe40007f7e0ff */
[----:B------:R-:W4:Y:S01]  /*e910*/  LDL R56, [R1+0x454] ;  /* 0x0004540001387983 */ /* 0x000f220000100800 */
[----:B------:R-:W-:Y:S02]  /*e920*/  ISETP.GT.AND P2, PT, R2, 0x11, PT ;  /* 0x000000110200780c */ /* 0x000fe40003f44270 */
[----:B-1----:R-:W-:Y:S01]  /*e930*/  IADD3 R8, P4, R4, R156, RZ ;  /* 0x0000009c04087210 */ /* 0x002fe20007f9e0ff */
[----:B------:R-:W-:Y:S01]  /*e940*/  IMAD.X R13, R5, 0x1, R21, P3 ;  /* 0x00000001050d7824 */ /* 0x000fe200018e0615 */
[----:B------:R-:W4:Y:S01]  /*e950*/  LDL R156, [R1+0x4a8] ;  /* 0x0004a800019c7983 */ /* 0x000f220000100800 */
[----:B------:R-:W-:-:S03]  /*e960*/  ISETP.NE.U32.AND P3, PT, R7, RZ, PT ;  /* 0x000000ff0700720c */ /* 0x000fc60003f65070 */
[----:B------:R-:W4:Y:S01]  /*e970*/  LDL R21, [R1+0x460] ;  /* 0x0004600001157983 */ /* 0x000f220000100800 */
[----:B------:R-:W-:-:S03]  /*e980*/  SEL R7, RZ, 0x4, !P2 ;  /* 0x00000004ff077807 */ /* 0x000fc60005000000 */
[----:B------:R1:W-:Y:S01]  /*e990*/  LDGSTS.E [R6+0x2400], [R12.64], P1 ;  /* 0x024000000c067fae */ /* 0x0003e20008921848 */
[----:B---3--:R-:W-:-:S03]  /*e9a0*/  IMAD.X R9, R5, 0x1, R59, P4 ;  /* 0x0000000105097824 */ /* 0x008fc600020e063b */
[----:B------:R-:W3:Y:S01]  /*e9b0*/  LDL R59, [R1+0x45c] ;  /* 0x00045c00013b7983 */ /* 0x000ee20000100800 */
[----:B-1----:R-:W-:-:S03]  /*e9c0*/  IADD3 R12, P2, R4, R58, RZ ;  /* 0x0000003a040c7210 */ /* 0x002fc60007f5e0ff */
[----:B------:R1:W-:Y:S04]  /*e9d0*/  LDGSTS.E [R6+0x2600], [R8.64], P1 ;  /* 0x0260000008067fae */ /* 0x0003e80008921848 */
[----:B------:R-:W3:Y:S01]  /*e9e0*/  LDL R58, [R1+0x488] ;  /* 0x00048800013a7983 */ /* 0x000ee20000100800 */
[----:B-1----:R-:W-:-:S03]  /*e9f0*/  IADD3 R8, P4, R4, R57, RZ ;  /* 0x0000003904087210 */ /* 0x002fc60007f9e0ff */
[----:B------:R-:W3:Y:S01]  /*ea00*/  LDL R57, [R1+0x4e8] ;  /* 0x0004e80001397983 */ /* 0x000ee20000100800 */
[----:B------:R-:W-:-:S03]  /*ea10*/  IMAD.X R13, R5, 0x1, R20, P2 ;  /* 0x00000001050d7824 */ /* 0x000fc600010e0614 */
[----:B------:R-:W3:Y:S04]  /*ea20*/  LDL R20, [R1+0x4b4] ;  /* 0x0004b40001147983 */ /* 0x000ee80000100800 */
[----:B------:R1:W-:Y:S01]  /*ea30*/  LDGSTS.E [R6+0x3400], [R12.64], P3 ;  /* 0x034000000c067fae */ /* 0x0003e20009921848 */
[----:B--2---:R-:W-:Y:S01]  /*ea40*/  IMAD.X R9, R5, 0x1, R36, P4 ;  /* 0x0000000105097824 */ /* 0x004fe200020e0624 */
[----:B-1----:R-:W-:Y:S02]  /*ea50*/  IADD3 R12, P4, R4, R16, RZ ;  /* 0x00000010040c7210 */ /* 0x002fe40007f9e0ff */
[----:B------:R-:W2:Y:S04]  /*ea60*/  LDL R36, [R1+0x49c] ;  /* 0x00049c0001247983 */ /* 0x000ea80000100800 */
[----:B------:R-:W2:Y:S01]  /*ea70*/  LDL R16, [R1+0x4d0] ;  /* 0x0004d00001107983 */ /* 0x000ea20000100800 */
[----:B------:R-:W-:-:S02]  /*ea80*/  SEL R7, R7, RZ, !P0 ;  /* 0x000000ff07077207 */ /* 0x000fc40004000000 */
[C---:B------:R-:W-:Y:S01]  /*ea90*/  ISETP.GT.AND P1, PT, R2.reuse, 0x15, PT ;  /* 0x000000150200780c */ /* 0x040fe20003f24270 */
[----:B------:R1:W-:Y:S01]  /*eaa0*/  LDGSTS.E [R6+0x3600], [R8.64], P3 ;  /* 0x0360000008067fae */ /* 0x0003e20009921848 */
[----:B------:R-:W-:Y:S02]  /*eab0*/  ISETP.NE.U32.AND P2, PT, R7, RZ, PT ;  /* 0x000000ff0700720c */ /* 0x000fe40003f45070 */
[----:B------:R-:W-:Y:S02]  /*eac0*/  SEL R7, RZ, 0x4, !P1 ;  /* 0x00000004ff077807 */ /* 0x000fe40004800000 */
[----:B------:R-:W-:Y:S02]  /*ead0*/  ISETP.GT.AND P1, PT, R2, 0x19, PT ;  /* 0x000000190200780c */ /* 0x000fe40003f24270 */
[----:B------:R-:W-:Y:S01]  /*eae0*/  SEL R7, R7, RZ, !P0 ;  /* 0x000000ff07077207 */ /* 0x000fe20004000000 */
[----:B----4-:R-:W-:-:S03]  /*eaf0*/  IMAD.X R13, R5, 0x1, R56, P4 ;  /* 0x00000001050d7824 */ /* 0x010fc600020e0638 */
[----:B------:R-:W-:Y:S01]  /*eb00*/  ISETP.NE.U32.AND P3, PT, R7, RZ, PT ;  /* 0x000000ff0700720c */ /* 0x000fe20003f65070 */
[----:B------:R-:W4:Y:S01]  /*eb10*/  LDL R56, [R1+0x4f4] ;  /* 0x0004f40001387983 */ /* 0x000f220000100800 */
[----:B-1----:R-:W-:-:S03]  /*eb20*/  SEL R9, RZ, 0x4, !P1 ;  /* 0x00000004ff097807 */ /* 0x002fc60004800000 */
[----:B------:R1:W-:Y:S01]  /*eb30*/  LDGSTS.E [R6+0x4400], [R12.64], P2 ;  /* 0x044000000c067fae */ /* 0x0003e20009121848 */
[C---:B------:R-:W-:Y:S02]  /*eb40*/  IADD3 R8, P1, R4.reuse, R21, RZ ;  /* 0x0000001504087210 */ /* 0x040fe40007f3e0ff */
[----:B------:R-:W-:Y:S01]  /*eb50*/  SEL R7, R9, RZ, !P0 ;  /* 0x000000ff09077207 */ /* 0x000fe20004000000 */
[----:B------:R-:W4:Y:S01]  /*eb60*/  LDL R21, [R1+0x4dc] ;  /* 0x0004dc0001157983 */ /* 0x000f220000100800 */
[----:B-1----:R-:W-:Y:S01]  /*eb70*/  IADD3 R12, P4, R4, R156, RZ ;  /* 0x0000009c040c7210 */ /* 0x002fe20007f9e0ff */
[----:B---3--:R-:W-:-:S05]  /*eb80*/  IMAD.X R9, R5, 0x1, R59, P1 ;  /* 0x0000000105097824 */ /* 0x008fca00008e063b */
[----:B------:R1:W-:Y:S01]  /*eb90*/  LDGSTS.E [R6+0x4600], [R8.64], P2 ;  /* 0x0460000008067fae */ /* 0x0003e20009121848 */
[----:B------:R-:W-:-:S05]  /*eba0*/  IMAD.X R13, R5, 0x1, R58, P4 ;  /* 0x00000001050d7824 */ /* 0x000fca00020e063a */
[----:B------:R3:W-:Y:S01]  /*ebb0*/  LDGSTS.E [R6+0x5400], [R12.64], P3 ;  /* 0x054000000c067fae */ /* 0x0007e20009921848 */
[----:B-1----:R-:W-:Y:S02]  /*ebc0*/  SEL R9, RZ, 0x4, !P6 ;  /* 0x00000004ff097807 */ /* 0x002fe40007000000 */
[C---:B------:R-:W-:Y:S02]  /*ebd0*/  IADD3 R8, P4, R4.reuse, R20, RZ ;  /* 0x0000001404087210 */ /* 0x040fe40007f9e0ff */
[----:B------:R-:W4:Y:S01]  /*ebe0*/  LDL R20, [R1+0x528] ;  /* 0x0005280001147983 */ /* 0x000f220000100800 */
[----:B---3--:R-:W-:-:S05]  /*ebf0*/  IADD3 R12, P6, R4, R57, RZ ;  /* 0x00000039040c7210 */ /* 0x008fca0007fde0ff */
[----:B--2---:R-:W-:Y:S02]  /*ec00*/  IMAD.X R13, R5, 0x1, R16, P6 ;  /* 0x00000001050d7824 */ /* 0x004fe400030e0610 */
[----:B------:R-:W2:Y:S01]  /*ec10*/  LDL R16, [R1+0x510] ;  /* 0x0005100001107983 */ /* 0x000ea20000100800 */
[----:B------:R-:W-:-:S04]  /*ec20*/  SEL R9, R9, RZ, !P0 ;  /* 0x000000ff09097207 */ /* 0x000fc80004000000 */
[----:B------:R-:W-:Y:S01]  /*ec30*/  ISETP.NE.U32.AND P2, PT, R9, RZ, PT ;  /* 0x000000ff0900720c */ /* 0x000fe20003f45070 */
[----:B------:R-:W-:Y:S02]  /*ec40*/  IMAD.X R9, R5, 0x1, R36, P4 ;  /* 0x0000000105097824 */ /* 0x000fe400020e0624 */
[----:B------:R-:W3:Y:S01]  /*ec50*/  LDL R36, [R1+0x53c] ;  /* 0x00053c0001247983 */ /* 0x000ee20000100800 */
[----:B------:R-:W-:Y:S02]  /*ec60*/  ISETP.NE.U32.AND P1, PT, R7, RZ, PT ;  /* 0x000000ff0700720c */ /* 0x000fe40003f25070 */
[----:B------:R-:W-:Y:S01]  /*ec70*/  SEL R7, RZ, 0x4, !P5 ;  /* 0x00000004ff077807 */ /* 0x000fe20006800000 */
[----:B------:R-:W3:Y:S01]  /*ec80*/  LDL.LU R228, [R1+0x208] ;  /* 0x0002080001e47983 */ /* 0x000ee20000300800 */
[----:B------:R-:W-:Y:S02]  /*ec90*/  ISETP.GT.AND P4, PT, R2, 0x6, PT ;  /* 0x000000060200780c */ /* 0x000fe40003f84270 */
[----:B------:R-:W-:Y:S01]  /*eca0*/  SEL R7, R7, RZ, !P0 ;  /* 0x000000ff07077207 */ /* 0x000fe20004000000 */
[----:B------:R-:W3:Y:S03]  /*ecb0*/  LDL.LU R229, [R1+0x20c] ;  /* 0x00020c0001e57983 */ /* 0x000ee60000300800 */
[----:B------:R-:W-:Y:S01]  /*ecc0*/  ISETP.NE.U32.AND P5, PT, R7, RZ, PT ;  /* 0x000000ff0700720c */ /* 0x000fe20003fa5070 */
[----:B------:R4:W-:Y:S01]  /*ecd0*/  LDGSTS.E [R6+0x5600], [R8.64], P3 ;  /* 0x0560000008067fae */ /* 0x0009e20009921848 */
[----:B------:R-:W-:-:S03]  /*ece0*/  SEL R7, RZ, 0x4, !P4 ;  /* 0x00000004ff077807 */ /* 0x000fc60006000000 */
[----:B------:R-:W3:Y:S01]  /*ecf0*/  LDL.LU R230, [R1+0x210] ;  /* 0x0002100001e67983 */ /* 0x000ee20000300800 */
[----:B------:R-:W-:-:S03]  /*ed00*/  ISETP.GT.AND P4, PT, R2, 0xa, PT ;  /* 0x0000000a0200780c */ /* 0x000fc60003f84270 */
[----:B------:R-:W3:Y:S01]  /*ed10*/  LDL.LU R231, [R1+0x214] ;  /* 0x0002140001e77983 */ /* 0x000ee20000300800 */
[----:B----4-:R-:W-:-:S03]  /*ed20*/  IADD3 R8, P6, R4, R56, RZ ;  /* 0x0000003804087210 */ /* 0x010fc60007fde0ff */
[----:B------:R-:W4:Y:S01]  /*ed30*/  LDL R59, [R1+0x370] ;  /* 0x00037000013b7983 */ /* 0x000f220000100800 */
[----:B------:R-:W-:Y:S02]  /*ed40*/  SEL R7, R7, RZ, !P0 ;  /* 0x000000ff07077207 */ /* 0x000fe40004000000 */
[----:B------:R-:W-:Y:S01]  /*ed50*/  ISETP.GT.AND P3, PT, R2, 0xe, PT ;  /* 0x0000000e0200780c */ /* 0x000fe20003f64270 */
[----:B------:R1:W-:Y:S01]  /*ed60*/  LDGSTS.E [R6+0x6400], [R12.64], P1 ;  /* 0x064000000c067fae */ /* 0x0003e20008921848 */
[----:B------:R-:W-:-:S03]  /*ed70*/  IMAD.X R9, R5, 0x1, R21, P6 ;  /* 0x0000000105097824 */ /* 0x000fc600030e0615 */
[----:B------:R-:W4:Y:S04]  /*ed80*/  LDL R58, [R1+0x364] ;  /* 0x00036400013a7983 */ /* 0x000f280000100800 */
[----:B------:R-:W4:Y:S01]  /*ed90*/  LDL R21, [R1+0x36c] ;  /* 0x00036c0001157983 */ /* 0x000f220000100800 */
[----:B-1----:R-:W-:-:S03]  /*eda0*/  SEL R12, RZ, 0x4, !P4 ;  /* 0x00000004ff0c7807 */ /* 0x002fc60006000000 */
[----:B------:R3:W-:Y:S01]  /*edb0*/  LDGSTS.E [R6+0x6600], [R8.64], P1 ;  /* 0x0660000008067fae */ /* 0x0007e20008921848 */
[----:B------:R-:W-:Y:S02]  /*edc0*/  ISETP.NE.U32.AND P4, PT, R7, RZ, PT ;  /* 0x000000ff0700720c */ /* 0x000fe40003f85070 */
[----:B------:R-:W-:Y:S02]  /*edd0*/  SEL R13, RZ, 0x4, !P3 ;  /* 0x00000004ff0d7807 */ /* 0x000fe40005800000 */
[----:B------:R-:W-:Y:S02]  /*ede0*/  SEL R7, R12, RZ, !P0 ;  /* 0x000000ff0c077207 */ /* 0x000fe40004000000 */
[----:B------:R-:W-:Y:S02]  /*edf0*/  IADD3 R12, P3, R4, R20, RZ ;  /* 0x00000014040c7210 */ /* 0x000fe40007f7e0ff */
[----:B------:R-:W4:Y:S01]  /*ee00*/  LDL R20, [R1+0x3a8] ;  /* 0x0003a80001147983 */ /* 0x000f220000100800 */
[----:B------:R-:W-:-:S03]  /*ee10*/  ISETP.NE.U32.AND P1, PT, R7, RZ, PT ;  /* 0x000000ff0700720c */ /* 0x000fc60003f25070 */
[----:B------:R-:W4:Y:S01]  /*ee20*/  LDL.LU R156, [R1+0x1f8] ;  /* 0x0001f800019c7983 */ /* 0x000f220000300800 */
[----:B------:R-:W-:-:S03]  /*ee30*/  SEL R7, R13, RZ, !P0 ;  /* 0x000000ff0d077207 */ /* 0x000fc60004000000 */
[----:B------:R-:W4:Y:S04]  /*ee40*/  LDL.LU R157, [R1+0x1fc] ;  /* 0x0001fc00019d7983 */ /* 0x000f280000300800 */
[----:B------:R-:W4:Y:S04]  /*ee50*/  LDL.LU R158, [R1+0x200] ;  /* 0x00020000019e7983 */ /* 0x000f280000300800 */
[----:B------:R-:W4:Y:S04]  /*ee60*/  LDL.LU R159, [R1+0x204] ;  /* 0x00020400019f7983 */ /* 0x000f280000300800 */
[----:B------:R-:W4:Y:S01]  /*ee70*/  LDL R57, [R1+0x3b0] ;  /* 0x0003b00001397983 */ /* 0x000f220000100800 */
[----:B--2---:R-:W-:-:S03]  /*ee80*/  IMAD.X R13, R5, 0x1, R16, P3 ;  /* 0x00000001050d7824 */ /* 0x004fc600018e0610 */
[----:B------:R-:W2:Y:S01]  /*ee90*/  LDL R16, [R1+0x3a4] ;  /* 0x0003a40001107983 */ /* 0x000ea20000100800 */
[----:B---3--:R-:W-:-:S03]  /*eea0*/  IADD3 R8, P6, R4, R36, RZ ;  /* 0x0000002404087210 */ /* 0x008fc60007fde0ff */
[----:B------:R-:W3:Y:S04]  /*eeb0*/  LDL.LU R248, [R1+0x70] ;  /* 0x0000700001f87983 */ /* 0x000ee80000300800 */
[----:B------:R-:W1:Y:S01]  /*eec0*/  S2R R36, SR_TID.X ;  /* 0x0000000000247919 */ /* 0x000e620000002100 */
[----:B------:R-:W-:Y:S01]  /*eed0*/  IMAD.X R9, R5, 0x1, R189, P6 ;  /* 0x0000000105097824 */ /* 0x000fe200030e06bd */
[----:B------:R-:W-:Y:S02]  /*eee0*/  ISETP.NE.U32.AND P3, PT, R7, RZ, PT ;  /* 0x000000ff0700720c */ /* 0x000fe40003f65070 */
[----:B------:R-:W3:Y:S01]  /*eef0*/  LDL.LU R249, [R1+0x74] ;  /* 0x0000740001f97983 */ /* 0x000ee20000300800 */
[----:B------:R-:W-:-:S03]  /*ef00*/  IMAD.U32 R7, RZ, RZ, UR5 ;  /* 0x00000005ff077e24 */ /* 0x000fc6000f8e00ff */
[----:B------:R-:W3:Y:S04]  /*ef10*/  LDL.LU R250, [R1+0x78] ;  /* 0x0000780001fa7983 */ /* 0x000ee80000300800 */
[----:B------:R1:W-:Y:S04]  /*ef20*/  LDGSTS.E [R6+0x7400], [R12.64], P2 ;  /* 0x074000000c067fae */ /* 0x0003e80009121848 */
[----:B------:R-:W3:Y:S04]  /*ef30*/  LDL.LU R251, [R1+0x7c] ;  /* 0x00007c0001fb7983 */ /* 0x000ee80000300800 */
[----:B------:R4:W-:Y:S01]  /*ef40*/  LDGSTS.E [R6+0x7600], [R8.64], P2 ;  /* 0x0760000008067fae */ /* 0x0009e20009121848 */
[----:B-1----:R-:W-:-:S03]  /*ef50*/  LOP3.LUT R36, R36, 0x7f, RZ, 0xc0, !PT ;  /* 0x0000007f24247812 */ /* 0x002fc600078ec0ff */
[----:B------:R-:W3:Y:S02]  /*ef60*/  LDL R56, [R1+0x3ac] ;  /* 0x0003ac0001387983 */ /* 0x000ee40000100800 */
[----:B------:R-:W-:Y:S01]  /*ef70*/  IMAD.SHL.U32 R36, R36, 0x4, RZ ;  /* 0x0000000424247824 */ /* 0x000fe200078e00ff */
[C---:B------:R-:W-:Y:S02]  /*ef80*/  IADD3 R12, P6, R4.reuse, R188, RZ ;  /* 0x000000bc040c7210 */ /* 0x040fe40007fde0ff */
[----:B----4-:R-:W-:Y:S02]  /*ef90*/  IADD3 R8, P2, R4, R59, RZ ;  /* 0x0000003b04087210 */ /* 0x010fe40007f5e0ff */
[----:B------:R-:W-:Y:S01]  /*efa0*/  LOP3.LUT R36, R36, 0x40, RZ, 0x3c, !PT ;  /* 0x0000004024247812 */ /* 0x000fe200078e3cff */
[C---:B------:R-:W-:Y:S01]  /*efb0*/  IMAD.X R13, R5.reuse, 0x1, R58, P6 ;  /* 0x00000001050d7824 */ /* 0x040fe200030e063a */
[----:B------:R-:W-:Y:S01]  /*efc0*/  HMMA.1688.F32.TF32 R196, R180, R10, R228 ;  /* 0x0000000ab4c4723c */ /* 0x000fe200000810e4 */
[----:B------:R-:W-:-:S02]  /*efd0*/  IMAD.X R9, R5, 0x1, R21, P2 ;  /* 0x0000000105097824 */ /* 0x000fc400010e0615 */
[----:B------:R-:W-:Y:S01]  /*efe0*/  IMAD R6, R7, 0x8000, R36 ;  /* 0x0000800007067824 */ /* 0x000fe200078e0224 */
[----:B------:R-:W4:Y:S04]  /*eff0*/  LDL R21, [R1+0x3f0] ;  /* 0x0003f00001157983 */ /* 0x000f280000100800 */
[----:B------:R-:W4:Y:S04]  /*f000*/  LDL R36, [R1+0x3e8] ;  /* 0x0003e80001247983 */ /* 0x000f280000100800 */
[----:B------:R-:W4:Y:S04]  /*f010*/  LDL.LU R228, [R1+0x60] ;  /* 0x0000600001e47983 */ /* 0x000f280000300800 */
[----:B------:R-:W4:Y:S04]  /*f020*/  LDL.LU R229, [R1+0x64] ;  /* 0x0000640001e57983 */ /* 0x000f280000300800 */
[----:B------:R1:W-:Y:S04]  /*f030*/  LDGSTS.E [R6+0x800], [R12.64], P5 ;  /* 0x008000000c067fae */ /* 0x0003e8000a921848 */
[----:B------:R-:W4:Y:S04]  /*f040*/  LDL.LU R230, [R1+0x68] ;  /* 0x0000680001e67983 */ /* 0x000f280000300800 */
[----:B------:R-:W4:Y:S01]  /*f050*/  LDL.LU R231, [R1+0x6c] ;  /* 0x00006c0001e77983 */ /* 0x000f220000300800 */
[----:B-1----:R-:W-:-:S03]  /*f060*/  IADD3 R12, P2, R4, R20, RZ ;  /* 0x00000014040c7210 */ /* 0x002fc60007f5e0ff */
[----:B------:R1:W-:Y:S04]  /*f070*/  LDGSTS.E [R6+0xa00], [R8.64], P5 ;  /* 0x00a0000008067fae */ /* 0x0003e8000a921848 */
[----:B------:R-:W4:Y:S01]  /*f080*/  LDL R20, [R1+0x3e4] ;  /* 0x0003e40001147983 */ /* 0x000f220000100800 */
[----:B--2---:R-:W-:-:S03]  /*f090*/  IMAD.X R13, R5, 0x1, R16, P2 ;  /* 0x00000001050d7824 */ /* 0x004fc600010e0610 */
[----:B------:R-:W2:Y:S01]  /*f0a0*/  LDL R16, [R1+0x3ec] ;  /* 0x0003ec0001107983 */ /* 0x000ea20000100800 */
[----:B-1----:R-:W-:-:S03]  /*f0b0*/  IADD3 R8, P5, R4, R57, RZ ;  /* 0x0000003904087210 */ /* 0x002fc60007fbe0ff */
[----:B------:R-:W2:Y:S04]  /*f0c0*/  LDL.LU R204, [R1+0x50] ;  /* 0x0000500001cc7983 */ /* 0x000ea80000300800 */
[----:B------:R-:W2:Y:S04]  /*f0d0*/  LDL.LU R205, [R1+0x54] ;  /* 0x0000540001cd7983 */ /* 0x000ea80000300800 */
[----:B------:R-:W2:Y:S04]  /*f0e0*/  LDL.LU R206, [R1+0x58] ;  /* 0x0000580001ce7983 */ /* 0x000ea80000300800 */
[----:B------:R-:W2:Y:S04]  /*f0f0*/  LDL.LU R207, [R1+0x5c] ;  /* 0x00005c0001cf7983 */ /* 0x000ea80000300800 */
[----:B------:R-:W2:Y:S04]  /*f100*/  LDL.LU R200, [R1+0x40] ;  /* 0x0000400001c87983 */ /* 0x000ea80000300800 */
[----:B------:R-:W2:Y:S04]  /*f110*/  LDL.LU R201, [R1+0x44] ;  /* 0x0000440001c97983 */ /* 0x000ea80000300800 */
[----:B------:R-:W2:Y:S04]  /*f120*/  LDL.LU R202, [R1+0x48] ;  /* 0x0000480001ca7983 */ /* 0x000ea80000300800 */
[----:B------:R-:W2:Y:S01]  /*f130*/  LDL.LU R203, [R1+0x4c] ;  /* 0x00004c0001cb7983 */ /* 0x000ea20000300800 */
[----:B---3--:R-:W-:-:S03]  /*f140*/  IMAD.X R9, R5, 0x1, R56, P5 ;  /* 0x0000000105097824 */ /* 0x008fc600028e0638 */
[----:B------:R-:W3:Y:S01]  /*f150*/  LDL R190, [R1+0x428] ;  /* 0x0004280001be7983 */ /* 0x000ee20000100800 */
[C---:B------:R-:W-:Y:S03]  /*f160*/  HMMA.1688.F32.TF32 R192, R180.reuse, R14, R156 ;  /* 0x0000000eb4c0723c */ /* 0x040fe6000008109c */
[----:B------:R4:W-:Y:S04]  /*f170*/  LDGSTS.E [R6+0x1800], [R12.64], P4 ;  /* 0x018000000c067fae */ /* 0x0009e8000a121848 */
[----:B------:R1:W-:Y:S01]  /*f180*/  LDGSTS.E [R6+0x1a00], [R8.64], P4 ;  /* 0x01a0000008067fae */ /* 0x0003e2000a121848 */
[----:B------:R-:W-:Y:S03]  /*f190*/  HMMA.1688.F32.TF32 R156, R180, R18, R248 ;  /* 0x00000012b49c723c */ /* 0x000fe600000810f8 */
[----:B------:R-:W3:Y:S01]  /*f1a0*/  LDL R189, [R1+0x430] ;  /* 0x0004300001bd7983 */ /* 0x000ee20000100800 */
[----:B----4-:R-:W-:-:S03]  /*f1b0*/  IADD3 R12, P5, R4, R21, RZ ;  /* 0x00000015040c7210 */ /* 0x010fc60007fbe0ff */
[----:B------:R-:W4:Y:S01]  /*f1c0*/  LDL R188, [R1+0x424] ;  /* 0x0004240001bc7983 */ /* 0x000f220000100800 */
[----:B-1----:R-:W-:-:S03]  /*f1d0*/  IADD3 R8, P4, R4, R36, RZ ;  /* 0x0000002404087210 */ /* 0x002fc60007f9e0ff */
[----:B------:R-:W4:Y:S04]  /*f1e0*/  LDL R21, [R1+0x42c] ;  /* 0x00042c0001157983 */ /* 0x000f280000100800 */
[----:B------:R-:W4:Y:S04]  /*f1f0*/  LDL.LU R248, [R1+0x30] ;  /* 0x0000300001f87983 */ /* 0x000f280000300800 */
[----:B------:R-:W4:Y:S04]  /*f200*/  LDL.LU R249, [R1+0x34] ;  /* 0x0000340001f97983 */ /* 0x000f280000300800 */
[----:B------:R-:W4:Y:S04]  /*f210*/  LDL.LU R250, [R1+0x38] ;  /* 0x0000380001fa7983 */ /* 0x000f280000300800 */
[----:B------:R-:W4:Y:S01]  /*f220*/  LDL.LU R251, [R1+0x3c] ;  /* 0x00003c0001fb7983 */ /* 0x000f220000300800 */
[----:B------:R-:W-:Y:S03]  /*f230*/  HMMA.1688.F32.TF32 R56, R180, R22, R228 ;  /* 0x00000016b438723c */ /* 0x000fe600000810e4 */
[----:B------:R-:W4:Y:S01]  /*f240*/  LDL R36, [R1+0x470] ;  /* 0x0004700001247983 */ /* 0x000f220000100800 */
[----:B------:R-:W-:-:S03]  /*f250*/  IMAD.X R9, R5, 0x1, R20, P4 ;  /* 0x0000000105097824 */ /* 0x000fc600020e0614 */
[----:B------:R-:W4:Y:S01]  /*f260*/  LDL R20, [R1+0x468] ;  /* 0x0004680001147983 */ /* 0x000f220000100800 */
[----:B------:R-:W-:-:S03]  /*f270*/  ISETP.GT.AND P6, PT, R2, 0x12, PT ;  /* 0x000000120200780c */ /* 0x000fc60003fc4270 */
[----:B------:R1:W-:Y:S01]  /*f280*/  LDGSTS.E [R6+0x2800], [R8.64], P1 ;  /* 0x0280000008067fae */ /* 0x0003e20008921848 */
[----:B--2---:R-:W-:-:S03]  /*f290*/  IMAD.X R13, R5, 0x1, R16, P5 ;  /* 0x00000001050d7824 */ /* 0x004fc600028e0610 */
[----:B------:R-:W2:Y:S04]  /*f2a0*/  LDL R16, [R1+0x464] ;  /* 0x0004640001107983 */ /* 0x000ea80000100800 */
[----:B------:R-:W2:Y:S04]  /*f2b0*/  LDL.LU R228, [R1] ;  /* 0x0000000001e47983 */ /* 0x000ea80000300800 */
[----:B------:R-:W2:Y:S04]  /*f2c0*/  LDL.LU R229, [R1+0x4] ;  /* 0x0000040001e57983 */ /* 0x000ea80000300800 */
[----:B------:R-:W2:Y:S04]  /*f2d0*/  LDL.LU R230, [R1+0x8] ;  /* 0x0000080001e67983 */ /* 0x000ea80000300800 */
[----:B------:R-:W2:Y:S01]  /*f2e0*/  LDL.LU R231, [R1+0xc] ;  /* 0x00000c0001e77983 */ /* 0x000ea20000300800 */
[----:B------:R-:W-:-:S02]  /*f2f0*/  SEL R7, RZ, 0x4, !P6 ;  /* 0x00000004ff077807 */ /* 0x000fc40007000000 */
[C---:B------:R-:W-:Y:S01]  /*f300*/  ISETP.GT.AND P6, PT, R2.reuse, 0x16, PT ;  /* 0x000000160200780c */ /* 0x040fe20003fc4270 */
[----:B------:R3:W-:Y:S01]  /*f310*/  LDGSTS.E [R6+0x2a00], [R12.64], P1 ;  /* 0x02a000000c067fae */ /* 0x0007e20008921848 */
[----:B------:R-:W-:Y:S02]  /*f320*/  SEL R7, R7, RZ, !P0 ;  /* 0x000000ff07077207 */ /* 0x000fe40004000000 */
[C---:B------:R-:W-:Y:S01]  /*f330*/  ISETP.GT.AND P5, PT, R2.reuse, 0x1e, PT ;  /* 0x0000001e0200780c */ /* 0x040fe20003fa4270 */
[----:B------:R-:W-:Y:S01]  /*f340*/  HMMA.1688.F32.TF32 R184, R216, R10, R184 ;  /* 0x0000000ad8b8723c */ /* 0x000fe200000810b8 */
[----:B------:R-:W-:Y:S01]  /*f350*/  ISETP.NE.U32.AND P2, PT, R7, RZ, PT ;  /* 0x000000ff0700720c */ /* 0x000fe20003f45070 */
[----:B------:R-:W2:Y:S01]  /*f360*/  LDL R191, [R1+0x4b8] ;  /* 0x0004b80001bf7983 */ /* 0x000ea20000100800 */
[----:B------:R-:W-:Y:S02]  /*f370*/  SEL R7, RZ, 0x4, !P6 ;  /* 0x00000004ff077807 */ /* 0x000fe40007000000 */
[----:B------:R-:W-:-:S02]  /*f380*/  ISETP.GT.AND P6, PT, R2, 0x1a, PT ;  /* 0x0000001a0200780c */ /* 0x000fc40003fc4270 */
[----:B------:R-:W-:-:S04]  /*f390*/  SEL R7, R7, RZ, !P0 ;  /* 0x000000ff07077207 */ /* 0x000fc80004000000 */
[----:B------:R-:W-:Y:S02]  /*f3a0*/  ISETP.NE.U32.AND P4, PT, R7, RZ, PT ;  /* 0x000000ff0700720c */ /* 0x000fe40003f85070 */
[----:B------:R-:W-:Y:S01]  /*f3b0*/  SEL R7, RZ, 0x4, !P6 ;  /* 0x00000004ff077807 */ /* 0x000fe20007000000 */
[----:B------:R-:W-:Y:S01]  /*f3c0*/  HMMA.1688.F32.TF32 R44, R216, R14, R44 ;  /* 0x0000000ed82c723c */ /* 0x000fe2000008102c */
[----:B-1----:R-:W-:Y:S02]  /*f3d0*/  SEL R8, RZ, 0x4, !P5 ;  /* 0x00000004ff087807 */ /* 0x002fe40006800000 */
[----:B------:R-:W-:Y:S02]  /*f3e0*/  SEL R7, R7, RZ, !P0 ;  /* 0x000000ff07077207 */ /* 0x000fe40004000000 */
[----:B---3--:R-:W-:Y:S02]  /*f3f0*/  IADD3 R12, P1, R4, R190, RZ ;  /* 0x000000be040c7210 */ /* 0x008fe40007f3e0ff */
[----:B------:R-:W-:Y:S01]  /*f400*/  ISETP.NE.U32.AND P5, PT, R7, RZ, PT ;  /* 0x000000ff0700720c */ /* 0x000fe20003fa5070 */
[----:B------:R-:W-:Y:S01]  /*f410*/  HMMA.1688.F32.TF32 R216, R180, R26, R204 ;  /* 0x0000001ab4d8723c */ /* 0x000fe200000810cc */
[----:B------:R-:W3:Y:S01]  /*f420*/  LDL R204, [R1+0x46c] ;  /* 0x00046c0001cc7983 */ /* 0x000ee20000100800 */
[----:B------:R-:W-:-:S02]  /*f430*/  SEL R7, R8, RZ, !P0 ;  /* 0x000000ff08077207 */ /* 0x000fc40004000000 */
[C---:B------:R-:W-:Y:S01]  /*f440*/  IADD3 R8, P6, R4.reuse, R189, RZ ;  /* 0x000000bd04087210 */ /* 0x040fe20007fde0ff */
[C---:B----4-:R-:W-:Y:S01]  /*f450*/  IMAD.X R13, R5.reuse, 0x1, R188, P1 ;  /* 0x00000001050d7824 */ /* 0x050fe200008e06bc */
[----:B------:R-:W4:Y:S03]  /*f460*/  LDL R190, [R1+0x4c4] ;  /* 0x0004c40001be7983 */ /* 0x000f260000100800 */
[----:B------:R-:W-:Y:S01]  /*f470*/  IMAD.X R9, R5, 0x1, R21, P6 ;  /* 0x0000000105097824 */ /* 0x000fe200030e0615 */
[----:B------:R1:W-:Y:S01]  /*f480*/  LDGSTS.E [R6+0x3800], [R12.64], P3 ;  /* 0x038000000c067fae */ /* 0x0003e20009921848 */
[C---:B------:R-:W-:Y:S03]  /*f490*/  HMMA.1688.F32.TF32 R224, R180.reuse, R30, R200 ;  /* 0x0000001eb4e0723c */ /* 0x040fe600000810c8 */
[----:B------:R-:W3:Y:S04]  /*f4a0*/  LDL R21, [R1+0x4a0] ;  /* 0x0004a00001157983 */ /* 0x000ee80000100800 */
[----:B------:R1:W-:Y:S01]  /*f4b0*/  LDGSTS.E [R6+0x3a00], [R8.64], P3 ;  /* 0x03a0000008067fae */ /* 0x0003e20009921848 */
[----:B------:R-:W-:Y:S01]  /*f4c0*/  HMMA.1688.F32.TF32 R248, R180, R34, R248 ;  /* 0x00000022b4f8723c */ /* 0x000fe200000810f8 */
[----:B-1----:R-:W-:-:S02]  /*f4d0*/  IADD3 R12, P6, R4, R20, RZ ;  /* 0x00000014040c7210 */ /* 0x002fc40007fde0ff */
[----:B------:R-:W4:Y:S04]  /*f4e0*/  LDL R20, [R1+0x4ac] ;  /* 0x0004ac0001147983 */ /* 0x000f280000100800 */
[----:B------:R-:W4:Y:S04]  /*f4f0*/  LDL.LU R200, [R1+0x228] ;  /* 0x0002280001c87983 */ /* 0x000f280000300800 */
[----:B------:R-:W4:Y:S04]  /*f500*/  LDL.LU R201, [R1+0x22c] ;  /* 0x00022c0001c97983 */ /* 0x000f280000300800 */
[----:B------:R-:W4:Y:S04]  /*f510*/  LDL.LU R202, [R1+0x230] ;  /* 0x0002300001ca7983 */ /* 0x000f280000300800 */
[----:B------:R-:W4:Y:S04]  /*f520*/  LDL.LU R203, [R1+0x234] ;  /* 0x0002340001cb7983 */ /* 0x000f280000300800 */
[----:B------:R-:W4:Y:S01]  /*f530*/  LDL R189, [R1+0x504] ;  /* 0x0005040001bd7983 */ /* 0x000f220000100800 */
[----:B------:R-:W-:Y:S01]  /*f540*/  IADD3 R8, P3, R4, R36, RZ ;  /* 0x0000002404087210 */ /* 0x000fe20007f7e0ff */
[----:B--2---:R-:W-:-:S02]  /*f550*/  IMAD.X R13, R5, 0x1, R16, P6 ;  /* 0x00000001050d7824 */ /* 0x004fc400030e0610 */
[----:B------:R-:W2:Y:S01]  /*f560*/  LDL R16, [R1+0x4f8] ;  /* 0x0004f80001107983 */ /* 0x000ea20000100800 */
[----:B------:R-:W-:Y:S01]  /*f570*/  HMMA.1688.F32.TF32 R180, R180, R38, R228 ;  /* 0x00000026b4b4723c */ /* 0x000fe200000810e4 */
[C---:B------:R-:W-:Y:S02]  /*f580*/  ISETP.GT.AND P6, PT, R2.reuse, 0x3, PT ;  /* 0x000000030200780c */ /* 0x040fe40003fc4270 */
[----:B------:R1:W-:Y:S11]  /*f590*/  LDGSTS.E [R6+0x4800], [R12.64], P2 ;  /* 0x048000000c067fae */ /* 0x0003f60009121848 */
[----:B------:R-:W-:Y:S09]  /*f5a0*/  @!UPT UIADD3 URZ, URZ, URZ, URZ ;  /* 0x0000003f3f3ff290 */ /* 0x000ff2000fffe03f */
[----:B------:R1:W-:Y:S04]  /*f5b0*/  STL.64 [R1+0x20], R180 ;  /* 0x000020b401007387 */ /* 0x0003e80000100a00 */
[----:B------:R1:W-:Y:S04]  /*f5c0*/  STL.64 [R1+0x28], R182 ;  /* 0x000028b601007387 */ /* 0x0003e80000100a00 */
[----:B------:R-:W2:Y:S04]  /*f5d0*/  LDL R188, [R1+0x4e0] ;  /* 0x0004e00001bc7983 */ /* 0x000ea80000100800 */
[----:B------:R-:W2:Y:S04]  /*f5e0*/  LDL.LU R228, [R1+0x218] ;  /* 0x0002180001e47983 */ /* 0x000ea80000300800 */
[----:B------:R-:W2:Y:S04]  /*f5f0*/  LDL.LU R229, [R1+0x21c] ;  /* 0x00021c0001e57983 */ /* 0x000ea80000300800 */
[----:B------:R-:W2:Y:S04]  /*f600*/  LDL.LU R230, [R1+0x220] ;  /* 0x0002200001e67983 */ /* 0x000ea80000300800 */
[----:B------:R-:W2:Y:S04]  /*f610*/  LDL.LU R231, [R1+0x224] ;  /* 0x0002240001e77983 */ /* 0x000ea80000300800 */
[----:B------:R-:W2:Y:S01]  /*f620*/  LDL R36, [R1+0x4ec] ;  /* 0x0004ec0001247983 */ /* 0x000ea20000100800 */
[----:B---3--:R-:W-:Y:S01]  /*f630*/  IMAD.X R9, R5, 0x1, R204, P3 ;  /* 0x0000000105097824 */ /* 0x008fe200018e06cc */
[----:B------:R-:W-:-:S02]  /*f640*/  ISETP.GT.AND P3, PT, R2, 0x7, PT ;  /* 0x000000070200780c */ /* 0x000fc40003f64270 */
[----:B------:R-:W-:Y:S01]  /*f650*/  ISETP.NE.U32.AND P1, PT, R7, RZ, PT ;  /* 0x000000ff0700720c */ /* 0x000fe20003f25070 */
[----:B-1----:R-:W3:Y:S01]  /*f660*/  LDL R181, [R1+0x540] ;  /* 0x0005400001b57983 */ /* 0x002ee20000100800 */
[----:B------:R-:W-:Y:S02]  /*f670*/  SEL R7, RZ, 0x4, !P6 ;  /* 0x00000004ff077807 */ /* 0x000fe40007000000 */
[----:B------:R-:W-:Y:S01]  /*f680*/  SEL R13, RZ, 0x4, !P3 ;  /* 0x00000004ff0d7807 */ /* 0x000fe20005800000 */
[----:B------:R1:W-:Y:S01]  /*f690*/  LDGSTS.E [R6+0x4a00], [R8.64], P2 ;  /* 0x04a0000008067fae */ /* 0x0003e20009121848 */
[C---:B------:R-:W-:Y:S02]  /*f6a0*/  IADD3 R12, P2, R4.reuse, R191, RZ ;  /* 0x000000bf040c7210 */ /* 0x040fe40007f5e0ff */
[----:B-1----:R-:W-:Y:S02]  /*f6b0*/  SEL R9, R7, RZ, !P0 ;  /* 0x000000ff07097207 */ /* 0x002fe40004000000 */
[----:B----4-:R-:W-:-:S02]  /*f6c0*/  IADD3 R8, P6, R4, R190, RZ ;  /* 0x000000be04087210 */ /* 0x010fc40007fde0ff */
[----:B------:R-:W-:Y:S01]  /*f6d0*/  SEL R7, R13, RZ, !P0 ;  /* 0x000000ff0d077207 */ /* 0x000fe20004000000 */
[----:B------:R-:W-:Y:S01]  /*f6e0*/  IMAD.X R13, R5, 0x1, R21, P2 ;  /* 0x00000001050d7824 */ /* 0x000fe200010e0615 */
[----:B------:R-:W-:Y:S01]  /*f6f0*/  ISETP.NE.U32.AND P2, PT, R9, RZ, PT ;  /* 0x000000ff0900720c */ /* 0x000fe20003f45070 */
[----:B------:R-:W-:Y:S01]  /*f700*/  IMAD.X R9, R5, 0x1, R20, P6 ;  /* 0x0000000105097824 */ /* 0x000fe200030e0614 */
[----:B------:R-:W4:Y:S01]  /*f710*/  LDL R21, [R1+0x544] ;  /* 0x0005440001157983 */ /* 0x000f220000100800 */
[----:B------:R-:W-:Y:S03]  /*f720*/  HMMA.1688.F32.TF32 R200, R160, R10, R200 ;  /* 0x0000000aa0c8723c */ /* 0x000fe600000810c8 */
[----:B------:R-:W3:Y:S04]  /*f730*/  LDL R20, [R1+0x520] ;  /* 0x0005200001147983 */ /* 0x000ee80000100800 */
[----:B------:R4:W-:Y:S04]  /*f740*/  LDGSTS.E [R6+0x5800], [R12.64], P4 ;  /* 0x058000000c067fae */ /* 0x0009e8000a121848 */
[----:B------:R1:W-:Y:S02]  /*f750*/  LDGSTS.E [R6+0x5a00], [R8.64], P4 ;  /* 0x05a0000008067fae */ /* 0x0003e4000a121848 */
[----:B-1----:R-:W-:-:S02]  /*f760*/  IADD3 R8, P4, R4, R189, RZ ;  /* 0x000000bd04087210 */ /* 0x002fc40007f9e0ff */
[----:B--2---:R-:W-:Y:S02]  /*f770*/  IADD3 R10, P6, R4, R16, RZ ;  /* 0x00000010040a7210 */ /* 0x004fe40007fde0ff */
[----:B------:R-:W2:Y:S04]  /*f780*/  LDL R16, [R1+0x52c] ;  /* 0x00052c0001107983 */ /* 0x000ea80000100800 */
[----:B------:R-:W2:Y:S04]  /*f790*/  LDL.LU R212, [R1+0x80] ;  /* 0x0000800001d47983 */ /* 0x000ea80000300800 */
[----:B------:R-:W2:Y:S04]  /*f7a0*/  LDL.LU R213, [R1+0x84] ;  /* 0x0000840001d57983 */ /* 0x000ea80000300800 */
[----:B------:R-:W2:Y:S04]  /*f7b0*/  LDL.LU R214, [R1+0x88] ;  /* 0x0000880001d67983 */ /* 0x000ea80000300800 */
[----:B------:R-:W2:Y:S04]  /*f7c0*/  LDL.LU R215, [R1+0x8c] ;  /* 0x00008c0001d77983 */ /* 0x000ea80000300800 */
[----:B------:R-:W2:Y:S01]  /*f7d0*/  LDL R180, [R1+0x380] ;  /* 0x0003800001b47983 */ /* 0x000ea20000100800 */
[----:B------:R-:W-:Y:S03]  /*f7e0*/  HMMA.1688.F32.TF32 R204, R160, R14, R228 ;  /* 0x0000000ea0cc723c */ /* 0x000fe600000810e4 */
[----:B------:R-:W2:Y:S01]  /*f7f0*/  LDL R14, [R1+0x378] ;  /* 0x00037800010e7983 */ /* 0x000ea20000100800 */
[----:B------:R-:W-:-:S03]  /*f800*/  IMAD.X R9, R5, 0x1, R36, P4 ;  /* 0x0000000105097824 */ /* 0x000fc600020e0624 */
[----:B------:R-:W2:Y:S04]  /*f810*/  LDL R36, [R1+0x374] ;  /* 0x0003740001247983 */ /* 0x000ea80000100800 */
[----:B------:R-:W2:Y:S04]  /*f820*/  LDL.LU R228, [R1+0xb8] ;  /* 0x0000b80001e47983 */ /* 0x000ea80000300800 */
[----:B------:R-:W2:Y:S04]  /*f830*/  LDL.LU R229, [R1+0xbc] ;  /* 0x0000bc0001e57983 */ /* 0x000ea80000300800 */
[----:B------:R-:W2:Y:S04]  /*f840*/  LDL.LU R230, [R1+0xc0] ;  /* 0x0000c00001e67983 */ /* 0x000ea80000300800 */
[----:B------:R-:W2:Y:S01]  /*f850*/  LDL.LU R231, [R1+0xc4] ;  /* 0x0000c40001e77983 */ /* 0x000ea20000300800 */
[----:B------:R-:W-:Y:S01]  /*f860*/  IMAD.X R11, R5, 0x1, R188, P6 ;  /* 0x00000001050b7824 */ /* 0x000fe200030e06bc */
[----:B------:R-:W-:-:S02]  /*f870*/  ISETP.GT.AND P4, PT, R2, 0xf, PT ;  /* 0x0000000f0200780c */ /* 0x000fc40003f84270 */
[----:B------:R-:W-:Y:S01]  /*f880*/  ISETP.NE.U32.AND P3, PT, R7, RZ, PT ;  /* 0x000000ff0700720c */ /* 0x000fe20003f65070 */
[----:B------:R-:W2:Y:S01]  /*f890*/  LDL.LU R188, [R1+0xa8] ;  /* 0x0000a80001bc7983 */ /* 0x000ea20000300800 */
[----:B------:R-:W-:-:S03]  /*f8a0*/  SEL R7, RZ, 0x4, !P4 ;  /* 0x00000004ff077807 */ /* 0x000fc60006000000 */
[----:B------:R1:W-:Y:S01]  /*f8b0*/  LDGSTS.E [R6+0x6800], [R10.64], P5 ;  /* 0x068000000a067fae */ /* 0x0003e2000a921848 */
[----:B------:R-:W-:-:S03]  /*f8c0*/  SEL R7, R7, RZ, !P0 ;  /* 0x000000ff07077207 */ /* 0x000fc60004000000 */
[----:B------:R3:W-:Y:S01]  /*f8d0*/  LDGSTS.E [R6+0x6a00], [R8.64], P5 ;  /* 0x06a0000008067fae */ /* 0x0007e2000a921848 */
[----:B------:R-:W-:-:S03]  /*f8e0*/  ISETP.GT.AND P6, PT, R2, 0xb, PT ;  /* 0x0000000b0200780c */ /* 0x000fc60003fc4270 */
[----:B------:R-:W4:Y:S04]  /*f8f0*/  S2R R222, SR_TID.X ;  /* 0x0000000000de7919 */ /* 0x000f280000002100 */
[----:B------:R-:W2:Y:S01]  /*f900*/  LDL.LU R189, [R1+0xac] ;  /* 0x0000ac0001bd7983 */ /* 0x000ea20000300800 */
[----:B---3--:R-:W-:-:S03]  /*f910*/  IADD3 R8, P4, R4, R181, RZ ;  /* 0x000000b504087210 */ /* 0x008fc60007f9e0ff */
[----:B------:R-:W3:Y:S01]  /*f920*/  LDL.LU R190, [R1+0xb0] ;  /* 0x0000b00001be7983 */ /* 0x000ee20000300800 */
[----:B-1----:R-:W-:Y:S01]  /*f930*/  SEL R10, RZ, 0x4, !P6 ;  /* 0x00000004ff0a7807 */ /* 0x002fe20007000000 */
[----:B------:R-:W-:Y:S02]  /*f940*/  IMAD.X R9, R5, 0x1, R20, P4 ;  /* 0x0000000105097824 */ /* 0x000fe400020e0614 */
[----:B------:R-:W3:Y:S01]  /*f950*/  LDL.LU R191, [R1+0xb4] ;  /* 0x0000b40001bf7983 */ /* 0x000ee20000300800 */
[----:B------:R-:W-:-:S03]  /*f960*/  ISETP.NE.U32.AND P4, PT, R7, RZ, PT ;  /* 0x000000ff0700720c */ /* 0x000fc60003f85070 */
[----:B------:R-:W3:Y:S01]  /*f970*/  LDL R7, [R1+0x37c] ;  /* 0x00037c0001077983 */ /* 0x000ee20000100800 */
[----:B----4-:R-:W-:-:S03]  /*f980*/  IADD3 R12, P6, R4, R21, RZ ;  /* 0x00000015040c7210 */ /* 0x010fc60007fde0ff */
[----:B------:R1:W-:Y:S01]  /*f990*/  LDGSTS.E [R6+0x7800], [R8.64], P1 ;  /* 0x0780000008067fae */ /* 0x0003e20008921848 */
[----:B------:R-:W-:Y:S02]  /*f9a0*/  LOP3.LUT R222, R222, 0x7f, RZ, 0xc0, !PT ;  /* 0x0000007fdede7812 */ /* 0x000fe400078ec0ff */
[----:B------:R-:W-:-:S03]  /*f9b0*/  SEL R10, R10, RZ, !P0 ;  /* 0x000000ff0a0a7207 */ /* 0x000fc60004000000 */
[----:B------:R-:W-:Y:S01]  /*f9c0*/  IMAD.SHL.U32 R222, R222, 0x4, RZ ;  /* 0x00000004dede7824 */ /* 0x000fe200078e00ff */
[----:B------:R-:W-:Y:S01]  /*f9d0*/  ISETP.NE.U32.AND P5, PT, R10, RZ, PT ;  /* 0x000000ff0a00720c */ /* 0x000fe20003fa5070 */
[----:B--2---:R-:W-:Y:S01]  /*f9e0*/  HMMA.1688.F32.TF32 R212, R160, R18, R212 ;  /* 0x00000012a0d4723c */ /* 0x004fe200000810d4 */
[----:B------:R-:W-:-:S05]  /*f9f0*/  IMAD.X R13, R5, 0x1, R16, P6 ;  /* 0x00000001050d7824 */ /* 0x000fca00030e0610 */
[----:B------:R2:W-:Y:S01]  /*fa00*/  LDGSTS.E [R6+0x7a00], [R12.64], P1 ;  /* 0x07a000000c067fae */ /* 0x0005e20008921848 */
[----:B-1----:R-:W-:Y:S11]  /*fa10*/  IADD3 R8, P1, R4, R180, RZ ;  /* 0x000000b404087210 */ /* 0x002ff60007f3e0ff */
[----:B------:R-:W-:Y:S05]  /*fa20*/  @!UPT UIADD3 URZ, URZ, URZ, URZ ;  /* 0x0000003f3f3ff290 */ /* 0x000fea000fffe03f */
[----:B------:R-:W-:Y:S04]  /*fa30*/  STL.64 [R1+0x80], R212 ;  /* 0x000080d401007387 */ /* 0x000fe80000100a00 */
[----:B------:R-:W-:Y:S04]  /*fa40*/  STL.64 [R1+0x88], R214 ;  /* 0x000088d601007387 */ /* 0x000fe80000100a00 */
[----:B------:R-:W4:Y:S04]  /*fa50*/  LDL R21, [R1+0x3b8] ;  /* 0x0003b80001157983 */ /* 0x000f280000100800 */
[----:B------:R-:W4:Y:S01]  /*fa60*/  LDL R20, [R1+0x3c0] ;  /* 0x0003c00001147983 */ /* 0x000f220000100800 */
[----:B--2---:R-:W-:-:S03]  /*fa70*/  IMAD.U32 R6, RZ, RZ, UR5 ;  /* 0x00000005ff067e24 */ /* 0x004fc6000f8e00ff */
[----:B------:R-:W2:Y:S04]  /*fa80*/  LDL R15, [R1+0x3bc] ;  /* 0x0003bc00010f7983 */ /* 0x000ea80000100800 */
[----:B------:R-:W2:Y:S01]  /*fa90*/  LDL R16, [R1+0x3b4] ;  /* 0x0003b40001107983 */ /* 0x000ea20000100800 */
[----:B------:R-:W-:Y:S02]  /*faa0*/  IADD3 R10, P6, R4, R14, RZ ;  /* 0x0000000e040a7210 */ /* 0x000fe40007fde0ff */
[----:B------:R-:W-:Y:S01]  /*fab0*/  LOP3.LUT R14, R222, 0x60, RZ, 0x3c, !PT ;  /* 0x00000060de0e7812 */ /* 0x000fe200078e3cff */
[----:B------:R-:W2:Y:S01]  /*fac0*/  LDL R19, [R1+0x400] ;  /* 0x0004000001137983 */ /* 0x000ea20000100800 */
[----:B------:R-:W-:Y:S03]  /*fad0*/  HMMA.1688.F32.TF32 R180, R160, R22, R228 ;  /* 0x00000016a0b4723c */ /* 0x000fe600000810e4 */
[----:B------:R-:W-:-:S02]  /*fae0*/  IMAD R6, R6, 0x8000, R14 ;  /* 0x0000800006067824 */ /* 0x000fc400078e020e */
[----:B------:R-:W2:Y:S11]  /*faf0*/  LDL R14, [R1+0x3f8] ;  /* 0x0003f800010e7983 */ /* 0x000eb60000100800 */
[----:B------:R-:W-:Y:S07]  /*fb00*/  @!UPT UIADD3 URZ, URZ, URZ, URZ ;  /* 0x0000003f3f3ff290 */ /* 0x000fee000fffe03f */
[----:B------:R-:W-:Y:S04]  /*fb10*/  STL.64 [R1+0x70], R180 ;  /* 0x000070b401007387 */ /* 0x000fe80000100a00 */
[----:B------:R-:W-:Y:S04]  /*fb20*/  STL.64 [R1+0x78], R182 ;  /* 0x000078b601007387 */ /* 0x000fe80000100a00 */
[----:B------:R-:W2:Y:S04]  /*fb30*/  LDL R13, [R1+0x3f4] ;  /* 0x0003f400010d7983 */ /* 0x000ea80000100800 */
[----:B------:R-:W2:Y:S04]  /*fb40*/  LDL.LU R228, [R1+0x98] ;  /* 0x0000980001e47983 */ /* 0x000ea80000300800 */
[----:B------:R-:W2:Y:S04]  /*fb50*/  LDL.LU R229, [R1+0x9c] ;  /* 0x00009c0001e57983 */ /* 0x000ea80000300800 */
[----:B------:R-:W2:Y:S04]  /*fb60*/  LDL.LU R230, [R1+0xa0] ;  /* 0x0000a00001e67983 */ /* 0x000ea80000300800 */
[----:B------:R-:W2:Y:S01]  /*fb70*/  LDL.LU R231, [R1+0xa4] ;  /* 0x0000a40001e77983 */ /* 0x000ea20000300800 */
[----:B------:R-:W-:-:S02]  /*fb80*/  IMAD.X R11, R5, 0x1, R36, P6 ;  /* 0x00000001050b7824 */ /* 0x000fc400030e0624 */
[----:B---3--:R-:W-:Y:S01]  /*fb90*/  IMAD.X R9, R5, 0x1, R7, P1 ;  /* 0x0000000105097824 */ /* 0x008fe200008e0607 */
[----:B------:R-:W3:Y:S04]  /*fba0*/  LDL R12, [R1+0x3fc] ;  /* 0x0003fc00010c7983 */ /* 0x000ee80000100800 */
[----:B------:R4:W-:Y:S04]  /*fbb0*/  LDGSTS.E [R6+0xc00], [R10.64], P2 ;  /* 0x00c000000a067fae */ /* 0x0009e80009121848 */
[----:B------:R1:W-:Y:S01]  /*fbc0*/  LDGSTS.E [R6+0xe00], [R8.64], P2 ;  /* 0x00e0000008067fae */ /* 0x0003e20009121848 */
[----:B----4-:R-:W-:-:S02]  /*fbd0*/  IADD3 R10, P1, R4, R21, RZ ;  /* 0x00000015040a7210 */ /* 0x010fc40007f3e0ff */
[----:B-1----:R-:W-:Y:S02]  /*fbe0*/  IADD3 R8, P2, R4, R20, RZ ;  /* 0x0000001404087210 */ /* 0x002fe40007f5e0ff */
[----:B------:R-:W-:Y:S03]  /*fbf0*/  HMMA.1688.F32.TF32 R20, R160, R26, R188 ;  /* 0x0000001aa014723c */ /* 0x000fe600000810bc */
[----:B--2---:R-:W-:Y:S02]  /*fc00*/  IMAD.X R9, R5, 0x1, R15, P2 ;  /* 0x0000000105097824 */ /* 0x004fe400010e060f */
[----:B------:R-:W2:Y:S11]  /*fc10*/  LDL R15, [R1+0x438] ;  /* 0x00043800010f7983 */ /* 0x000eb60000100800 */
[----:B------:R-:W-:Y:S07]  /*fc20*/  @!UPT UIADD3 URZ, URZ, URZ, URZ ;  /* 0x0000003f3f3ff290 */ /* 0x000fee000fffe03f */
[----:B------:R-:W-:Y:S04]  /*fc30*/  STL.64 [R1+0x60], R20 ;  /* 0x0000601401007387 */ /* 0x000fe80000100a00 */
[----:B------:R1:W-:Y:S04]  /*fc40*/  STL.64 [R1+0x68], R22 ;  /* 0x0000681601007387 */ /* 0x0003e80000100a00 */
[----:B------:R-:W4:Y:S04]  /*fc50*/  LDL R18, [R1+0x440] ;  /* 0x0004400001127983 */ /* 0x000f280000100800 */
[----:B------:R-:W4:Y:S01]  /*fc60*/  LDL.LU R188, [R1+0x90] ;  /* 0x0000900001bc7983 */ /* 0x000f220000300800 */
[----:B------:R-:W-:-:S02]  /*fc70*/  IMAD.MOV.U32 R189, RZ, RZ, R0 ;  /* 0x000000ffffbd7224 */ /* 0x000fc400078e0000 */
[----:B------:R-:W-:Y:S01]  /*fc80*/  IMAD.MOV.U32 R190, RZ, RZ, R3 ;  /* 0x000000ffffbe7224 */ /* 0x000fe200078e0003 */
[----:B------:R-:W4:Y:S01]  /*fc90*/  LDL.LU R0, [R1+0x598] ;  /* 0x0005980001007983 */ /* 0x000f220000300800 */
[----:B------:R-:W-:-:S03]  /*fca0*/  IMAD.X R11, R5, 0x1, R16, P1 ;  /* 0x00000001050b7824 */ /* 0x000fc600008e0610 */
[----:B------:R-:W4:Y:S04]  /*fcb0*/  LDL.LU R3, [R1+0x594] ;  /* 0x0005940001037983 */ /* 0x000f280000300800 */
[----:B------:R-:W4:Y:S04]  /*fcc0*/  LDL R16, [R1+0x434] ;  /* 0x0004340001107983 */ /* 0x000f280000100800 */
[----:B------:R1:W-:Y:S01]  /*fcd0*/  LDGSTS.E [R6+0x1c00], [R10.64], P3 ;  /* 0x01c000000a067fae */ /* 0x0003e20009921848 */
[----:B------:R-:W-:Y:S01]  /*fce0*/  ISETP.GT.AND P6, PT, R2, 0x13, PT ;  /* 0x000000130200780c */ /* 0x000fe20003fc4270 */
[----:B------:R-:W-:-:S02]  /*fcf0*/  IMAD.MOV.U32 R191, RZ, RZ, R33 ;  /* 0x000000ffffbf7224 */ /* 0x000fc400078e0021 */
[----:B------:R1:W-:Y:S02]  /*fd00*/  LDGSTS.E [R6+0x1e00], [R8.64], P3 ;  /* 0x01e0000008067fae */ /* 0x0003e40009921848 */
[----:B-1----:R-:W-:Y:S01]  /*fd10*/  HMMA.1688.F32.TF32 R20, R160, R30, R228 ;  /* 0x0000001ea014723c */ /* 0x002fe200000810e4 */
[----:B------:R-:W-:Y:S02]  /*fd20*/  IADD3 R10, P2, R4, R14, RZ ;  /* 0x0000000e040a7210 */ /* 0x000fe40007f5e0ff */
[----:B------:R-:W4:Y:S04]  /*fd30*/  LDL R14, [R1+0x43c] ;  /* 0x00043c00010e7983 */ /* 0x000f280000100800 */
[----:B------:R-:W-:Y:S11]  /*fd40*/  IMAD.MOV.U32 R231, RZ, RZ, R17 ;  /* 0x000000ffffe77224 */ /* 0x000ff600078e0011 */
[----:B------:R-:W-:Y:S05]  /*fd50*/  @!UPT UIADD3 URZ, URZ, URZ, URZ ;  /* 0x0000003f3f3ff290 */ /* 0x000fea000fffe03f */
[----:B------:R-:W-:Y:S04]  /*fd60*/  STL.64 [R1+0x50], R20 ;  /* 0x0000501401007387 */ /* 0x000fe80000100a00 */
[----:B------:R1:W-:Y:S04]  /*fd70*/  STL.64 [R1+0x58], R22 ;  /* 0x0000581601007387 */ /* 0x0003e80000100a00 */
[----:B------:R-:W4:Y:S01]  /*fd80*/  LDL R17, [R1+0x478] ;  /* 0x0004780001117983 */ /* 0x000f220000100800 */
[----:B------:R-:W-:Y:S02]  /*fd90*/  SEL R7, RZ, 0x4, !P6 ;  /* 0x00000004ff077807 */ /* 0x000fe40007000000 */
[----:B------:R-:W-:Y:S01]  /*fda0*/  ISETP.GT.AND P6, PT, R2, 0x17, PT ;  /* 0x000000170200780c */ /* 0x000fe20003fc4270 */
[----:B------:R-:W-:Y:S01]  /*fdb0*/  IMAD.X R11, R5, 0x1, R13, P2 ;  /* 0x00000001050b7824 */ /* 0x000fe200010e060d */
[----:B------:R-:W-:Y:S01]  /*fdc0*/  SEL R7, R7, RZ, !P0 ;  /* 0x000000ff07077207 */ /* 0x000fe20004000000 */
[----:B------:R-:W-:Y:S01]  /*fdd0*/  IMAD.MOV.U32 R229, RZ, RZ, R28 ;  /* 0x000000ffffe57224 */ /* 0x000fe200078e001c */
[----:B------:R-:W4:Y:S02]  /*fde0*/  LDL R27, [R1+0x494] ;  /* 0x00049400011b7983 */ /* 0x000f240000100800 */
[----:B------:R-:W-:-:S02]  /*fdf0*/  ISETP.NE.U32.AND P1, PT, R7, RZ, PT ;  /* 0x000000ff0700720c */ /* 0x000fc40003f25070 */
[----:B------:R-:W-:Y:S01]  /*fe00*/  SEL R7, RZ, 0x4, !P6 ;  /* 0x00000004ff077807 */ /* 0x000fe20007000000 */
[----:B------:R2:W-:Y:S01]  /*fe10*/  LDGSTS.E [R6+0x2c00], [R10.64], P5 ;  /* 0x02c000000a067fae */ /* 0x0005e2000a921848 */
[----:B------:R-:W-:-:S03]  /*fe20*/  IADD3 R8, P6, R4, R19, RZ ;  /* 0x0000001304087210 */ /* 0x000fc60007fde0ff */
[----:B------:R-:W4:Y:S02]  /*fe30*/  LDL R13, [R1+0x474] ;  /* 0x00047400010d7983 */ /* 0x000f240000100800 */
[----:B---3--:R-:W-:Y:S01]  /*fe40*/  IMAD.X R9, R5, 0x1, R12, P6 ;  /* 0x0000000105097824 */ /* 0x008fe200030e060c */
[----:B------:R-:W-:Y:S01]  /*fe50*/  SEL R7, R7, RZ, !P0 ;  /* 0x000000ff07077207 */ /* 0x000fe20004000000 */
[----:B------:R-:W3:Y:S01]  /*fe60*/  LDL R12, [R1+0x4c8] ;  /* 0x0004c800010c7983 */ /* 0x000ee20000100800 */
[C---:B------:R-:W-:Y:S01]  /*fe70*/  ISETP.GT.AND P3, PT, R2.reuse, 0x1b, PT ;  /* 0x0000001b0200780c */ /* 0x040fe20003f64270 */
[----:B------:R-:W-:Y:S01]  /*fe80*/  IMAD.MOV.U32 R230, RZ, RZ, R25 ;  /* 0x000000ffffe67224 */ /* 0x000fe200078e0019 */
[----:B------:R-:W-:Y:S01]  /*fe90*/  ISETP.NE.U32.AND P2, PT, R7, RZ, PT ;  /* 0x000000ff0700720c */ /* 0x000fe20003f45070 */
[----:B------:R-:W3:Y:S01]  /*fea0*/  LDL R26, [R1+0x47c] ;  /* 0x00047c00011a7983 */ /* 0x000ee20000100800 */
[----:B------:R-:W-:Y:S02]  /*feb0*/  SEL R7, RZ, 0x4, !P3 ;  /* 0x00000004ff077807 */ /* 0x000fe40005800000 */
[----:B------:R-:W-:Y:S01]  /*fec0*/  ISETP.GT.AND P3, PT, R2, 0x1f, PT ;  /* 0x0000001f0200780c */ /* 0x000fe20003f64270 */
[----:B------:R-:W3:Y:S04]  /*fed0*/  LDL R25, [R1+0x4d4] ;  /* 0x0004d40001197983 */ /* 0x000ee80000100800 */
[----:B-1----:R-:W3:Y:S01]  /*fee0*/  LDL R23, [R1+0x4b0] ;  /* 0x0004b00001177983 */ /* 0x002ee20000100800 */
[----:B------:R-:W-:-:S03]  /*fef0*/  SEL R7, R7, RZ, !P0 ;  /* 0x000000ff07077207 */ /* 0x000fc60004000000 */
[----:B------:R-:W3:Y:S04]  /*ff00*/  LDL R22, [R1+0x508] ;  /* 0x0005080001167983 */ /* 0x000ee80000100800 */
[----:B------:R1:W-:Y:S01]  /*ff10*/  LDGSTS.E [R6+0x2e00], [R8.64], P5 ;  /* 0x02e0000008067fae */ /* 0x0003e2000a921848 */
[----:B------:R-:W-:Y:S02]  /*ff20*/  ISETP.NE.U32.AND P5, PT, R7, RZ, PT ;  /* 0x000000ff0700720c */ /* 0x000fe40003fa5070 */
[----:B-1----:R-:W-:-:S04]  /*ff30*/  SEL R9, RZ, 0x4, !P3 ;  /* 0x00000004ff097807 */ /* 0x002fc80005800000 */
[----:B------:R-:W-:Y:S02]  /*ff40*/  SEL R7, R9, RZ, !P0 ;  /* 0x000000ff09077207 */ /* 0x000fe40004000000 */
[C---:B--2---:R-:W-:Y:S02]  /*ff50*/  IADD3 R10, P6, R4.reuse, R15, RZ ;  /* 0x0000000f040a7210 */ /* 0x044fe40007fde0ff */
[----:B------:R-:W-:Y:S02]  /*ff60*/  LOP3.LUT R15, R29, 0x1f, RZ, 0xc0, !PT ;  /* 0x0000001f1d0f7812 */ /* 0x000fe400078ec0ff */
[----:B----4-:R-:W-:Y:S01]  /*ff70*/  HMMA.1688.F32.TF32 R28, R160, R34, R188 ;  /* 0x00000022a01c723c */ /* 0x010fe200000810bc */
[----:B------:R-:W-:Y:S01]  /*ff80*/  IADD3 R8, P3, R4, R18, RZ ;  /* 0x0000001204087210 */ /* 0x000fe20007f7e0ff */
[----:B------:R-:W-:Y:S02]  /*ff90*/  IMAD.X R11, R5, 0x1, R16, P6 ;  /* 0x00000001050b7824 */ /* 0x000fe400030e0610 */
[----:B------:R-:W2:Y:S01]  /*ffa0*/  LDL R16, [R1+0x4bc] ;  /* 0x0004bc0001107983 */ /* 0x000ea20000100800 */
[----:B------:R-:W-:-:S03]  /*ffb0*/  ISETP.GE.AND P6, PT, R15, R2, PT ;  /* 0x000000020f00720c */ /* 0x000fc60003fc6270 */
[----:B------:R1:W-:Y:S11]  /*ffc0*/  LDGSTS.E [R6+0x3c00], [R10.64], P4 ;  /* 0x03c000000a067fae */ /* 0x0003f6000a121848 */
[----:B------:R-:W-:Y:S04]  /*ffd0*/  @!UPT UIADD3 URZ, URZ, URZ, URZ ;  /* 0x0000003f3f3ff290 */ /* 0x000fe8000fffe03f */
[----:B------:R-:W-:Y:S04]  /*ffe0*/  STL.64 [R1+0x40], R28 ;  /* 0x0000401c01007387 */ /* 0x000fe80000100a00 */
[----:B------:R4:W-:Y:S04]  /*fff0*/  STL.64 [R1+0x48], R30 ;  /* 0x0000481e01007387 */ /* 0x0009e80000100a00 */
[----:B------:R-:W2:Y:S04]  /*10000*/  LDL R21, [R1+0x514] ;  /* 0x0005140001157983 */ /* 0x000ea80000100800 */
[----:B------:R-:W2:Y:S04]  /*10010*/  LDL R15, [R1+0x4fc] ;  /* 0x0004fc00010f7983 */ /* 0x000ea80000100800 */
[----:B------:R-:W2:Y:S01]  /*10020*/  LDL R20, [R1+0x4f0] ;  /* 0x0004f00001147983 */ /* 0x000ea20000100800 */
[----:B------:R-:W-:-:S03]  /*10030*/  IMAD.X R9, R5, 0x1, R14, P3 ;  /* 0x0000000105097824 */ /* 0x000fc600018e060e */
[----:B------:R-:W2:Y:S01]  /*10040*/  LDL R18, [R1+0x548] ;  /* 0x0005480001127983 */ /* 0x000ea20000100800 */
[----:B------:R-:W-:-:S03]  /*10050*/  ISETP.NE.U32.AND P3, PT, R7, RZ, PT ;  /* 0x000000ff0700720c */ /* 0x000fc60003f65070 */
[----:B------:R-:W2:Y:S01]  /*10060*/  LDL R14, [R1+0x550] ;  /* 0x00055000010e7983 */ /* 0x000ea20000100800 */
[----:B------:R-:W-:-:S03]  /*10070*/  SEL R7, RZ, 0x4, P6 ;  /* 0x00000004ff077807 */ /* 0x000fc60003000000 */
[----:B------:R-:W2:Y:S04]  /*10080*/  LDL R19, [R1+0x530] ;  /* 0x0005300001137983 */ /* 0x000ea80000100800 */
[----:B------:R1:W-:Y:S02]  /*10090*/  LDGSTS.E [R6+0x3e00], [R8.64], P4 ;  /* 0x03e0000008067fae */ /* 0x0003e4000a121848 */
[C---:B-1----:R-:W-:Y:S02]  /*100a0*/  IADD3 R10, P6, R4.reuse, R17, RZ ;  /* 0x00000011040a7210 */ /* 0x042fe40007fde0ff */
[----:B------:R-:W2:Y:S01]  /*100b0*/  LDL R17, [R1+0x54c] ;  /* 0x00054c0001117983 */ /* 0x000ea20000100800 */
[----:B------:R-:W-:Y:S02]  /*100c0*/  SEL R7, R7, RZ, !P0 ;  /* 0x000000ff07077207 */ /* 0x000fe40004000000 */
[C---:B------:R-:W-:Y:S01]  /*100d0*/  IADD3 R8, P0, R4.reuse, R27, RZ ;  /* 0x0000001b04087210 */ /* 0x040fe20007f1e0ff */
[----:B------:R-:W-:Y:S01]  /*100e0*/  IMAD.X R11, R5, 0x1, R13, P6 ;  /* 0x00000001050b7824 */ /* 0x000fe200030e060d */
[----:B---3--:R-:W-:-:S04]  /*100f0*/  IADD3 R12, P6, R4, R12, RZ ;  /* 0x0000000c040c7210 */ /* 0x008fc80007fde0ff */
[----:B------:R1:W-:Y:S01]  /*10100*/  LDGSTS.E [R6+0x4c00], [R10.64], P1 ;  /* 0x04c000000a067fae */ /* 0x0003e20008921848 */
[----:B------:R-:W-:-:S05]  /*10110*/  IMAD.X R9, R5, 0x1, R26, P0 ;  /* 0x0000000105097824 */ /* 0x000fca00000e061a */
[----:B------:R3:W-:Y:S01]  /*10120*/  LDGSTS.E [R6+0x4e00], [R8.64], P1 ;  /* 0x04e0000008067fae */ /* 0x0007e20008921848 */
[----:B------:R-:W-:Y:S01]  /*10130*/  IMAD.X R13, R5, 0x1, R23, P6 ;  /* 0x00000001050d7824 */ /* 0x000fe200030e0617 */
[----:B-1----:R-:W-:-:S04]  /*10140*/  IADD3 R10, P0, R4, R25, RZ ;  /* 0x00000019040a7210 */ /* 0x002fc80007f1e0ff */
[----:B------:R1:W-:Y:S01]  /*10150*/  LDGSTS.E [R6+0x5c00], [R12.64], P2 ;  /* 0x05c000000c067fae */ /* 0x0003e20009121848 */
[----:B------:R-:W-:-:S07]  /*10160*/  IMAD.MOV.U32 R228, RZ, RZ, R32 ;  /* 0x000000ffffe47224 */ /* 0x000fce00078e0020 */
[----:B----4-:R-:W-:Y:S01]  /*10170*/  HMMA.1688.F32.TF32 R28, R160, R38, R228 ;  /* 0x00000026a01c723c */ /* 0x010fe200000810e4 */
[----:B---3--:R-:W-:Y:S01]  /*10180*/  IADD3 R8, P1, R4, R22, RZ ;  /* 0x0000001604087210 */ /* 0x008fe20007f3e0ff */
[----:B------:R-:W-:Y:S11]  /*10190*/  IMAD.SHL.U32 R252, R252, 0x4, RZ ;  /* 0x00000004fcfc7824 */ /* 0x000ff600078e00ff */
[----:B------:R-:W-:Y:S10]  /*101a0*/  @!UPT UIADD3 URZ, URZ, URZ, URZ ;  /* 0x0000003f3f3ff290 */ /* 0x000ff4000fffe03f */
[----:B------:R3:W-:Y:S04]  /*101b0*/  STL.64 [R1+0x30], R28 ;  /* 0x0000301c01007387 */ /* 0x0007e80000100a00 */
[----:B------:R4:W-:Y:S04]  /*101c0*/  STL.64 [R1+0x38], R30 ;  /* 0x0000381e01007387 */ /* 0x0009e80000100a00 */
[----:B------:R-:W4:Y:S04]  /*101d0*/  LDL.LU R23, [R1+0x340] ;  /* 0x0003400001177983 */ /* 0x000f280000300800 */
[----:B---3--:R-:W3:Y:S04]  /*101e0*/  LDL.LU R28, [R1+0x330] ;  /* 0x00033000011c7983 */ /* 0x008ee80000300800 */
[----:B------:R-:W1:Y:S01]  /*101f0*/  S2R R229, SR_TID.X ;  /* 0x0000000000e57919 */ /* 0x000e620000002100 */
[----:B------:R-:W-:Y:S01]  /*10200*/  ISETP.NE.U32.AND P4, PT, R7, RZ, PT ;  /* 0x000000ff0700720c */ /* 0x000fe20003f85070 */
[----:B------:R-:W-:-:S02]  /*10210*/  IMAD.U32 R7, RZ, RZ, UR5 ;  /* 0x00000005ff077e24 */ /* 0x000fc4000f8e00ff */
[----:B--2---:R-:W-:Y:S02]  /*10220*/  IMAD.X R11, R5, 0x1, R16, P0 ;  /* 0x00000001050b7824 */ /* 0x004fe400000e0610 */
[----:B------:R-:W2:Y:S04]  /*10230*/  LDL.LU R16, [R1+0x33c] ;  /* 0x00033c0001107983 */ /* 0x000ea80000300800 */
[----:B------:R1:W-:Y:S02]  /*10240*/  LDGSTS.E [R6+0x5e00], [R10.64], P2 ;  /* 0x05e000000a067fae */ /* 0x0003e40009121848 */
[----:B-1----:R-:W-:-:S05]  /*10250*/  IADD3 R12, P0, R4, R21, RZ ;  /* 0x00000015040c7210 */ /* 0x002fca0007f1e0ff */
[----:B------:R-:W-:Y:S01]  /*10260*/  IMAD.X R13, R5, 0x1, R15, P0 ;  /* 0x00000001050d7824 */ /* 0x000fe200000e060f */
[----:B------:R-:W-:-:S05]  /*10270*/  IADD3 R14, P0, R4, R14, RZ ;  /* 0x0000000e040e7210 */ /* 0x000fca0007f1e0ff */
[C---:B------:R-:W-:Y:S02]  /*10280*/  IMAD.X R15, R5.reuse, 0x1, R17, P0 ;  /* 0x00000001050f7824 */ /* 0x040fe400000e0611 */
[----:B------:R-:W1:Y:S01]  /*10290*/  S2R R17, SR_TID.X ;  /* 0x0000000000117919 */ /* 0x000e620000002100 */
[----:B------:R-:W-:Y:S01]  /*102a0*/  IMAD.X R9, R5, 0x1, R20, P1 ;  /* 0x0000000105097824 */ /* 0x000fe200008e0614 */
[----:B------:R-:W-:Y:S02]  /*102b0*/  IADD3 R10, P1, R4, R18, RZ ;  /* 0x00000012040a7210 */ /* 0x000fe40007f3e0ff */
[----:B------:R-:W2:Y:S04]  /*102c0*/  LDL.LU R18, [R1+0x32c] ;  /* 0x00032c0001127983 */ /* 0x000ea80000300800 */
[----:B------:R-:W2:Y:S04]  /*102d0*/  LDL.LU R20, [R1+0x31c] ;  /* 0x00031c0001147983 */ /* 0x000ea80000300800 */
[----:B------:R-:W2:Y:S04]  /*102e0*/  LDL.LU R32, [R1+0x320] ;  /* 0x0003200001207983 */ /* 0x000ea80000300800 */
[----:B------:R-:W2:Y:S04]  /*102f0*/  LDL.LU R22, [R1+0x30c] ;  /* 0x00030c0001167983 */ /* 0x000ea80000300800 */
[----:B------:R-:W2:Y:S01]  /*10300*/  LDL.LU R222, [R1+0x250] ;  /* 0x0002500001de7983 */ /* 0x000ea20000300800 */
[----:B-1----:R-:W-:-:S03]  /*10310*/  LOP3.LUT R17, R17, 0x60, RZ, 0xc0, !PT ;  /* 0x0000006011117812 */ /* 0x002fc600078ec0ff */
[----:B------:R-:W2:Y:S01]  /*10320*/  LDL.LU R228, [R1+0x260] ;  /* 0x0002600001e47983 */ /* 0x000ea20000300800 */
[----:B------:R-:W-:-:S03]  /*10330*/  SHF.R.U32.HI R17, RZ, 0x1, R17 ;  /* 0x00000001ff117819 */ /* 0x000fc60000011611 */
[----:B------:R-:W2:Y:S01]  /*10340*/  LDL.LU R230, [R1+0x270] ;  /* 0x0002700001e67983 */ /* 0x000ea20000300800 */
[----:B------:R-:W-:-:S03]  /*10350*/  LOP3.LUT R17, R252, R17, RZ, 0x3c, !PT ;  /* 0x00000011fc117212 */ /* 0x000fc600078e3cff */
[----:B------:R1:W-:Y:S04]  /*10360*/  LDGSTS.E [R6+0x6c00], [R8.64], P5 ;  /* 0x06c0000008067fae */ /* 0x0003e8000a921848 */
        /* <DEDUP_REMOVED lines=25> */
[----:B----4-:R-:W4:Y:S04]  /*10500*/  LDL.LU R31, [R1+0x2ec] ;  /* 0x0002ec00011f7983 */ /* 0x010f280000300800 */
[----:B------:R-:W4:Y:S04]  /*10510*/  LDL.LU R30, [R1+0x328] ;  /* 0x00032800011e7983 */ /* 0x000f280000300800 */
[----:B------:R-:W4:Y:S04]  /*10520*/  LDL.LU R29, [R1+0x2f4] ;  /* 0x0002f400011d7983 */ /* 0x000f280000300800 */
[----:B------:R-:W4:Y:S01]  /*10530*/  LDL.LU R27, [R1+0x2fc] ;  /* 0x0002fc00011b7983 */ /* 0x000f220000300800 */
[----:B------:R-:W-:-:S03]  /*10540*/  IMAD.X R11, R5, 0x1, R19, P1 ;  /* 0x00000001050b7824 */ /* 0x000fc600008e0613 */
[----:B------:R-:W4:Y:S04]  /*10550*/  LDL.LU R26, [R1+0x338] ;  /* 0x00033800011a7983 */ /* 0x000f280000300800 */
[----:B------:R1:W-:Y:S04]  /*10560*/  LDGSTS.E [R6+0x6e00], [R12.64], P5 ;  /* 0x06e000000c067fae */ /* 0x0003e8000a921848 */
[----:B------:R1:W-:Y:S04]  /*10570*/  LDGSTS.E [R6+0x7c00], [R10.64], P3 ;  /* 0x07c000000a067fae */ /* 0x0003e80009921848 */
[----:B------:R-:W4:Y:S04]  /*10580*/  LDL.LU R25, [R1+0x304] ;  /* 0x0003040001197983 */ /* 0x000f280000300800 */
[----:B------:R1:W-:Y:S04]  /*10590*/  LDGSTS.E [R6+0x7e00], [R14.64], P3 ;  /* 0x07e000000e067fae */ /* 0x0003e80009921848 */
[----:B------:R-:W4:Y:S04]  /*105a0*/  LDL.LU R21, [R1+0x314] ;  /* 0x0003140001157983 */ /* 0x000f280000300800 */
[----:B------:R-:W4:Y:S01]  /*105b0*/  LDL.LU R19, [R1+0x324] ;  /* 0x0003240001137983 */ /* 0x000f220000300800 */
[----:B-1----:R-:W-:Y:S01]  /*105c0*/  IMAD R6, R7, 0x4000, R17 ;  /* 0x0000400007067824 */ /* 0x002fe200078e0211 */
[----:B------:R-:W-:-:S02]  /*105d0*/  LOP3.LUT R14, R229, 0x60, RZ, 0xc0, !PT ;  /* 0x00000060e50e7812 */ /* 0x000fc400078ec0ff */
[----:B------:R-:W4:Y:S04]  /*105e0*/  LDL.LU R17, [R1+0x334] ;  /* 0x0003340001117983 */ /* 0x000f280000300800 */
        /* <DEDUP_REMOVED lines=9> */
[----:B------:R-:W4:Y:S01]  /*10680*/  LDL.LU R234, [R1+0x2b8] ;  /* 0x0002b80001ea7983 */ /* 0x000f220000300800 */
[----:B------:R-:W-:-:S03]  /*10690*/  SHF.R.U32.HI R14, RZ, 0x1, R14 ;  /* 0x00000001ff0e7819 */ /* 0x000fc6000001160e */
[----:B------:R-:W4:Y:S04]  /*106a0*/  LDL.LU R233, [R1+0x284] ;  /* 0x0002840001e97983 */ /* 0x000f280000300800 */
[----:B------:R-:W4:Y:S04]  /*106b0*/  LDL.LU R214, [R1+0x2c8] ;  /* 0x0002c80001d67983 */ /* 0x000f280000300800 */
[----:B------:R-:W4:Y:S04]  /*106c0*/  LDL.LU R213, [R1+0x294] ;  /* 0x0002940001d57983 */ /* 0x000f280000300800 */
[----:B------:R-:W4:Y:S01]  /*106d0*/  LDL.LU R190, [R1+0x2d8] ;  /* 0x0002d80001be7983 */ /* 0x000f220000300800 */
[----:B------:R-:W-:-:S03]  /*106e0*/  LOP3.LUT R14, R37, R14, RZ, 0x3c, !PT ;  /* 0x0000000e250e7212 */ /* 0x000fc600078e3cff */
[----:B------:R-:W4:Y:S04]  /*106f0*/  LDL.LU R189, [R1+0x2a4] ;  /* 0x0002a40001bd7983 */ /* 0x000f280000300800 */
[----:B------:R-:W4:Y:S04]  /*10700*/  LDL.LU R181, [R1+0x2b4] ;  /* 0x0002b40001b57983 */ /* 0x000f280000300800 */
[----:B------:R-:W4:Y:S04]  /*10710*/  LDL.LU R161, [R1+0x2c4] ;  /* 0x0002c40001a17983 */ /* 0x000f280000300800 */
[----:B------:R-:W4:Y:S01]  /*10720*/  LDL.LU R37, [R1+0x2d4] ;  /* 0x0002d40001257983 */ /* 0x000f220000300800 */
[----:B------:R-:W-:-:S02]  /*10730*/  IADD3 R8, P1, R0, R23, RZ ;  /* 0x0000001700087210 */ /* 0x000fc40007f3e0ff */
[----:B---3--:R-:W-:Y:S01]  /*10740*/  IADD3 R10, P0, R0, R28, RZ ;  /* 0x0000001c000a7210 */ /* 0x008fe20007f1e0ff */
[----:B------:R-:W0:Y:S02]  /*10750*/  LDGDEPBAR ;  /* 0x00000000000079af */ /* 0x000e240000000000 */
[----:B--2---:R-:W-:-:S05]  /*10760*/  IMAD.X R9, R16, 0x1, R3, P1 ;  /* 0x0000000110097824 */ /* 0x004fca00008e0603 */
[----:B------:R1:W-:Y:S01]  /*10770*/  LDGSTS.E [R6+0x10000], [R8.64], P4 ;  /* 0x1000000008067fae */ /* 0x0003e2000a121848 */
[----:B------:R-:W-:-:S05]  /*10780*/  IMAD.X R11, R18, 0x1, R3, P0 ;  /* 0x00000001120b7824 */ /* 0x000fca00000e0603 */
[----:B------:R2:W-:Y:S01]  /*10790*/  LDGSTS.E [R6+0x10400], [R10.64], P4 ;  /* 0x104000000a067fae */ /* 0x0005e2000a121848 */
[----:B------:R-:W-:-:S05]  /*107a0*/  IADD3 R12, P1, R0, R32, RZ ;  /* 0x00000020000c7210 */ /* 0x000fca0007f3e0ff */
[----:B------:R-:W-:-:S05]  /*107b0*/  IMAD.X R13, R20, 0x1, R3, P1 ;  /* 0x00000001140d7824 */ /* 0x000fca00008e0603 */
[----:B------:R3:W-:Y:S01]  /*107c0*/  LDGSTS.E [R6+0x10800], [R12.64], P4 ;  /* 0x108000000c067fae */ /* 0x0007e2000a121848 */
[----:B------:R-:W-:-:S05]  /*107d0*/  LOP3.LUT R14, R14, 0x40, RZ, 0x3c, !PT ;  /* 0x000000400e0e7812 */ /* 0x000fca00078e3cff */
[----:B------:R-:W-:Y:S01]  /*107e0*/  IMAD R7, R7, 0x4000, R14 ;  /* 0x0000400007077824 */ /* 0x000fe200078e020e */
[C---:B--2---:R-:W-:Y:S02]  /*107f0*/  IADD3 R10, P1, R0.reuse, R160, RZ ;  /* 0x000000a0000a7210 */ /* 0x044fe40007f3e0ff */
[----:B-1----:R-:W-:-:S05]  /*10800*/  IADD3 R8, P0, R0, R36, RZ ;  /* 0x0000002400087210 */ /* 0x002fca0007f1e0ff */
[----:B------:R-:W-:Y:S01]  /*10810*/  IMAD.X R9, R22, 0x1, R3, P0 ;  /* 0x0000000116097824 */ /* 0x000fe200000e0603 */
[----:B---3--:R-:W-:-:S04]  /*10820*/  IADD3 R12, P0, R0, R180, RZ ;  /* 0x000000b4000c7210 */ /* 0x008fc80007f1e0ff */
[----:B------:R1:W-:Y:S01]  /*10830*/  LDGSTS.E [R6+0x10c00], [R8.64], P4 ;  /* 0x10c0000008067fae */ /* 0x0003e2000a121848 */
[--C-:B----4-:R-:W-:Y:S02]  /*10840*/  IMAD.X R13, R31, 0x1, R3.reuse, P0 ;  /* 0x000000011f0d7824 */ /* 0x110fe400000e0603 */
[----:B------:R-:W-:Y:S01]  /*10850*/  IMAD.X R11, R27, 0x1, R3, P1 ;  /* 0x000000011b0b7824 */ /* 0x000fe200008e0603 */
[----:B-1----:R-:W-:-:S04]  /*10860*/  IADD3 R8, P1, R0, R188, RZ ;  /* 0x000000bc00087210 */ /* 0x002fc80007f3e0ff */
[----:B------:R1:W-:Y:S01]  /*10870*/  LDGSTS.E [R6+0x11000], [R10.64], P4 ;  /* 0x110000000a067fae */ /* 0x0003e2000a121848 */
[----:B------:R-:W-:-:S03]  /*10880*/  IMAD.X R9, R35, 0x1, R3, P1 ;  /* 0x0000000123097824 */ /* 0x000fc600008e0603 */
[----:B------:R2:W-:Y:S04]  /*10890*/  LDGSTS.E [R6+0x11400], [R12.64], P4 ;  /* 0x114000000c067fae */ /* 0x0005e8000a121848 */
[----:B------:R3:W-:Y:S01]  /*108a0*/  LDGSTS.E [R6+0x11800], [R8.64], P4 ;  /* 0x1180000008067fae */ /* 0x0007e2000a121848 */
[C---:B-1----:R-:W-:Y:S02]  /*108b0*/  IADD3 R10, P0, R0.reuse, R212, RZ ;  /* 0x000000d4000a7210 */ /* 0x042fe40007f1e0ff */
[----:B--2---:R-:W-:-:S03]  /*108c0*/  IADD3 R12, P1, R0, R232, RZ ;  /* 0x000000e8000c7210 */ /* 0x004fc60007f3e0ff */
[--C-:B------:R-:W-:Y:S01]  /*108d0*/  IMAD.X R11, R39, 0x1, R3.reuse, P0 ;  /* 0x00000001270b7824 */ /* 0x100fe200000e0603 */
[----:B---3--:R-:W-:Y:S01]  /*108e0*/  IADD3 R8, P0, R0, R236, RZ ;  /* 0x000000ec00087210 */ /* 0x008fe20007f1e0ff */
[----:B------:R-:W-:-:S03]  /*108f0*/  IMAD.X R13, R163, 0x1, R3, P1 ;  /* 0x00000001a30d7824 */ /* 0x000fc600008e0603 */
        /* <DEDUP_REMOVED lines=31> */
[----:B-1----:R-:W-:-:S03]  /*10af0*/  IADD3 R10, P1, R0, R38, RZ ;  /* 0x00000026000a7210 */ /* 0x002fc60007f3e0ff */
[----:B------:R-:W4:Y:S01]  /*10b00*/  LDL.LU R6, [R1+0x244] ;  /* 0x0002440001067983 */ /* 0x000f220000300800 */
[C---:B--2---:R-:W-:Y:S01]  /*10b10*/  IADD3 R12, P0, R0.reuse, R162, RZ ;  /* 0x000000a2000c7210 */ /* 0x044fe20007f1e0ff */
[----:B------:R-:W-:Y:S01]  /*10b20*/  IMAD.X R11, R25, 0x1, R3, P1 ;  /* 0x00000001190b7824 */ /* 0x000fe200008e0603 */
[----:B---3--:R-:W-:-:S03]  /*10b30*/  IADD3 R8, P1, R0, R182, RZ ;  /* 0x000000b600087210 */ /* 0x008fc60007f3e0ff */
[--C-:B------:R-:W-:Y:S01]  /*10b40*/  IMAD.X R13, R29, 0x1, R3.reuse, P0 ;  /* 0x000000011d0d7824 */ /* 0x100fe200000e0603 */
        /* <DEDUP_REMOVED lines=15> */
[--C-:B------:R-:W-:Y:S02]  /*10c40*/  IMAD.X R11, R189, 0x1, R3.reuse, P1 ;  /* 0x00000001bd0b7824 */ /* 0x100fe400008e0603 */
[----:B------:R-:W-:-:S03]  /*10c50*/  IMAD.X R13, R213, 0x1, R3, P0 ;  /* 0x00000001d50d7824 */ /* 0x000fc600000e0603 */
[----:B------:R1:W-:Y:S04]  /*10c60*/  LDGSTS.E [R7+0x12600], [R10.64], P4 ;  /* 0x126000000a077fae */ /* 0x0003e8000a121848 */
[----:B------:R2:W-:Y:S04]  /*10c70*/  LDGSTS.E [R7+0x12a00], [R12.64], P4 ;  /* 0x12a000000c077fae */ /* 0x0005e8000a121848 */
[----:B--2---:R-:W2:Y:S01]  /*10c80*/  LDL.LU R13, [R1+0x248] ;  /* 0x00024800010d7983 */ /* 0x004ea20000300800 */
[C---:B---3--:R-:W-:Y:S02]  /*10c90*/  IADD3 R8, P1, R0.reuse, R246, RZ ;  /* 0x000000f600087210 */ /* 0x048fe40007f3e0ff */
[----:B-1----:R-:W-:-:S03]  /*10ca0*/  IADD3 R10, P0, R0, R231, RZ ;  /* 0x000000e7000a7210 */ /* 0x002fc60007f1e0ff */
[--C-:B------:R-:W-:Y:S02]  /*10cb0*/  IMAD.X R9, R233, 0x1, R3.reuse, P1 ;  /* 0x00000001e9097824 */ /* 0x100fe400008e0603 */
[----:B------:R-:W-:Y:S01]  /*10cc0*/  IMAD.X R11, R237, 0x1, R3, P0 ;  /* 0x00000001ed0b7824 */ /* 0x000fe200000e0603 */
[C---:B------:R-:W-:Y:S02]  /*10cd0*/  IADD3 R12, P1, R0.reuse, R229, RZ ;  /* 0x000000e5000c7210 */ /* 0x040fe40007f3e0ff */
[----:B------:R2:W-:Y:S01]  /*10ce0*/  LDGSTS.E [R7+0x12e00], [R8.64], P4 ;  /* 0x12e0000008077fae */ /* 0x0005e2000a121848 */
[----:B------:R-:W-:-:S03]  /*10cf0*/  IADD3 R14, P2, R0, R223, RZ ;  /* 0x000000df000e7210 */ /* 0x000fc60007f5e0ff */
[----:B------:R1:W-:Y:S02]  /*10d00*/  LDGSTS.E [R7+0x13200], [R10.64], P4 ;  /* 0x132000000a077fae */ /* 0x0003e4000a121848 */
[----:B------:R-:W-:Y:S01]  /*10d10*/  IMAD.X R15, R245, 0x1, R3, P2 ;  /* 0x00000001f50f7824 */ /* 0x000fe200010e0603 */
[----:B------:R-:W-:Y:S02]  /*10d20*/  IADD3 R24, R24, 0x1, RZ ;  /* 0x0000000118187810 */ /* 0x000fe40007ffe0ff */
[----:B------:R-:W-:Y:S02]  /*10d30*/  IADD3 R223, P2, R223, UR7, RZ ;  /* 0x00000007dfdf7c10 */ /* 0x000fe4000ff5e0ff */
[----:B------:R-:W-:Y:S02]  /*10d40*/  IADD3 R228, P3, R228, UR7, RZ ;  /* 0x00000007e4e47c10 */ /* 0x000fe4000ff7e0ff */
[----:B------:R-:W-:Y:S02]  /*10d50*/  IADD3 R230, P5, R230, UR7, RZ ;  /* 0x00000007e6e67c10 */ /* 0x000fe4000ffbe0ff */
[----:B------:R-:W-:-:S02]  /*10d60*/  IADD3 R231, P6, R231, UR7, RZ ;  /* 0x00000007e7e77c10 */ /* 0x000fc4000ffde0ff */
[----:B------:R-:W-:Y:S02]  /*10d70*/  IADD3.X R245, R245, UR6, RZ, P2, !PT ;  /* 0x00000006f5f57c10 */ /* 0x000fe400097fe4ff */
[----:B------:R-:W-:Y:S02]  /*10d80*/  IADD3 R244, P2, R244, UR7, RZ ;  /* 0x00000007f4f47c10 */ /* 0x000fe4000ff5e0ff */
[----:B------:R-:W-:Y:S02]  /*10d90*/  IADD3.X R243, R243, UR6, RZ, P3, !PT ;  /* 0x00000006f3f37c10 */ /* 0x000fe40009ffe4ff */
[----:B------:R-:W-:Y:S02]  /*10da0*/  IADD3 R242, P3, R242, UR7, RZ ;  /* 0x00000007f2f27c10 */ /* 0x000fe4000ff7e0ff */
[----:B------:R-:W-:Y:S02]  /*10db0*/  IADD3.X R239, R239, UR6, RZ, P5, !PT ;  /* 0x00000006efef7c10 */ /* 0x000fe4000affe4ff */
[----:B------:R-:W-:-:S02]  /*10dc0*/  IADD3 R238, P5, R238, UR7, RZ ;  /* 0x00000007eeee7c10 */ /* 0x000fc4000ffbe0ff */
[----:B------:R-:W-:Y:S02]  /*10dd0*/  IADD3.X R237, R237, UR6, RZ, P6, !PT ;  /* 0x00000006eded7c10 */ /* 0x000fe4000b7fe4ff */
[----:B------:R-:W-:Y:S02]  /*10de0*/  IADD3 R236, P6, R236, UR7, RZ ;  /* 0x00000007ecec7c10 */ /* 0x000fe4000ffde0ff */
[----:B------:R-:W-:Y:S02]  /*10df0*/  IADD3.X R215, R215, UR6, RZ, P2, !PT ;  /* 0x00000006d7d77c10 */ /* 0x000fe400097fe4ff */
[----:B------:R-:W-:Y:S02]  /*10e00*/  IADD3 R214, P2, R214, UR7, RZ ;  /* 0x00000007d6d67c10 */ /* 0x000fe4000ff5e0ff */
[----:B------:R-:W-:Y:S02]  /*10e10*/  IADD3.X R213, R213, UR6, RZ, P3, !PT ;  /* 0x00000006d5d57c10 */ /* 0x000fe40009ffe4ff */
[----:B------:R-:W-:Y:S01]  /*10e20*/  IADD3 R212, P3, R212, UR7, RZ ;  /* 0x00000007d4d47c10 */ /* 0x000fe2000ff7e0ff */
[----:B--2---:R-:W-:Y:S01]  /*10e30*/  IMAD.MOV.U32 R9, RZ, RZ, R13 ;  /* 0x000000ffff097224 */ /* 0x004fe200078e000d */
[----:B------:R-:W-:Y:S01]  /*10e40*/  IADD3 R8, P0, R0, R13, RZ ;  /* 0x0000000d00087210 */ /* 0x000fe20007f1e0ff */
[----:B------:R-:W-:-:S02]  /*10e50*/  IMAD.X R13, R241, 0x1, R3, P1 ;  /* 0x00000001f10d7824 */ /* 0x000fc400008e0603 */
[----:B-1----:R-:W-:Y:S01]  /*10e60*/  IMAD.MOV.U32 R11, RZ, RZ, R9 ;  /* 0x000000ffff0b7224 */ /* 0x002fe200078e0009 */
[----:B------:R-:W-:Y:S01]  /*10e70*/  IADD3 R222, P1, R222, UR7, RZ ;  /* 0x00000007dede7c10 */ /* 0x000fe2000ff3e0ff */
[----:B----4-:R-:W-:Y:S01]  /*10e80*/  IMAD.X R9, R6, 0x1, R3, P0 ;  /* 0x0000000106097824 */ /* 0x010fe200000e0603 */
[----:B------:R1:W-:Y:S02]  /*10e90*/  LDGSTS.E [R7+0x13600], [R12.64], P4 ;  /* 0x136000000c077fae */ /* 0x0003e4000a121848 */
[----:B------:R-:W-:Y:S02]  /*10ea0*/  IADD3 R11, P0, R11, UR7, RZ ;  /* 0x000000070b0b7c10 */ /* 0x000fe4000ff1e0ff */
[----:B------:R2:W-:Y:S04]  /*10eb0*/  STL [R1+0x250], R222 ;  /* 0x000250de01007387 */ /* 0x0005e80000100800 */
[----:B------:R1:W-:Y:S04]  /*10ec0*/  LDGSTS.E [R7+0x13a00], [R14.64], P4 ;  /* 0x13a000000e077fae */ /* 0x0003e8000a121848 */
[----:B------:R1:W-:Y:S01]  /*10ed0*/  LDGSTS.E [R7+0x13e00], [R8.64], P4 ;  /* 0x13e0000008077fae */ /* 0x0003e2000a121848 */
[----:B------:R-:W-:-:S03]  /*10ee0*/  IADD3 R229, P4, R229, UR7, RZ ;  /* 0x00000007e5e57c10 */ /* 0x000fc6000ff9e0ff */
[----:B--2---:R2:W5:Y:S04]  /*10ef0*/  LDL.LU R222, [R1+0x590] ;  /* 0x0005900001de7983 */ /* 0x0045680000300800 */
[----:B------:R-:W-:Y:S04]  /*10f00*/  STL [R1+0x248], R11 ;  /* 0x0002480b01007387 */ /* 0x000fe80000100800 */
[----:B------:R-:W-:Y:S04]  /*10f10*/  STL [R1+0x240], R24 ;  /* 0x0002401801007387 */ /* 0x000fe80000100800 */
[----:B------:R3:W-:Y:S01]  /*10f20*/  STL [R1+0x258], R223 ;  /* 0x000258df01007387 */ /* 0x0007e20000100800 */
[----:B------:R-:W-:-:S02]  /*10f30*/  IADD3.X R6, R6, UR6, RZ, P0, !PT ;  /* 0x0000000606067c10 */ /* 0x000fc400087fe4ff */
[----:B------:R-:W-:Y:S01]  /*10f40*/  IADD3 R252, P0, R252, UR7, RZ ;  /* 0x00000007fcfc7c10 */ /* 0x000fe2000ff1e0ff */
[----:B------:R-:W0:Y:S04]  /*10f50*/  LDGDEPBAR ;  /* 0x00000000000079af */ /* 0x000e280000000000 */
[----:B---3--:R2:W5:Y:S04]  /*10f60*/  LDL.LU R223, [R1+0x58c] ;  /* 0x00058c0001df7983 */ /* 0x0085680000300800 */
[----:B------:R3:W-:Y:S01]  /*10f70*/  STL [R1+0x260], R228 ;  /* 0x000260e401007387 */ /* 0x0007e20000100800 */
[----:B------:R-:W-:-:S02]  /*10f80*/  IADD3.X R247, R247, UR6, RZ, P1, !PT ;  /* 0x00000006f7f77c10 */ /* 0x000fc40008ffe4ff */
[----:B------:R-:W-:Y:S01]  /*10f90*/  IADD3 R246, P1, R246, UR7, RZ ;  /* 0x00000007f6f67c10 */ /* 0x000fe2000ff3e0ff */
[----:B---3--:R2:W5:Y:S04]  /*10fa0*/  LDL.LU R228, [R1+0x588] ;  /* 0x0005880001e47983 */ /* 0x0085680000300800 */
[----:B------:R3:W-:Y:S01]  /*10fb0*/  STL [R1+0x268], R229 ;  /* 0x000268e501007387 */ /* 0x0007e20000100800 */
[----:B------:R-:W-:-:S03]  /*10fc0*/  IADD3.X R241, R241, UR6, RZ, P4, !PT ;  /* 0x00000006f1f17c10 */ /* 0x000fc6000a7fe4ff */
[----:B---3--:R2:W5:Y:S04]  /*10fd0*/  LDL.LU R229, [R1+0x584] ;  /* 0x0005840001e57983 */ /* 0x0085680000300800 */
[----:B------:R3:W-:Y:S01]  /*10fe0*/  STL [R1+0x270], R230 ;  /* 0x000270e601007387 */ /* 0x0007e20000100800 */
[----:B------:R-:W-:-:S03]  /*10ff0*/  IADD3 R240, P4, R240, UR7, RZ ;  /* 0x00000007f0f07c10 */ /* 0x000fc6000ff9e0ff */
[----:B---3--:R2:W5:Y:S04]  /*11000*/  LDL.LU R230, [R1+0x580] ;  /* 0x0005800001e67983 */ /* 0x0085680000300800 */
[----:B------:R3:W-:Y:S04]  /*11010*/  STL [R1+0x278], R231 ;  /* 0x000278e701007387 */ /* 0x0007e80000100800 */
[----:B---3--:R2:W5:Y:S04]  /*11020*/  LDL.LU R231, [R1+0x57c] ;  /* 0x00057c0001e77983 */ /* 0x0085680000300800 */
[----:B------:R3:W-:Y:S01]  /*11030*/  STL [R1+0x280], R252 ;  /* 0x000280fc01007387 */ /* 0x0007e20000100800 */
[----:B------:R-:W-:-:S03]  /*11040*/  IADD3.X R235, R235, UR6, RZ, P0, !PT ;  /* 0x00000006ebeb7c10 */ /* 0x000fc600087fe4ff */
[----:B---3--:R2:W5:Y:S04]  /*11050*/  LDL.LU R252, [R1+0x578] ;  /* 0x0005780001fc7983 */ /* 0x0085680000300800 */
[----:B------:R-:W-:Y:S04]  /*11060*/  STL [R1+0x244], R6 ;  /* 0x0002440601007387 */ /* 0x000fe80000100800 */
[----:B------:R-:W-:Y:S04]  /*11070*/  STL [R1+0x24c], R247 ;  /* 0x00024cf701007387 */ /* 0x000fe80000100800 */
[----:B------:R-:W-:Y:S04]  /*11080*/  STL [R1+0x288], R246 ;  /* 0x000288f601007387 */ /* 0x000fe80000100800 */
[----:B------:R-:W-:Y:S04]  /*11090*/  STL [R1+0x254], R245 ;  /* 0x000254f501007387 */ /* 0x000fe80000100800 */
[----:B------:R-:W-:Y:S04]  /*110a0*/  STL [R1+0x290], R244 ;  /* 0x000290f401007387 */ /* 0x000fe80000100800 */
[----:B------:R-:W-:Y:S01]  /*110b0*/  STL [R1+0x25c], R243 ;  /* 0x00025cf301007387 */ /* 0x000fe20000100800 */
[----:B------:R-:W-:-:S03]  /*110c0*/  IADD3 R234, P0, R234, UR7, RZ ;  /* 0x00000007eaea7c10 */ /* 0x000fc6000ff1e0ff */
[----:B------:R-:W-:Y:S01]  /*110d0*/  STL [R1+0x298], R242 ;  /* 0x000298f201007387 */ /* 0x000fe20000100800 */
[----:B------:R-:W-:-:S03]  /*110e0*/  IADD3.X R233, R233, UR6, RZ, P1, !PT ;  /* 0x00000006e9e97c10 */ /* 0x000fc60008ffe4ff */
[----:B------:R-:W-:Y:S01]  /*110f0*/  STL [R1+0x264], R241 ;  /* 0x000264f101007387 */ /* 0x000fe20000100800 */
[----:B------:R-:W-:-:S03]  /*11100*/  IADD3 R232, P1, R232, UR7, RZ ;  /* 0x00000007e8e87c10 */ /* 0x000fc6000ff3e0ff */
[----:B------:R-:W-:Y:S04]  /*11110*/  STL [R1+0x2a0], R240 ;  /* 0x0002a0f001007387 */ /* 0x000fe80000100800 */
[----:B------:R-:W-:Y:S04]  /*11120*/  STL [R1+0x26c], R239 ;  /* 0x00026cef01007387 */ /* 0x000fe80000100800 */
[----:B------:R-:W-:Y:S04]  /*11130*/  STL [R1+0x2a8], R238 ;  /* 0x0002a8ee01007387 */ /* 0x000fe80000100800 */
[----:B------:R-:W-:Y:S04]  /*11140*/  STL [R1+0x274], R237 ;  /* 0x000274ed01007387 */ /* 0x000fe80000100800 */
        /* <DEDUP_REMOVED lines=13> */
[----:B-1----:R-:W3:Y:S01]  /*11220*/  LDL R7, [R1+0x354] ;  /* 0x0003540001077983 */ /* 0x002ee20000100800 */
[----:B------:R-:W-:-:S02]  /*11230*/  IADD3.X R189, R189, UR6, RZ, P5, !PT ;  /* 0x00000006bdbd7c10 */ /* 0x000fc4000affe4ff */
[----:B------:R-:W-:Y:S02]  /*11240*/  IADD3 R188, P5, R188, UR7, RZ ;  /* 0x00000007bcbc7c10 */ /* 0x000fe4000ffbe0ff */
[----:B------:R-:W-:Y:S02]  /*11250*/  IADD3.X R183, R183, UR6, RZ, P6, !PT ;  /* 0x00000006b7b77c10 */ /* 0x000fe4000b7fe4ff */
[----:B------:R-:W-:Y:S01]  /*11260*/  IADD3 R182, P6, R182, UR7, RZ ;  /* 0x00000007b6b67c10 */ /* 0x000fe2000ffde0ff */
[----:B------:R-:W-:Y:S01]  /*11270*/  STL [R1+0x2a4], R189 ;  /* 0x0002a4bd01007387 */ /* 0x000fe20000100800 */
[----:B------:R-:W-:Y:S02]  /*11280*/  IADD3.X R181, R181, UR6, RZ, P0, !PT ;  /* 0x00000006b5b57c10 */ /* 0x000fe400087fe4ff */
[----:B------:R-:W-:Y:S01]  /*11290*/  IADD3 R180, P0, R180, UR7, RZ ;  /* 0x00000007b4b47c10 */ /* 0x000fe2000ff1e0ff */
[----:B------:R-:W-:Y:S01]  /*112a0*/  STL [R1+0x2e0], R188 ;  /* 0x0002e0bc01007387 */ /* 0x000fe20000100800 */
[----:B------:R-:W-:-:S02]  /*112b0*/  IADD3.X R163, R163, UR6, RZ, P1, !PT ;  /* 0x00000006a3a37c10 */ /* 0x000fc40008ffe4ff */
[----:B------:R-:W-:Y:S01]  /*112c0*/  IADD3 R162, P1, R162, UR7, RZ ;  /* 0x00000007a2a27c10 */ /* 0x000fe2000ff3e0ff */
[----:B------:R-:W-:Y:S01]  /*112d0*/  STL [R1+0x2ac], R183 ;  /* 0x0002acb701007387 */ /* 0x000fe20000100800 */
[----:B------:R-:W-:Y:S02]  /*112e0*/  IADD3.X R161, R161, UR6, RZ, P2, !PT ;  /* 0x00000006a1a17c10 */ /* 0x000fe400097fe4ff */
[----:B------:R-:W-:Y:S01]  /*112f0*/  IADD3 R160, P2, R160, UR7, RZ ;  /* 0x00000007a0a07c10 */ /* 0x000fe2000ff5e0ff */
[----:B------:R-:W-:Y:S01]  /*11300*/  STL [R1+0x2e8], R182 ;  /* 0x0002e8b601007387 */ /* 0x000fe20000100800 */
[----:B------:R-:W-:-:S03]  /*11310*/  IADD3.X R39, R39, UR6, RZ, P3, !PT ;  /* 0x0000000627277c10 */ /* 0x000fc60009ffe4ff */
[----:B------:R-:W-:Y:S01]  /*11320*/  STL [R1+0x2b4], R181 ;  /* 0x0002b4b501007387 */ /* 0x000fe20000100800 */
[----:B------:R-:W-:-:S03]  /*11330*/  IADD3 R38, P3, R38, UR7, RZ ;  /* 0x0000000726267c10 */ /* 0x000fc6000ff7e0ff */
        /* <DEDUP_REMOVED lines=38> */
[----:B------:R1:W-:Y:S01]  /*115a0*/  STL [R1+0x304], R25 ;  /* 0x0003041901007387 */ /* 0x0003e20000100800 */
[----:B------:R-:W-:-:S03]  /*115b0*/  IADD3.X R16, R16, UR6, RZ, P3, !PT ;  /* 0x0000000610107c10 */ /* 0x000fc60009ffe4ff */
[----:B------:R2:W-:Y:S01]  /*115c0*/  STL [R1+0x340], R23 ;  /* 0x0003401701007387 */ /* 0x0005e20000100800 */
[----:B------:R-:W-:-:S03]  /*115d0*/  IADD3.X R17, R17, UR6, RZ, P2, !PT ;  /* 0x0000000611117c10 */ /* 0x000fc600097fe4ff */
[----:B------:R2:W-:Y:S04]  /*115e0*/  STL [R1+0x30c], R22 ;  /* 0x00030c1601007387 */ /* 0x0005e80000100800 */
[----:B------:R2:W-:Y:S04]  /*115f0*/  STL [R1+0x314], R21 ;  /* 0x0003141501007387 */ /* 0x0005e80000100800 */
[----:B------:R2:W-:Y:S04]  /*11600*/  STL [R1+0x31c], R20 ;  /* 0x00031c1401007387 */ /* 0x0005e80000100800 */
[----:B------:R2:W-:Y:S04]  /*11610*/  STL [R1+0x324], R19 ;  /* 0x0003241301007387 */ /* 0x0005e80000100800 */
[----:B------:R2:W-:Y:S01]  /*11620*/  STL [R1+0x32c], R18 ;  /* 0x00032c1201007387 */ /* 0x0005e20000100800 */
[----:B-1----:R-:W-:-:S03]  /*11630*/  IMAD.MOV.U32 R25, RZ, RZ, c[0x0][0x188] ;  /* 0x00006200ff197624 */ /* 0x002fc600078e00ff */
[----:B------:R2:W-:Y:S04]  /*11640*/  STL [R1+0x33c], R16 ;  /* 0x00033c1001007387 */ /* 0x0005e80000100800 */
[----:B------:R2:W-:Y:S01]  /*11650*/  STL [R1+0x334], R17 ;  /* 0x0003341101007387 */ /* 0x0005e20000100800 */
[----:B------:R-:W-:Y:S02]  /*11660*/  IMAD.MOV.U32 R6, RZ, RZ, c[0x0][0x188] ;  /* 0x00006200ff067624 */ /* 0x000fe400078e00ff */
[----:B------:R-:W-:Y:S02]  /*11670*/  IMAD.SHL.U32 R25, R25, 0x20, RZ ;  /* 0x0000002019197824 */ /* 0x000fe400078e00ff */
[----:B------:R-:W-:-:S03]  /*11680*/  IMAD.SHL.U32 R6, R6, 0x20, RZ ;  /* 0x0000002006067824 */ /* 0x000fc600078e00ff */
[----:B------:R-:W-:Y:S02]  /*11690*/  SHF.R.S32.HI R25, RZ, 0x1f, R25 ;  /* 0x0000001fff197819 */ /* 0x000fe40000011419 */
[C---:B------:R-:W-:Y:S02]  /*116a0*/  LEA R4, P4, R6.reuse, R4, 0x2 ;  /* 0x0000000406047211 */ /* 0x040fe400078810ff */
[----:B------:R-:W-:Y:S02]  /*116b0*/  SHF.L.U64.HI R6, R6, 0x2, R25 ;  /* 0x0000000206067819 */ /* 0x000fe40000010219 */
[----:B------:R-:W-:-:S03]  /*116c0*/  IADD3 R2, R2, -0x20, RZ ;  /* 0xffffffe002027810 */ /* 0x000fc60007ffe0ff */
[----:B------:R-:W-:Y:S01]  /*116d0*/  IMAD.X R5, R5, 0x1, R6, P4 ;  /* 0x0000000105057824 */ /* 0x000fe200020e0606 */
[----:B---3--:R-:W-:Y:S11]  /*116e0*/  ISETP.NE.U32.AND P5, PT, R7, R24, PT ;  /* 0x000000180700720c */ /* 0x008ff60003fa5070 */
[----:B------:R-:W-:Y:S02]  /*116f0*/  @!UPT UIADD3 URZ, URZ, URZ, URZ ;  /* 0x0000003f3f3ff290 */ /* 0x000fe4000fffe03f */
[----:B--2---:R-:W-:Y:S01]  /*11700*/  @!P5 CALL.REL.NOINC `(.L_x_1) ;  /* 0x000000100000d944 */ /* 0x004fe20003c00000 */
[----:B------:R-:W-:Y:S05]  /*11710*/  BRA `(.L_x_2) ;  /* 0xffff866000007947 */ /* 0x000fea000383ffff */
.L_x_1:
[----:B------:R-:W2:Y:S01]  /*11720*/  LDL.LU R6, [R1+0x56c] ;  /* 0x00056c0001067983 */ /* 0x000ea20000300800 */
[----:B------:R-:W-:-:S04]  /*11730*/  DEPBAR.LE SB0, 0x0 ;  /* 0x000080000000791a */ /* 0x000fc80000000000 */
[----:B------:R-:W3:Y:S01]  /*11740*/  S2R R8, SR_TID.X ;  /* 0x0000000000087919 */ /* 0x000ee20000002100 */
[----:B-----5:R-:W-:Y:S02]  /*11750*/  IMAD.MOV.U32 R4, RZ, RZ, R228 ;  /* 0x000000ffff047224 */ /* 0x020fe400078e00e4 */
[----:B------:R-:W-:Y:S02]  /*11760*/  IMAD.MOV.U32 R5, RZ, RZ, R229 ;  /* 0x000000ffff057224 */ /* 0x000fe400078e00e5 */
[----:B------:R-:W-:Y:S02]  /*11770*/  IMAD.MOV.U32 R7, RZ, RZ, R221 ;  /* 0x000000ffff077224 */ /* 0x000fe400078e00dd */
[----:B------:R-:W-:Y:S02]  /*11780*/  IMAD.MOV.U32 R221, RZ, RZ, R231 ;  /* 0x000000ffffdd7224 */ /* 0x000fe400078e00e7 */
[C---:B-1-3--:R-:W-:Y:S01]  /*11790*/  IMAD.SHL.U32 R0, R8.reuse, 0x200, RZ ;  /* 0x0000020008007824 */ /* 0x04afe200078e00ff */
[C---:B------:R-:W-:Y:S01]  /*117a0*/  LOP3.LUT R3, R8.reuse, 0x7f, RZ, 0xc0, !PT ;  /* 0x0000007f08037812 */ /* 0x040fe200078ec0ff */
[----:B------:R-:W-:-:S03]  /*117b0*/  IMAD.SHL.U32 R2, R8, 0x4, RZ ;  /* 0x0000000408027824 */ /* 0x000fc600078e00ff */
[----:B------:R-:W-:Y:S01]  /*117c0*/  LOP3.LUT R0, R0, 0x3000, RZ, 0xc0, !PT ;  /* 0x0000300000007812 */ /* 0x000fe200078ec0ff */
[----:B------:R-:W-:Y:S03]  /*117d0*/  BAR.SYNC.DEFER_BLOCKING 0x0 ;  /* 0x0000000000007b1d */ /* 0x000fe60000010000 */
[----:B--2---:R-:W-:Y:S01]  /*117e0*/  LOP3.LUT R0, R0, 0x60, R6, 0xf8, !PT ;  /* 0x0000006000007812 */ /* 0x004fe200078ef806 */
[----:B------:R-:W-:Y:S02]  /*117f0*/  IMAD.MOV.U32 R6, RZ, RZ, R220 ;  /* 0x000000ffff067224 */ /* 0x000fe400078e00dc */
[----:B------:R-:W-:Y:S01]  /*11800*/  IMAD.MOV.U32 R220, RZ, RZ, R230 ;  /* 0x000000ffffdc7224 */ /* 0x000fe200078e00e6 */
[----:B------:R-:W-:Y:S01]  /*11810*/  LOP3.LUT R0, R0, 0x170, R2, 0x78, !PT ;  /* 0x0000017000007812 */ /* 0x000fe200078e7802 */
[----:B------:R-:W-:-:S05]  /*11820*/  IMAD.SHL.U32 R2, R8, 0x40, RZ ;  /* 0x0000004008027824 */ /* 0x000fca00078e00ff */
[----:B------:R-:W-:-:S05]  /*11830*/  LOP3.LUT R2, R2, 0x800, RZ, 0xc0, !PT ;  /* 0x0000080002027812 */ /* 0x000fca00078ec0ff */
[----:B------:R-:W-:Y:S02]  /*11840*/  IMAD.IADD R0, R2, 0x1, R0 ;  /* 0x0000000102007824 */ /* 0x000fe400078e0200 */
[----:B------:R-:W-:-:S03]  /*11850*/  IMAD.SHL.U32 R2, R8, 0x800, RZ ;  /* 0x0000080008027824 */ /* 0x000fc600078e00ff */
[----:B------:R1:W-:Y:S02]  /*11860*/  STS.128 [R0], R4 ;  /* 0x0000000400007388 */ /* 0x0003e40000000c00 */
[----:B------:R-:W-:Y:S02]  /*11870*/  LOP3.LUT R2, R2, 0x3000, RZ, 0xc0, !PT ;  /* 0x0000300002027812 */ /* 0x000fe400078ec0ff */
[----:B------:R-:W-:Y:S03]  /*11880*/  STS.128 [R0+0x80], R220 ;  /* 0x000080dc00007388 */ /* 0x000fe60000000c00 */
[----:B------:R-:W-:-:S05]  /*11890*/  IMAD R2, R3, 0x10, R2 ;  /* 0x0000001003027824 */ /* 0x000fca00078e0202 */
[C---:B------:R-:W-:Y:S01]  /*118a0*/  LOP3.LUT R3, R2.reuse, 0x60, RZ, 0x3c, !PT ;  /* 0x0000006002037812 */ /* 0x040fe200078e3cff */
[----:B-1----:R-:W-:Y:S01]  /*118b0*/  IMAD.MOV.U32 R4, RZ, RZ, R184 ;  /* 0x000000ffff047224 */ /* 0x002fe200078e00b8 */
[C---:B------:R-:W-:Y:S01]  /*118c0*/  LOP3.LUT R184, R2.reuse, 0x40, RZ, 0x3c, !PT ;  /* 0x0000004002b87812 */ /* 0x040fe200078e3cff */
[----:B------:R-:W-:Y:S01]  /*118d0*/  IMAD.MOV.U32 R5, RZ, RZ, R185 ;  /* 0x000000ffff057224 */ /* 0x000fe200078e00b9 */
[----:B------:R-:W-:Y:S01]  /*118e0*/  LOP3.LUT R185, R2, 0x20, RZ, 0x3c, !PT ;  /* 0x0000002002b97812 */ /* 0x000fe200078e3cff */
[----:B------:R-:W-:Y:S02]  /*118f0*/  IMAD.MOV.U32 R6, RZ, RZ, R44 ;  /* 0x000000ffff067224 */ /* 0x000fe400078e002c */
[----:B------:R-:W-:Y:S02]  /*11900*/  IMAD.MOV.U32 R7, RZ, RZ, R45 ;  /* 0x000000ffff077224 */ /* 0x000fe400078e002d */
[----:B------:R-:W-:Y:S02]  /*11910*/  IMAD.MOV.U32 R44, RZ, RZ, R186 ;  /* 0x000000ffff2c7224 */ /* 0x000fe400078e00ba */
[----:B------:R-:W-:Y:S01]  /*11920*/  IMAD.MOV.U32 R45, RZ, RZ, R187 ;  /* 0x000000ffff2d7224 */ /* 0x000fe200078e00bb */
[----:B------:R1:W-:Y:S04]  /*11930*/  STS.128 [R0+0x200], R4 ;  /* 0x0002000400007388 */ /* 0x0003e80000000c00 */
[----:B------:R-:W-:Y:S01]  /*11940*/  STS.128 [R0+0x280], R44 ;  /* 0x0002802c00007388 */ /* 0x000fe20000000c00 */
[----:B-1----:R-:W-:-:S02]  /*11950*/  IMAD.MOV.U32 R4, RZ, RZ, R40 ;  /* 0x000000ffff047224 */ /* 0x002fc400078e0028 */
[----:B------:R-:W-:Y:S02]  /*11960*/  IMAD.MOV.U32 R5, RZ, RZ, R41 ;  /* 0x000000ffff057224 */ /* 0x000fe400078e0029 */
        /* <DEDUP_REMOVED lines=13> */
[----:B------:R-:W-:Y:S04]  /*11a40*/  STS.128 [R0+0x680], R52 ;  /* 0x0006803400007388 */ /* 0x000fe80000000c00 */
[----:B------:R-:W-:Y:S01]  /*11a50*/  BAR.SYNC.DEFER_BLOCKING 0x0 ;  /* 0x0000000000007b1d */ /* 0x000fe20000010000 */
[----:B-1----:R-:W-:-:S02]  /*11a60*/  IMAD.MOV.U32 R4, RZ, RZ, R168 ;  /* 0x000000ffff047224 */ /* 0x002fc400078e00a8 */
[----:B------:R-:W-:Y:S02]  /*11a70*/  IMAD.MOV.U32 R5, RZ, RZ, R169 ;  /* 0x000000ffff057224 */ /* 0x000fe400078e00a9 */
[----:B------:R-:W-:Y:S02]  /*11a80*/  IMAD.MOV.U32 R6, RZ, RZ, R164 ;  /* 0x000000ffff067224 */ /* 0x000fe400078e00a4 */
[----:B------:R-:W-:Y:S02]  /*11a90*/  IMAD.MOV.U32 R7, RZ, RZ, R165 ;  /* 0x000000ffff077224 */ /* 0x000fe400078e00a5 */
[----:B------:R-:W-:Y:S02]  /*11aa0*/  IMAD.MOV.U32 R164, RZ, RZ, R170 ;  /* 0x000000ffffa47224 */ /* 0x000fe400078e00aa */
[----:B------:R-:W-:Y:S01]  /*11ab0*/  IMAD.MOV.U32 R165, RZ, RZ, R171 ;  /* 0x000000ffffa57224 */ /* 0x000fe200078e00ab */
[----:B------:R-:W1:Y:S04]  /*11ac0*/  LDS.128 R12, [R2] ;  /* 0x00000000020c7984 */ /* 0x000e680000000c00 */
[----:B------:R-:W2:Y:S04]  /*11ad0*/  LDS.128 R8, [R2+0x800] ;  /* 0x0008000002087984 */ /* 0x000ea80000000c00 */
[----:B------:R-:W-:Y:S04]  /*11ae0*/  LDS.128 R244, [R185] ;  /* 0x00000000b9f47984 */ /* 0x000fe80000000c00 */
[----:B------:R-:W-:Y:S04]  /*11af0*/  LDS.128 R240, [R185+0x800] ;  /* 0x00080000b9f07984 */ /* 0x000fe80000000c00 */
[----:B------:R-:W-:Y:S04]  /*11b00*/  LDS.128 R236, [R184] ;  /* 0x00000000b8ec7984 */ /* 0x000fe80000000c00 */
[----:B------:R-:W-:Y:S04]  /*11b10*/  LDS.128 R232, [R184+0x800] ;  /* 0x00080000b8e87984 */ /* 0x000fe80000000c00 */
[----:B------:R-:W-:Y:S04]  /*11b20*/  LDS.128 R228, [R3] ;  /* 0x0000000003e47984 */ /* 0x000fe80000000c00 */
[----:B------:R-:W-:Y:S04]  /*11b30*/  LDS.128 R220, [R3+0x800] ;  /* 0x0008000003dc7984 */ /* 0x000fe80000000c00 */
[----:B------:R-:W-:Y:S06]  /*11b40*/  BAR.SYNC.DEFER_BLOCKING 0x0 ;  /* 0x0000000000007b1d */ /* 0x000fec0000010000 */
[----:B-1----:R-:W-:Y:S04]  /*11b50*/  STL.64 [R1+0x10], R12 ;  /* 0x0000100c01007387 */ /* 0x002fe80000100a00 */
[----:B------:R-:W-:Y:S04]  /*11b60*/  STL.64 [R1+0x18], R14 ;  /* 0x0000180e01007387 */ /* 0x000fe80000100a00 */
[----:B--2---:R1:W-:Y:S04]  /*11b70*/  STL.64 [R1], R8 ;  /* 0x0000000801007387 */ /* 0x0043e80000100a00 */
[----:B------:R2:W-:Y:S04]  /*11b80*/  STL.64 [R1+0x8], R10 ;  /* 0x0000080a01007387 */ /* 0x0005e80000100a00 */
[----:B------:R-:W3:Y:S04]  /*11b90*/  LDL.LU R36, [R1+0x1c0] ;  /* 0x0001c00001247983 */ /* 0x000ee80000300800 */
[----:B------:R-:W3:Y:S01]  /*11ba0*/  LDL.LU R37, [R1+0x1c4] ;  /* 0x0001c40001257983 */ /* 0x000ee20000300800 */
[----:B-1----:R-:W-:-:S02]  /*11bb0*/  IMAD.MOV.U32 R8, RZ, RZ, R200 ;  /* 0x000000ffff087224 */ /* 0x002fc400078e00c8 */
[----:B------:R-:W-:Y:S01]  /*11bc0*/  IMAD.MOV.U32 R9, RZ, RZ, R201 ;  /* 0x000000ffff097224 */ /* 0x000fe200078e00c9 */
[----:B------:R-:W3:Y:S01]  /*11bd0*/  LDL.LU R38, [R1+0x1b0] ;  /* 0x0001b00001267983 */ /* 0x000ee20000300800 */
[----:B--2---:R-:W-:Y:S02]  /*11be0*/  IMAD.MOV.U32 R10, RZ, RZ, R204 ;  /* 0x000000ffff0a7224 */ /* 0x004fe400078e00cc */
[----:B------:R-:W-:Y:S01]  /*11bf0*/  IMAD.MOV.U32 R11, RZ, RZ, R205 ;  /* 0x000000ffff0b7224 */ /* 0x000fe200078e00cd */
[----:B------:R-:W3:Y:S01]  /*11c00*/  LDL.LU R39, [R1+0x1b4] ;  /* 0x0001b40001277983 */ /* 0x000ee20000300800 */
[----:B------:R-:W-:Y:S02]  /*11c10*/  IMAD.MOV.U32 R204, RZ, RZ, R202 ;  /* 0x000000ffffcc7224 */ /* 0x000fe400078e00ca */
[----:B------:R-:W-:Y:S01]  /*11c20*/  IMAD.MOV.U32 R205, RZ, RZ, R203 ;  /* 0x000000ffffcd7224 */ /* 0x000fe200078e00cb */
[----:B------:R1:W-:Y:S04]  /*11c30*/  STS.128 [R0], R4 ;  /* 0x0000000400007388 */ /* 0x0003e80000000c00 */
[----:B------:R-:W-:Y:S04]  /*11c40*/  STS.128 [R0+0x80], R164 ;  /* 0x000080a400007388 */ /* 0x000fe80000000c00 */
[----:B------:R-:W-:Y:S04]  /*11c50*/  STS.128 [R0+0x600], R8 ;  /* 0x0006000800007388 */ /* 0x000fe80000000c00 */
        /* <DEDUP_REMOVED lines=15> */
[----:B------:R-:W-:Y:S04]  /*11d50*/  STS.128 [R0+0x400], R4 ;  /* 0x0004000400007388 */ /* 0x000fe80000000c00 */
[----:B------:R-:W-:Y:S04]  /*11d60*/  STS.128 [R0+0x480], R192 ;  /* 0x000480c000007388 */ /* 0x000fe80000000c00 */
[----:B------:R-:W-:Y:S06]  /*11d70*/  BAR.SYNC.DEFER_BLOCKING 0x0 ;  /* 0x0000000000007b1d */ /* 0x000fec0000010000 */
[----:B------:R-:W1:Y:S04]  /*11d80*/  LDS.128 R4, [R2] ;  /* 0x0000000002047984 */ /* 0x000e680000000c00 */
[----:B------:R-:W-:Y:S04]  /*11d90*/  LDS.128 R20, [R2+0x800] ;  /* 0x0008000002147984 */ /* 0x000fe80000000c00 */
[----:B------:R-:W2:Y:S04]  /*11da0*/  LDS.128 R32, [R185] ;  /* 0x00000000b9207984 */ /* 0x000ea80000000c00 */
[----:B------:R-:W-:Y:S04]  /*11db0*/  LDS.128 R16, [R185+0x800] ;  /* 0x00080000b9107984 */ /* 0x000fe80000000c00 */
[----:B------:R-:W4:Y:S04]  /*11dc0*/  LDS.128 R28, [R184] ;  /* 0x00000000b81c7984 */ /* 0x000f280000000c00 */
[----:B------:R-:W-:Y:S04]  /*11dd0*/  LDS.128 R12, [R184+0x800] ;  /* 0x00080000b80c7984 */ /* 0x000fe80000000c00 */
[----:B------:R-:W1:Y:S04]  /*11de0*/  LDS.128 R24, [R3] ;  /* 0x0000000003187984 */ /* 0x000e680000000c00 */
[----:B------:R-:W1:Y:S04]  /*11df0*/  LDS.128 R8, [R3+0x800] ;  /* 0x0008000003087984 */ /* 0x000e680000000c00 */
[----:B------:R-:W-:Y:S06]  /*11e00*/  BAR.SYNC.DEFER_BLOCKING 0x0 ;  /* 0x0000000000007b1d */ /* 0x000fec0000010000 */
[----:B---3--:R3:W-:Y:S04]  /*11e10*/  STS.128 [R0], R36 ;  /* 0x0000002400007388 */ /* 0x0087e80000000c00 */
[----:B---3--:R-:W3:Y:S04]  /*11e20*/  LDL.LU R36, [R1+0x1c8] ;  /* 0x0001c80001247983 */ /* 0x008ee80000300800 */
[----:B------:R-:W3:Y:S04]  /*11e30*/  LDL.LU R37, [R1+0x1cc] ;  /* 0x0001cc0001257983 */ /* 0x000ee80000300800 */
[----:B------:R-:W3:Y:S04]  /*11e40*/  LDL.LU R38, [R1+0x1b8] ;  /* 0x0001b80001267983 */ /* 0x000ee80000300800 */
[----:B------:R-:W3:Y:S04]  /*11e50*/  LDL.LU R39, [R1+0x1bc] ;  /* 0x0001bc0001277983 */ /* 0x000ee80000300800 */
[----:B------:R-:W2:Y:S04]  /*11e60*/  LDL.LU R40, [R1+0x148] ;  /* 0x0001480001287983 */ /* 0x000ea80000300800 */
[----:B------:R-:W2:Y:S04]  /*11e70*/  LDL.LU R41, [R1+0x14c] ;  /* 0x00014c0001297983 */ /* 0x000ea80000300800 */
[----:B------:R-:W2:Y:S04]  /*11e80*/  LDL.LU R42, [R1+0x138] ;  /* 0x00013800012a7983 */ /* 0x000ea80000300800 */
[----:B------:R-:W2:Y:S04]  /*11e90*/  LDL.LU R43, [R1+0x13c] ;  /* 0x00013c00012b7983 */ /* 0x000ea80000300800 */
[----:B---3--:R3:W-:Y:S04]  /*11ea0*/  STS.128 [R0+0x80], R36 ;  /* 0x0000802400007388 */ /* 0x0087e80000000c00 */
[----:B---3--:R-:W3:Y:S04]  /*11eb0*/  LDL.LU R36, [R1+0x150] ;  /* 0x0001500001247983 */ /* 0x008ee80000300800 */
[----:B------:R-:W3:Y:S04]  /*11ec0*/  LDL.LU R37, [R1+0x154] ;  /* 0x0001540001257983 */ /* 0x000ee80000300800 */
[----:B------:R-:W3:Y:S04]  /*11ed0*/  LDL.LU R38, [R1+0x140] ;  /* 0x0001400001267983 */ /* 0x000ee80000300800 */
[----:B------:R-:W3:Y:S01]  /*11ee0*/  LDL.LU R39, [R1+0x144] ;  /* 0x0001440001277983 */ /* 0x000ee20000300800 */
[----:B------:R-:W-:-:S02]  /*11ef0*/  IMAD.MOV.U32 R54, RZ, RZ, R108 ;  /* 0x000000ffff367224 */ /* 0x000fc400078e006c */
[----:B------:R-:W-:Y:S01]  /*11f00*/  IMAD.MOV.U32 R55, RZ, RZ, R109 ;  /* 0x000000ffff377224 */ /* 0x000fe200078e006d */
[----:B--2---:R2:W-:Y:S01]  /*11f10*/  STS.128 [R0+0x200], R40 ;  /* 0x0002002800007388 */ /* 0x0045e20000000c00 */
[----:B------:R-:W-:Y:S02]  /*11f20*/  IMAD.MOV.U32 R52, RZ, RZ, R104 ;  /* 0x000000ffff347224 */ /* 0x000fe400078e0068 */
[----:B------:R-:W-:Y:S02]  /*11f30*/  IMAD.MOV.U32 R53, RZ, RZ, R105 ;  /* 0x000000ffff357224 */ /* 0x000fe400078e0069 */
[----:B------:R-:W-:Y:S02]  /*11f40*/  IMAD.MOV.U32 R108, RZ, RZ, R106 ;  /* 0x000000ffff6c7224 */ /* 0x000fe400078e006a */
[----:B------:R-:W-:Y:S01]  /*11f50*/  IMAD.MOV.U32 R109, RZ, RZ, R107 ;  /* 0x000000ffff6d7224 */ /* 0x000fe200078e006b */
[----:B------:R-:W-:Y:S01]  /*11f60*/  STS.128 [R0+0x600], R52 ;  /* 0x0006003400007388 */ /* 0x000fe20000000c00 */
[----:B--2---:R-:W-:-:S02]  /*11f70*/  IMAD.MOV.U32 R40, RZ, RZ, R210 ;  /* 0x000000ffff287224 */ /* 0x004fc400078e00d2 */
[----:B------:R-:W-:Y:S02]  /*11f80*/  IMAD.MOV.U32 R41, RZ, RZ, R211 ;  /* 0x000000ffff297224 */ /* 0x000fe400078e00d3 */
[----:B------:R-:W-:Y:S02]  /*11f90*/  IMAD.MOV.U32 R42, RZ, RZ, R86 ;  /* 0x000000ffff2a7224 */ /* 0x000fe400078e0056 */
[----:B------:R-:W-:Y:S01]  /*11fa0*/  IMAD.MOV.U32 R43, RZ, RZ, R87 ;  /* 0x000000ffff2b7224 */ /* 0x000fe200078e0057 */
[----:B------:R2:W-:Y:S04]  /*11fb0*/  STS.128 [R0+0x680], R108 ;  /* 0x0006806c00007388 */ /* 0x0005e80000000c00 */
[----:B------:R-:W-:Y:S01]  /*11fc0*/  STS.128 [R0+0x480], R40 ;  /* 0x0004802800007388 */ /* 0x000fe20000000c00 */
[----:B--2---:R-:W-:-:S02]  /*11fd0*/  IMAD.MOV.U32 R108, RZ, RZ, R128 ;  /* 0x000000ffff6c7224 */ /* 0x004fc400078e0080 */
[----:B------:R-:W-:Y:S02]  /*11fe0*/  IMAD.MOV.U32 R109, RZ, RZ, R129 ;  /* 0x000000ffff6d7224 */ /* 0x000fe400078e0081 */
[----:B------:R-:W-:Y:S02]  /*11ff0*/  IMAD.MOV.U32 R110, RZ, RZ, R132 ;  /* 0x000000ffff6e7224 */ /* 0x000fe400078e0084 */
[----:B------:R-:W-:Y:S01]  /*12000*/  IMAD.MOV.U32 R111, RZ, RZ, R133 ;  /* 0x000000ffff6f7224 */ /* 0x000fe200078e0085 */
[----:B---3--:R2:W-:Y:S02]  /*12010*/  STS.128 [R0+0x280], R36 ;  /* 0x0002802400007388 */ /* 0x0085e40000000c00 */
[----:B--2---:R-:W-:Y:S02]  /*12020*/  IMAD.MOV.U32 R36, RZ, RZ, R208 ;  /* 0x000000ffff247224 */ /* 0x004fe400078e00d0 */
[----:B------:R-:W-:Y:S02]  /*12030*/  IMAD.MOV.U32 R37, RZ, RZ, R209 ;  /* 0x000000ffff257224 */ /* 0x000fe400078e00d1 */
[----:B------:R-:W-:-:S02]  /*12040*/  IMAD.MOV.U32 R38, RZ, RZ, R84 ;  /* 0x000000ffff267224 */ /* 0x000fc400078e0054 */
[----:B------:R-:W-:-:S05]  /*12050*/  IMAD.MOV.U32 R39, RZ, RZ, R85 ;  /* 0x000000ffff277224 */ /* 0x000fca00078e0055 */
[----:B------:R-:W-:Y:S04]  /*12060*/  STS.128 [R0+0x400], R36 ;  /* 0x0004002400007388 */ /* 0x000fe80000000c00 */
[----:B------:R-:W-:Y:S06]  /*12070*/  BAR.SYNC.DEFER_BLOCKING 0x0 ;  /* 0x0000000000007b1d */ /* 0x000fec0000010000 */
[----:B------:R-:W2:Y:S04]  /*12080*/  LDS.128 R104, [R2] ;  /* 0x0000000002687984 */ /* 0x000ea80000000c00 */
[----:B------:R-:W-:Y:S04]  /*12090*/  LDS.128 R48, [R2+0x800] ;  /* 0x0008000002307984 */ /* 0x000fe80000000c00 */
[----:B------:R-:W-:Y:S04]  /*120a0*/  LDS.128 R84, [R185] ;  /* 0x00000000b9547984 */ /* 0x000fe80000000c00 */
[----:B------:R-:W-:Y:S04]  /*120b0*/  LDS.128 R44, [R185+0x800] ;  /* 0x00080000b92c7984 */ /* 0x000fe80000000c00 */
[----:B------:R-:W-:Y:S04]  /*120c0*/  LDS.128 R60, [R184] ;  /* 0x00000000b83c7984 */ /* 0x000fe80000000c00 */
[----:B------:R-:W-:Y:S04]  /*120d0*/  LDS.128 R40, [R184+0x800] ;  /* 0x00080000b8287984 */ /* 0x000fe80000000c00 */
[----:B------:R-:W-:Y:S04]  /*120e0*/  LDS.128 R52, [R3] ;  /* 0x0000000003347984 */ /* 0x000fe80000000c00 */
[----:B------:R-:W-:Y:S04]  /*120f0*/  LDS.128 R36, [R3+0x800] ;  /* 0x0008000003247984 */ /* 0x000fe80000000c00 */
[----:B------:R-:W-:Y:S06]  /*12100*/  BAR.SYNC.DEFER_BLOCKING 0x0 ;  /* 0x0000000000007b1d */ /* 0x000fec0000010000 */
[----:B------:R3:W-:Y:S02]  /*12110*/  STS.128 [R0], R108 ;  /* 0x0000006c00007388 */ /* 0x0007e40000000c00 */
[----:B---3--:R-:W-:-:S02]  /*12120*/  IMAD.MOV.U32 R110, RZ, RZ, R68 ;  /* 0x000000ffff6e7224 */ /* 0x008fc400078e0044 */
[----:B------:R-:W-:Y:S02]  /*12130*/  IMAD.MOV.U32 R111, RZ, RZ, R69 ;  /* 0x000000ffff6f7224 */ /* 0x000fe400078e0045 */
[----:B------:R-:W-:Y:S02]  /*12140*/  IMAD.MOV.U32 R68, RZ, RZ, R74 ;  /* 0x000000ffff447224 */ /* 0x000fe400078e004a */
[----:B------:R-:W-:-:S05]  /*12150*/  IMAD.MOV.U32 R69, RZ, RZ, R75 ;  /* 0x000000ffff457224 */ /* 0x000fca00078e004b */
[----:B------:R3:W-:Y:S01]  /*12160*/  STS.128 [R0+0x280], R68 ;  /* 0x0002804400007388 */ /* 0x0007e20000000c00 */
[----:B------:R-:W-:Y:S02]  /*12170*/  IMAD.MOV.U32 R108, RZ, RZ, R72 ;  /* 0x000000ffff6c7224 */ /* 0x000fe400078e0048 */
[----:B------:R-:W-:Y:S02]  /*12180*/  IMAD.MOV.U32 R109, RZ, RZ, R73 ;  /* 0x000000ffff6d7224 */ /* 0x000fe400078e0049 */
[----:B---3--:R-:W-:Y:S02]  /*12190*/  IMAD.MOV.U32 R68, RZ, RZ, R156 ;  /* 0x000000ffff447224 */ /* 0x008fe400078e009c */
[----:B------:R-:W-:Y:S02]  /*121a0*/  IMAD.MOV.U32 R69, RZ, RZ, R157 ;  /* 0x000000ffff457224 */ /* 0x000fe400078e009d */
[----:B------:R-:W-:Y:S02]  /*121b0*/  IMAD.MOV.U32 R70, RZ, RZ, R56 ;  /* 0x000000ffff467224 */ /* 0x000fe400078e0038 */
[----:B------:R-:W-:-:S05]  /*121c0*/  IMAD.MOV.U32 R71, RZ, RZ, R57 ;  /* 0x000000ffff477224 */ /* 0x000fca00078e0039 */
[----:B------:R3:W-:Y:S04]  /*121d0*/  STS.128 [R0+0x400], R68 ;  /* 0x0004004400007388 */ /* 0x0007e80000000c00 */
        /* <DEDUP_REMOVED lines=8> */
[----:B------:R-:W4:Y:S04]  /*12260*/  LDL.LU R164, [R1+0x1a0] ;  /* 0x0001a00001a47983 */ /* 0x000f280000300800 */
[----:B------:R-:W4:Y:S04]  /*12270*/  LDL.LU R165, [R1+0x1a4] ;  /* 0x0001a40001a57983 */ /* 0x000f280000300800 */
[----:B------:R-:W4:Y:S04]  /*12280*/  LDL.LU R166, [R1+0x190] ;  /* 0x0001900001a67983 */ /* 0x000f280000300800 */
[----:B------:R-:W4:Y:S01]  /*12290*/  LDL.LU R167, [R1+0x194] ;  /* 0x0001940001a77983 */ /* 0x000f220000300800 */
[----:B------:R-:W-:-:S02]  /*122a0*/  IMAD.MOV.U32 R132, RZ, RZ, R130 ;  /* 0x000000ffff847224 */ /* 0x000fc400078e0082 */
[----:B------:R-:W-:Y:S02]  /*122b0*/  IMAD.MOV.U32 R133, RZ, RZ, R131 ;  /* 0x000000ffff857224 */ /* 0x000fe400078e0083 */
[----:B------:R-:W-:Y:S02]  /*122c0*/  IMAD.MOV.U32 R56, RZ, RZ, R158 ;  /* 0x000000ffff387224 */ /* 0x000fe400078e009e */
[----:B------:R-:W-:Y:S01]  /*122d0*/  IMAD.MOV.U32 R57, RZ, RZ, R159 ;  /* 0x000000ffff397224 */ /* 0x000fe200078e009f */
[----:B------:R-:W-:Y:S04]  /*122e0*/  STS.128 [R0+0x80], R132 ;  /* 0x0000808400007388 */ /* 0x000fe80000000c00 */
[----:B------:R-:W-:Y:S04]  /*122f0*/  STS.128 [R0+0x200], R108 ;  /* 0x0002006c00007388 */ /* 0x000fe80000000c00 */
[----:B------:R-:W-:Y:S04]  /*12300*/  STS.128 [R0+0x480], R56 ;  /* 0x0004803800007388 */ /* 0x000fe80000000c00 */
[----:B---3--:R-:W-:Y:S04]  /*12310*/  STS.128 [R0+0x600], R68 ;  /* 0x0006004400007388 */ /* 0x008fe80000000c00 */
[----:B--2---:R-:W-:Y:S04]  /*12320*/  STS.128 [R0+0x680], R72 ;  /* 0x0006804800007388 */ /* 0x004fe80000000c00 */
[----:B------:R-:W-:Y:S06]  /*12330*/  BAR.SYNC.DEFER_BLOCKING 0x0 ;  /* 0x0000000000007b1d */ /* 0x000fec0000010000 */
[----:B------:R-:W2:Y:S04]  /*12340*/  LDS.128 R160, [R2] ;  /* 0x0000000002a07984 */ /* 0x000ea80000000c00 */
[----:B------:R-:W-:Y:S04]  /*12350*/  LDS.128 R108, [R2+0x800] ;  /* 0x00080000026c7984 */ /* 0x000fe80000000c00 */
[----:B------:R-:W3:Y:S04]  /*12360*/  LDS.128 R156, [R185] ;  /* 0x00000000b99c7984 */ /* 0x000ee80000000c00 */
[----:B------:R-:W-:Y:S04]  /*12370*/  LDS.128 R72, [R185+0x800] ;  /* 0x00080000b9487984 */ /* 0x000fe80000000c00 */
[----:B------:R-:W1:Y:S04]  /*12380*/  LDS.128 R132, [R184] ;  /* 0x00000000b8847984 */ /* 0x000e680000000c00 */
[----:B------:R-:W-:Y:S04]  /*12390*/  LDS.128 R68, [R184+0x800] ;  /* 0x00080000b8447984 */ /* 0x000fe80000000c00 */
[----:B------:R-:W1:Y:S04]  /*123a0*/  LDS.128 R128, [R3] ;  /* 0x0000000003807984 */ /* 0x000e680000000c00 */
[----:B------:R-:W1:Y:S04]  /*123b0*/  LDS.128 R56, [R3+0x800] ;  /* 0x0008000003387984 */ /* 0x000e680000000c00 */
[----:B------:R-:W-:Y:S06]  /*123c0*/  BAR.SYNC.DEFER_BLOCKING 0x0 ;  /* 0x0000000000007b1d */ /* 0x000fec0000010000 */
[----:B----4-:R4:W-:Y:S04]  /*123d0*/  STS.128 [R0], R164 ;  /* 0x000000a400007388 */ /* 0x0109e80000000c00 */
[----:B----4-:R-:W4:Y:S04]  /*123e0*/  LDL.LU R164, [R1+0x1a8] ;  /* 0x0001a80001a47983 */ /* 0x010f280000300800 */
[----:B------:R-:W4:Y:S04]  /*123f0*/  LDL.LU R165, [R1+0x1ac] ;  /* 0x0001ac0001a57983 */ /* 0x000f280000300800 */
[----:B------:R-:W4:Y:S04]  /*12400*/  LDL.LU R166, [R1+0x198] ;  /* 0x0001980001a67983 */ /* 0x000f280000300800 */
[----:B------:R-:W4:Y:S04]  /*12410*/  LDL.LU R167, [R1+0x19c] ;  /* 0x00019c0001a77983 */ /* 0x000f280000300800 */
[----:B------:R-:W2:Y:S04]  /*12420*/  LDL.LU R168, [R1+0x128] ;  /* 0x0001280001a87983 */ /* 0x000ea80000300800 */
[----:B------:R-:W2:Y:S04]  /*12430*/  LDL.LU R169, [R1+0x12c] ;  /* 0x00012c0001a97983 */ /* 0x000ea80000300800 */
[----:B------:R-:W2:Y:S04]  /*12440*/  LDL.LU R170, [R1+0x118] ;  /* 0x0001180001aa7983 */ /* 0x000ea80000300800 */
[----:B------:R-:W2:Y:S04]  /*12450*/  LDL.LU R171, [R1+0x11c] ;  /* 0x00011c0001ab7983 */ /* 0x000ea80000300800 */
[----:B----4-:R4:W-:Y:S04]  /*12460*/  STS.128 [R0+0x80], R164 ;  /* 0x000080a400007388 */ /* 0x0109e80000000c00 */
[----:B----4-:R-:W4:Y:S04]  /*12470*/  LDL.LU R164, [R1+0x130] ;  /* 0x0001300001a47983 */ /* 0x010f280000300800 */
[----:B------:R-:W4:Y:S04]  /*12480*/  LDL.LU R165, [R1+0x134] ;  /* 0x0001340001a57983 */ /* 0x000f280000300800 */
[----:B------:R-:W4:Y:S04]  /*12490*/  LDL.LU R166, [R1+0x120] ;  /* 0x0001200001a67983 */ /* 0x000f280000300800 */
[----:B------:R-:W4:Y:S04]  /*124a0*/  LDL.LU R167, [R1+0x124] ;  /* 0x0001240001a77983 */ /* 0x000f280000300800 */
[----:B--2---:R-:W-:Y:S01]  /*124b0*/  STS.128 [R0+0x200], R168 ;  /* 0x000200a800007388 */ /* 0x004fe20000000c00 */
[----:B------:R-:W-:-:S02]  /*124c0*/  IMAD.MOV.U32 R182, RZ, RZ, R140 ;  /* 0x000000ffffb67224 */ /* 0x000fc400078e008c */
[----:B------:R-:W-:Y:S02]  /*124d0*/  IMAD.MOV.U32 R183, RZ, RZ, R141 ;  /* 0x000000ffffb77224 */ /* 0x000fe400078e008d */
[----:B------:R-:W-:Y:S02]  /*124e0*/  IMAD.MOV.U32 R140, RZ, RZ, R138 ;  /* 0x000000ffff8c7224 */ /* 0x000fe400078e008a */
[----:B------:R-:W-:Y:S02]  /*124f0*/  IMAD.MOV.U32 R141, RZ, RZ, R139 ;  /* 0x000000ffff8d7224 */ /* 0x000fe400078e008b */
[----:B------:R-:W-:Y:S02]  /*12500*/  IMAD.MOV.U32 R180, RZ, RZ, R136 ;  /* 0x000000ffffb47224 */ /* 0x000fe400078e0088 */
[----:B------:R-:W-:Y:S02]  /*12510*/  IMAD.MOV.U32 R181, RZ, RZ, R137 ;  /* 0x000000ffffb57224 */ /* 0x000fe400078e0089 */
        /* <DEDUP_REMOVED lines=9> */
[----:B------:R-:W-:Y:S01]  /*125b0*/  IMAD.MOV.U32 R67, RZ, RZ, R225 ;  /* 0x000000ffff437224 */ /* 0x000fe200078e00e1 */
[----:B----4-:R2:W-:Y:S02]  /*125c0*/  STS.128 [R0+0x280], R164 ;  /* 0x000280a400007388 */ /* 0x0105e40000000c00 */
[----:B--2---:R-:W-:Y:S02]  /*125d0*/  IMAD.MOV.U32 R166, RZ, RZ, R92 ;  /* 0x000000ffffa67224 */ /* 0x004fe400078e005c */
        /* <DEDUP_REMOVED lines=11> */
[----:B------:R-:W-:Y:S04]  /*12690*/  STS.128 [R0+0x400], R164 ;  /* 0x000400a400007388 */ /* 0x000fe80000000c00 */
[----:B------:R-:W-:Y:S04]  /*126a0*/  STS.128 [R0+0x480], R92 ;  /* 0x0004805c00007388 */ /* 0x000fe80000000c00 */
[----:B------:R-:W-:Y:S04]  /*126b0*/  STS.128 [R0+0x600], R88 ;  /* 0x0006005800007388 */ /* 0x000fe80000000c00 */
        /* <DEDUP_REMOVED lines=11> */
[----:B------:R4:W-:Y:S04]  /*12770*/  STS.128 [R0+0x400], R64 ;  /* 0x0004004000007388 */ /* 0x0009e80000000c00 */
[----:B------:R1:W-:Y:S04]  /*12780*/  STS.128 [R0+0x280], R76 ;  /* 0x0002804c00007388 */ /* 0x0003e80000000c00 */
[----:B----4-:R-:W4:Y:S04]  /*12790*/  LDL.LU R64, [R1+0x60] ;  /* 0x0000600001407983 */ /* 0x010f280000300800 */
[----:B------:R-:W4:Y:S04]  /*127a0*/  LDL.LU R65, [R1+0x64] ;  /* 0x0000640001417983 */ /* 0x000f280000300800 */
[----:B------:R-:W4:Y:S04]  /*127b0*/  LDL.LU R66, [R1+0x50] ;  /* 0x0000500001427983 */ /* 0x000f280000300800 */
[----:B------:R-:W4:Y:S04]  /*127c0*/  LDL.LU R67, [R1+0x54] ;  /* 0x0000540001437983 */ /* 0x000f280000300800 */
[----:B-1----:R-:W2:Y:S04]  /*127d0*/  LDL.LU R76, [R1+0x68] ;  /* 0x00006800014c7983 */ /* 0x002ea80000300800 */
[----:B------:R-:W2:Y:S04]  /*127e0*/  LDL.LU R77, [R1+0x6c] ;  /* 0x00006c00014d7983 */ /* 0x000ea80000300800 */
[----:B------:R-:W2:Y:S04]  /*127f0*/  LDL.LU R78, [R1+0x58] ;  /* 0x00005800014e7983 */ /* 0x000ea80000300800 */
[----:B------:R-:W2:Y:S04]  /*12800*/  LDL.LU R79, [R1+0x5c] ;  /* 0x00005c00014f7983 */ /* 0x000ea80000300800 */
[----:B------:R-:W3:Y:S04]  /*12810*/  LDL.LU R196, [R1+0x180] ;  /* 0x0001800001c47983 */ /* 0x000ee80000300800 */
[----:B------:R-:W3:Y:S04]  /*12820*/  LDL.LU R197, [R1+0x184] ;  /* 0x0001840001c57983 */ /* 0x000ee80000300800 */
[----:B------:R-:W3:Y:S04]  /*12830*/  LDL.LU R198, [R1+0x170] ;  /* 0x0001700001c67983 */ /* 0x000ee80000300800 */
[----:B------:R-:W3:Y:S01]  /*12840*/  LDL.LU R199, [R1+0x174] ;  /* 0x0001740001c77983 */ /* 0x000ee20000300800 */
[----:B------:R-:W-:-:S02]  /*12850*/  IMAD.MOV.U32 R224, RZ, RZ, R218 ;  /* 0x000000ffffe07224 */ /* 0x000fc400078e00da */
[----:B------:R-:W-:Y:S01]  /*12860*/  IMAD.MOV.U32 R225, RZ, RZ, R219 ;  /* 0x000000ffffe17224 */ /* 0x000fe200078e00db */
[----:B------:R-:W-:Y:S04]  /*12870*/  STS.128 [R0], R180 ;  /* 0x000000b400007388 */ /* 0x000fe80000000c00 */
[----:B------:R-:W-:Y:S04]  /*12880*/  STS.128 [R0+0x80], R140 ;  /* 0x0000808c00007388 */ /* 0x000fe80000000c00 */
[----:B------:R-:W-:Y:S04]  /*12890*/  STS.128 [R0+0x200], R136 ;  /* 0x0002008800007388 */ /* 0x000fe80000000c00 */
[----:B------:R-:W-:Y:S01]  /*128a0*/  STS.128 [R0+0x480], R224 ;  /* 0x000480e000007388 */ /* 0x000fe20000000c00 */
[----:B------:R-:W-:-:S02]  /*128b0*/  LOP3.LUT R219, R2, 0x20, RZ, 0x3c, !PT ;  /* 0x0000002002db7812 */ /* 0x000fc400078e3cff */
[----:B------:R-:W-:Y:S01]  /*128c0*/  LOP3.LUT R218, R2, 0x40, RZ, 0x3c, !PT ;  /* 0x0000004002da7812 */ /* 0x000fe200078e3cff */
[----:B----4-:R-:W-:Y:S04]  /*128d0*/  STS.128 [R0+0x600], R64 ;  /* 0x0006004000007388 */ /* 0x010fe80000000c00 */
[----:B--2---:R-:W-:Y:S04]  /*128e0*/  STS.128 [R0+0x680], R76 ;  /* 0x0006804c00007388 */ /* 0x004fe80000000c00 */
        /* <DEDUP_REMOVED lines=28> */
[----:B------:R-:W-:Y:S01]  /*12ab0*/  IMAD.MOV.U32 R207, RZ, RZ, R125 ;  /* 0x000000ffffcf7224 */ /* 0x000fe200078e007d */
[----:B------:R-:W4:Y:S01]  /*12ac0*/  LDL.LU R217, [R1+0x238] ;  /* 0x0002380001d97983 */ /* 0x000f220000300800 */
[----:B------:R-:W-:Y:S02]  /*12ad0*/  IMAD.MOV.U32 R208, RZ, RZ, R122 ;  /* 0x000000ffffd07224 */ /* 0x000fe400078e007a */
[----:B------:R-:W-:Y:S02]  /*12ae0*/  IMAD.MOV.U32 R209, RZ, RZ, R123 ;  /* 0x000000ffffd17224 */ /* 0x000fe400078e007b */
[----:B------:R-:W-:-:S02]  /*12af0*/  IMAD.MOV.U32 R210, RZ, RZ, R126 ;  /* 0x000000ffffd27224 */ /* 0x000fc400078e007e */
[----:B------:R-:W-:Y:S02]  /*12b00*/  IMAD.MOV.U32 R211, RZ, RZ, R127 ;  /* 0x000000ffffd37224 */ /* 0x000fe400078e007f */
[----:B--2---:R-:W-:Y:S02]  /*12b10*/  IMAD.MOV.U32 R200, RZ, RZ, R98 ;  /* 0x000000ffffc87224 */ /* 0x004fe400078e0062 */
[----:B------:R-:W-:Y:S02]  /*12b20*/  IMAD.MOV.U32 R201, RZ, RZ, R99 ;  /* 0x000000ffffc97224 */ /* 0x000fe400078e0063 */
[----:B------:R-:W-:Y:S02]  /*12b30*/  IMAD.MOV.U32 R202, RZ, RZ, R102 ;  /* 0x000000ffffca7224 */ /* 0x000fe400078e0066 */
[----:B------:R-:W-:Y:S01]  /*12b40*/  IMAD.MOV.U32 R203, RZ, RZ, R103 ;  /* 0x000000ffffcb7224 */ /* 0x000fe200078e0067 */
[----:B------:R-:W-:Y:S04]  /*12b50*/  STS.128 [R0+0x600], R204 ;  /* 0x000600cc00007388 */ /* 0x000fe80000000c00 */
[----:B------:R-:W-:Y:S04]  /*12b60*/  STS.128 [R0+0x480], R200 ;  /* 0x000480c800007388 */ /* 0x000fe80000000c00 */
[----:B------:R-:W-:Y:S01]  /*12b70*/  STS.128 [R0+0x680], R208 ;  /* 0x000680d000007388 */ /* 0x000fe20000000c00 */
[----:B------:R-:W-:-:S02]  /*12b80*/  IMAD.MOV.U32 R98, RZ, RZ, R148 ;  /* 0x000000ffff627224 */ /* 0x000fc400078e0094 */
[----:B------:R-:W-:Y:S01]  /*12b90*/  IMAD.MOV.U32 R99, RZ, RZ, R149 ;  /* 0x000000ffff637224 */ /* 0x000fe200078e0095 */
[----:B------:R-:W2:Y:S04]  /*12ba0*/  LDL.LU R216, [R1+0x23c] ;  /* 0x00023c0001d87983 */ /* 0x000ea80000300800 */
[----:B---3--:R3:W-:Y:S02]  /*12bb0*/  STS.128 [R0+0x280], R196 ;  /* 0x000280c400007388 */ /* 0x0087e40000000c00 */
[----:B---3--:R-:W-:Y:S02]  /*12bc0*/  IMAD.MOV.U32 R196, RZ, RZ, R96 ;  /* 0x000000ffffc47224 */ /* 0x008fe400078e0060 */
[----:B------:R-:W-:Y:S02]  /*12bd0*/  IMAD.MOV.U32 R197, RZ, RZ, R97 ;  /* 0x000000ffffc57224 */ /* 0x000fe400078e0061 */
[----:B------:R-:W-:-:S02]  /*12be0*/  IMAD.MOV.U32 R198, RZ, RZ, R100 ;  /* 0x000000ffffc67224 */ /* 0x000fc400078e0064 */
[----:B------:R-:W-:-:S05]  /*12bf0*/  IMAD.MOV.U32 R199, RZ, RZ, R101 ;  /* 0x000000ffffc77224 */ /* 0x000fca00078e0065 */
[----:B------:R-:W-:Y:S04]  /*12c00*/  STS.128 [R0+0x400], R196 ;  /* 0x000400c400007388 */ /* 0x000fe80000000c00 */
[----:B------:R-:W-:Y:S01]  /*12c10*/  BAR.SYNC.DEFER_BLOCKING 0x0 ;  /* 0x0000000000007b1d */ /* 0x000fe20000010000 */
[----:B------:R-:W-:Y:S02]  /*12c20*/  IMAD.MOV.U32 R96, RZ, RZ, R144 ;  /* 0x000000ffff607224 */ /* 0x000fe400078e0090 */
[----:B------:R-:W-:-:S03]  /*12c30*/  IMAD.MOV.U32 R97, RZ, RZ, R145 ;  /* 0x000000ffff617224 */ /* 0x000fc600078e0091 */
[----:B------:R-:W3:Y:S04]  /*12c40*/  LDS.128 R100, [R2] ;  /* 0x0000000002647984 */ /* 0x000ee80000000c00 */
        /* <DEDUP_REMOVED lines=9> */
[----:B-1----:R-:W-:-:S02]  /*12ce0*/  IMAD.MOV.U32 R98, RZ, RZ, R152 ;  /* 0x000000ffff627224 */ /* 0x002fc400078e0098 */
[----:B------:R-:W-:Y:S02]  /*12cf0*/  IMAD.MOV.U32 R99, RZ, RZ, R153 ;  /* 0x000000ffff637224 */ /* 0x000fe400078e0099 */
[----:B------:R-:W-:Y:S02]  /*12d00*/  IMAD.MOV.U32 R152, RZ, RZ, R82 ;  /* 0x000000ffff987224 */ /* 0x000fe400078e0052 */
[----:B------:R-:W-:Y:S01]  /*12d10*/  IMAD.MOV.U32 R153, RZ, RZ, R83 ;  /* 0x000000ffff997224 */ /* 0x000fe200078e0053 */
[----:B------:R-:W2:Y:S04]  /*12d20*/  LDL.LU R82, [R1+0x20] ;  /* 0x0000200001527983 */ /* 0x000ea80000300800 */
[----:B------:R-:W2:Y:S01]  /*12d30*/  LDL.LU R83, [R1+0x24] ;  /* 0x0000240001537983 */ /* 0x000ea20000300800 */
[----:B------:R-:W-:-:S02]  /*12d40*/  IMAD.MOV.U32 R96, RZ, RZ, R80 ;  /* 0x000000ffff607224 */ /* 0x000fc400078e0050 */
[----:B------:R-:W-:Y:S02]  /*12d50*/  IMAD.MOV.U32 R97, RZ, RZ, R81 ;  /* 0x000000ffff617224 */ /* 0x000fe400078e0051 */
[----:B------:R-:W-:Y:S02]  /*12d60*/  IMAD.MOV.U32 R80, RZ, RZ, R248 ;  /* 0x000000ffff507224 */ /* 0x000fe400078e00f8 */
[----:B------:R-:W-:Y:S01]  /*12d70*/  IMAD.MOV.U32 R81, RZ, RZ, R249 ;  /* 0x000000ffff517224 */ /* 0x000fe200078e00f9 */
[----:B------:R-:W-:Y:S04]  /*12d80*/  STS.128 [R0+0x200], R96 ;  /* 0x0002006000007388 */ /* 0x000fe80000000c00 */
[----:B--2---:R1:W-:Y:S04]  /*12d90*/  STS.128 [R0+0x400], R80 ;  /* 0x0004005000007388 */ /* 0x0043e80000000c00 */
[----:B-1----:R-:W2:Y:S04]  /*12da0*/  LDL.LU R82, [R1+0x28] ;  /* 0x0000280001527983 */ /* 0x002ea80000300800 */
[----:B------:R-:W2:Y:S01]  /*12db0*/  LDL.LU R83, [R1+0x2c] ;  /* 0x00002c0001537983 */ /* 0x000ea20000300800 */
[----:B------:R-:W-:Y:S01]  /*12dc0*/  IADD3 R96, R252, 0x1, RZ ;  /* 0x00000001fc607810 */ /* 0x000fe20007ffe0ff */
[----:B------:R-:W-:-:S02]  /*12dd0*/  IMAD.MOV.U32 R80, RZ, RZ, R250 ;  /* 0x000000ffff507224 */ /* 0x000fc400078e00fa */
[----:B------:R-:W-:Y:S01]  /*12de0*/  IMAD.MOV.U32 R81, RZ, RZ, R251 ;  /* 0x000000ffff517224 */ /* 0x000fe200078e00fb */
[----:B------:R-:W-:Y:S01]  /*12df0*/  ISETP.GE.AND P5, PT, R96, c[0x0][0x17c], PT ;  /* 0x00005f0060007a0c */ /* 0x000fe20003fa6270 */
[----:B------:R-:W3:Y:S04]  /*12e00*/  LDL.LU R226, [R1+0x10] ;  /* 0x0000100001e27983 */ /* 0x000ee80000300800 */
[----:B------:R-:W3:Y:S04]  /*12e10*/  LDL.LU R96, [R1+0x40] ;  /* 0x0000400001607983 */ /* 0x000ee80000300800 */
[----:B------:R-:W3:Y:S04]  /*12e20*/  LDL.LU R97, [R1+0x44] ;  /* 0x0000440001617983 */ /* 0x000ee80000300800 */
[----:B------:R-:W3:Y:S04]  /*12e30*/  LDL.LU R98, [R1+0x30] ;  /* 0x0000300001627983 */ /* 0x000ee80000300800 */
[----:B------:R-:W3:Y:S04]  /*12e40*/  LDL.LU R99, [R1+0x34] ;  /* 0x0000340001637983 */ /* 0x000ee80000300800 */
[----:B--2---:R1:W-:Y:S04]  /*12e50*/  STS.128 [R0+0x480], R80 ;  /* 0x0004805000007388 */ /* 0x0043e80000000c00 */
[----:B-1----:R-:W2:Y:S04]  /*12e60*/  LDL.LU R80, [R1+0x48] ;  /* 0x0000480001507983 */ /* 0x002ea80000300800 */
[----:B------:R-:W2:Y:S04]  /*12e70*/  LDL.LU R81, [R1+0x4c] ;  /* 0x00004c0001517983 */ /* 0x000ea80000300800 */
[----:B------:R-:W2:Y:S04]  /*12e80*/  LDL.LU R227, [R1+0x14] ;  /* 0x0000140001e37983 */ /* 0x000ea80000300800 */
[----:B------:R-:W2:Y:S04]  /*12e90*/  LDL.LU R82, [R1+0x38] ;  /* 0x0000380001527983 */ /* 0x000ea80000300800 */
[----:B------:R-:W2:Y:S01]  /*12ea0*/  LDL.LU R83, [R1+0x3c] ;  /* 0x00003c0001537983 */ /* 0x000ea20000300800 */
[----:B------:R-:W-:Y:S01]  /*12eb0*/  IADD3 R145, R252, 0x2, RZ ;  /* 0x00000002fc917810 */ /* 0x000fe20007ffe0ff */
[----:B------:R-:W-:-:S02]  /*12ec0*/  IMAD.MOV.U32 R148, RZ, RZ, R146 ;  /* 0x000000ffff947224 */ /* 0x000fc400078e0092 */
[----:B------:R-:W-:Y:S01]  /*12ed0*/  IMAD.MOV.U32 R149, RZ, RZ, R147 ;  /* 0x000000ffff957224 */ /* 0x000fe200078e0093 */
[----:B------:R-:W-:Y:S01]  /*12ee0*/  ISETP.GE.AND P4, PT, R145, c[0x0][0x17c], PT ;  /* 0x00005f0091007a0c */ /* 0x000fe20003f86270 */
[----:B----4-:R-:W-:Y:S02]  /*12ef0*/  IMAD R145, R217, c[0x0][0x194], RZ ;  /* 0x00006500d9917a24 */ /* 0x010fe400078e02ff */
[----:B------:R-:W-:Y:S01]  /*12f00*/  IMAD.MOV.U32 R146, RZ, RZ, c[0x0][0x194] ;  /* 0x00006500ff927624 */ /* 0x000fe200078e00ff */
[----:B------:R1:W-:Y:S01]  /*12f10*/  STS.128 [R0+0x80], R148 ;  /* 0x0000809400007388 */ /* 0x0003e20000000c00 */
[----:B------:R-:W-:-:S03]  /*12f20*/  IADD3 R144, R252, 0x3, RZ ;  /* 0x00000003fc907810 */ /* 0x000fc60007ffe0ff */
[----:B------:R-:W-:Y:S01]  /*12f30*/  STS.128 [R0+0x280], R152 ;  /* 0x0002809800007388 */ /* 0x000fe20000000c00 */
[----:B------:R-:W-:-:S03]  /*12f40*/  IMAD R146, R146, 0x80, R145 ;  /* 0x0000008092927824 */ /* 0x000fc600078e0291 */
[----:B---3--:R3:W-:Y:S01]  /*12f50*/  STS.128 [R0+0x600], R96 ;  /* 0x0006006000007388 */ /* 0x0087e20000000c00 */
[----:B------:R-:W-:Y:S02]  /*12f60*/  ISETP.GE.AND P3, PT, R144, c[0x0][0x17c], PT ;  /* 0x00005f0090007a0c */ /* 0x000fe40003f66270 */
[----:B------:R-:W-:Y:S02]  /*12f70*/  LEA R144, P0, R145, c[0x0][0x170], 0x2 ;  /* 0x00005c0091907a11 */ /* 0x000fe400078010ff */
[----:B------:R-:W-:Y:S02]  /*12f80*/  ISETP.GE.AND P2, PT, R217, c[0x0][0x178], PT ;  /* 0x00005e00d9007a0c */ /* 0x000fe40003f46270 */
[C---:B------:R-:W-:Y:S01]  /*12f90*/  ISETP.GE.AND P6, PT, R252.reuse, c[0x0][0x17c], PT ;  /* 0x00005f00fc007a0c */ /* 0x040fe20003fc6270 */
[C---:B-1----:R-:W-:Y:S01]  /*12fa0*/  IMAD R149, R252.reuse, c[0x0][0x198], RZ ;  /* 0x00006600fc957a24 */ /* 0x042fe200078e02ff */
[----:B------:R-:W-:Y:S02]  /*12fb0*/  LEA.HI.X.SX32 R145, R145, c[0x0][0x174], 0x2, P0 ;  /* 0x00005d0091917a11 */ /* 0x000fe400000f16ff */
[----:B------:R-:W-:-:S02]  /*12fc0*/  ISETP.LT.AND P2, PT, R252, c[0x0][0x17c], !P2 ;  /* 0x00005f00fc007a0c */ /* 0x000fc40005741270 */
[----:B---3--:R-:W-:Y:S02]  /*12fd0*/  LEA R96, P1, R146, c[0x0][0x170], 0x2 ;  /* 0x00005c0092607a11 */ /* 0x008fe400078210ff */
[----:B------:R-:W-:Y:S02]  /*12fe0*/  ISETP.LT.AND P6, PT, R216, c[0x0][0x178], !P6 ;  /* 0x00005e00d8007a0c */ /* 0x000fe400077c1270 */
[----:B------:R-:W-:Y:S02]  /*12ff0*/  LEA.HI.X.SX32 R97, R146, c[0x0][0x174], 0x2, P1 ;  /* 0x00005d0092617a11 */ /* 0x000fe400008f16ff */
[----:B------:R-:W-:Y:S01]  /*13000*/  ISETP.LT.AND P1, PT, R217, c[0x0][0x178], !P5 ;  /* 0x00005e00d9007a0c */ /* 0x000fe20006f21270 */
[----:B------:R-:W-:-:S04]  /*13010*/  IMAD.WIDE R98, R149, 0x4, R144 ;  /* 0x0000000495627825 */ /* 0x000fc800078e0290 */
[C---:B------:R-:W-:Y:S01]  /*13020*/  IMAD.WIDE R146, R149.reuse, 0x4, R96 ;  /* 0x0000000495927825 */ /* 0x040fe200078e0260 */
[----:B------:R-:W-:Y:S01]  /*13030*/  IADD3 R149, R149, c[0x0][0x198], RZ ;  /* 0x0000660095957a10 */ /* 0x000fe20007ffe0ff */
[----:B--2---:R1:W-:Y:S04]  /*13040*/  STS.128 [R0+0x680], R80 ;  /* 0x0006805000007388 */ /* 0x0043e80000000c00 */
[----:B------:R-:W-:Y:S01]  /*13050*/  BAR.SYNC.DEFER_BLOCKING 0x0 ;  /* 0x0000000000007b1d */ /* 0x000fe20000010000 */
[----:B-1----:R-:W-:-:S05]  /*13060*/  IMAD.WIDE R82, R149, 0x4, R144 ;  /* 0x0000000495527825 */ /* 0x002fca00078e0290 */
[----:B------:R1:W-:Y:S04]  /*13070*/  @P2 STG.E [R98.64], R226 ;  /* 0x000000e262002986 */ /* 0x0003e8000c101908 */
[----:B------:R-:W-:Y:S04]  /*13080*/  @P6 STG.E [R146.64], R4 ;  /* 0x0000000492006986 */ /* 0x000fe8000c101908 */
[----:B------:R2:W-:Y:S04]  /*13090*/  @P1 STG.E [R82.64], R227 ;  /* 0x000000e352001986 */ /* 0x0005e8000c101908 */
[----:B-1----:R-:W3:Y:S04]  /*130a0*/  LDL.LU R226, [R1] ;  /* 0x0000000001e27983 */ /* 0x002ee80000300800 */
[----:B--2---:R-:W2:Y:S01]  /*130b0*/  LDL.LU R227, [R1+0x4] ;  /* 0x0000040001e37983 */ /* 0x004ea20000300800 */
[----:B------:R-:W-:Y:S01]  /*130c0*/  ISETP.LT.AND P5, PT, R216, c[0x0][0x178], !P5 ;  /* 0x00005e00d8007a0c */ /* 0x000fe20006fa1270 */
[C---:B------:R-:W-:Y:S01]  /*130d0*/  IMAD.WIDE R80, R149.reuse, 0x4, R96 ;  /* 0x0000000495507825 */ /* 0x040fe200078e0260 */
[----:B------:R-:W-:-:S02]  /*130e0*/  IADD3 R151, R149, c[0x0][0x198], RZ ;  /* 0x0000660095977a10 */ /* 0x000fc40007ffe0ff */
[----:B------:R-:W-:Y:S02]  /*130f0*/  ISETP.LT.AND P6, PT, R217, c[0x0][0x178], !P4 ;  /* 0x00005e00d9007a0c */ /* 0x000fe400067c1270 */
[----:B------:R-:W-:Y:S01]  /*13100*/  ISETP.LT.AND P4, PT, R216, c[0x0][0x178], !P4 ;  /* 0x00005e00d8007a0c */ /* 0x000fe20006781270 */
[----:B------:R-:W-:-:S06]  /*13110*/  IMAD.WIDE R98, R151, 0x4, R144 ;  /* 0x0000000497627825 */ /* 0x000fcc00078e0290 */
[----:B------:R1:W-:Y:S01]  /*13120*/  @P5 STG.E [R80.64], R5 ;  /* 0x0000000550005986 */ /* 0x0003e2000c101908 */
[----:B------:R-:W-:Y:S01]  /*13130*/  ISETP.LT.AND P5, PT, R217, c[0x0][0x178], !P3 ;  /* 0x00005e00d9007a0c */ /* 0x000fe20005fa1270 */
[C---:B------:R-:W-:Y:S01]  /*13140*/  IMAD.WIDE R146, R151.reuse, 0x4, R96 ;  /* 0x0000000497927825 */ /* 0x040fe200078e0260 */
[----:B------:R-:W-:Y:S02]  /*13150*/  ISETP.LT.AND P3, PT, R216, c[0x0][0x178], !P3 ;  /* 0x00005e00d8007a0c */ /* 0x000fe40005f61270 */
[----:B------:R-:W-:Y:S02]  /*13160*/  IADD3 R151, R151, c[0x0][0x198], RZ ;  /* 0x0000660097977a10 */ /* 0x000fe40007ffe0ff */
[C---:B------:R-:W-:Y:S02]  /*13170*/  IADD3 R148, R252.reuse, 0x4, RZ ;  /* 0x00000004fc947810 */ /* 0x040fe40007ffe0ff */
[----:B------:R-:W-:Y:S01]  /*13180*/  IADD3 R0, R252, 0x5, RZ ;  /* 0x00000005fc007810 */ /* 0x000fe20007ffe0ff */
[C---:B------:R-:W-:Y:S01]  /*13190*/  IMAD.WIDE R82, R151.reuse, 0x4, R144 ;  /* 0x0000000497527825 */ /* 0x040fe200078e0290 */
[----:B------:R-:W-:Y:S01]  /*131a0*/  ISETP.GE.AND P0, PT, R148, c[0x0][0x17c], PT ;  /* 0x00005f0094007a0c */ /* 0x000fe20003f06270 */
[----:B------:R4:W-:Y:S02]  /*131b0*/  @P6 STG.E [R98.64], R244 ;  /* 0x000000f462006986 */ /* 0x0009e4000c101908 */
[C---:B-1----:R-:W-:Y:S01]  /*131c0*/  IMAD.WIDE R4, R151.reuse, 0x4, R96 ;  /* 0x0000000497047825 */ /* 0x042fe200078e0260 */
[----:B------:R-:W-:Y:S01]  /*131d0*/  ISETP.GE.AND P2, PT, R0, c[0x0][0x17c], PT ;  /* 0x00005f0000007a0c */ /* 0x000fe20003f46270 */
[----:B------:R-:W-:Y:S01]  /*131e0*/  @P4 STG.E [R146.64], R32 ;  /* 0x0000002092004986 */ /* 0x000fe2000c101908 */
[----:B------:R-:W-:-:S02]  /*131f0*/  IADD3 R149, R151, c[0x0][0x198], RZ ;  /* 0x0000660097957a10 */ /* 0x000fc40007ffe0ff */
[----:B------:R-:W-:Y:S01]  /*13200*/  ISETP.LT.AND P6, PT, R217, c[0x0][0x178], !P0 ;  /* 0x00005e00d9007a0c */ /* 0x000fe200047c1270 */
[----:B------:R1:W-:Y:S01]  /*13210*/  @P5 STG.E [R82.64], R245 ;  /* 0x000000f552005986 */ /* 0x0003e2000c101908 */
[----:B------:R-:W-:-:S03]  /*13220*/  ISETP.LT.AND P0, PT, R216, c[0x0][0x178], !P0 ;  /* 0x00005e00d8007a0c */ /* 0x000fc60004701270 */
[----:B------:R1:W-:Y:S01]  /*13230*/  @P3 STG.E [R4.64], R33 ;  /* 0x0000002104003986 */ /* 0x0003e2000c101908 */
[----:B------:R-:W-:Y:S01]  /*13240*/  ISETP.LT.AND P3, PT, R217, c[0x0][0x178], !P2 ;  /* 0x00005e00d9007a0c */ /* 0x000fe20005761270 */
[C---:B------:R-:W-:Y:S01]  /*13250*/  IMAD.WIDE R80, R149.reuse, 0x4, R144 ;  /* 0x0000000495507825 */ /* 0x040fe200078e0290 */
[----:B------:R-:W-:Y:S02]  /*13260*/  ISETP.LT.AND P2, PT, R216, c[0x0][0x178], !P2 ;  /* 0x00005e00d8007a0c */ /* 0x000fe40005741270 */
[----:B------:R-:W-:Y:S01]  /*13270*/  IADD3 R0, R252, 0x6, RZ ;  /* 0x00000006fc007810 */ /* 0x000fe20007ffe0ff */
[C---:B----4-:R-:W-:Y:S01]  /*13280*/  IMAD.WIDE R98, R149.reuse, 0x4, R96 ;  /* 0x0000000495627825 */ /* 0x050fe200078e0260 */
[----:B------:R-:W-:Y:S02]  /*13290*/  IADD3 R149, R149, c[0x0][0x198], RZ ;  /* 0x0000660095957a10 */ /* 0x000fe40007ffe0ff */
[----:B------:R-:W-:Y:S02]  /*132a0*/  ISETP.GE.AND P1, PT, R0, c[0x0][0x17c], PT ;  /* 0x00005f0000007a0c */ /* 0x000fe40003f26270 */
[----:B------:R-:W-:Y:S01]  /*132b0*/  IADD3 R0, R252, 0x7, RZ ;  /* 0x00000007fc007810 */ /* 0x000fe20007ffe0ff */
[C---:B-1----:R-:W-:Y:S01]  /*132c0*/  IMAD.WIDE R82, R149.reuse, 0x4, R144 ;  /* 0x0000000495527825 */ /* 0x042fe200078e0290 */
[----:B------:R1:W-:Y:S03]  /*132d0*/  @P6 STG.E [R80.64], R236 ;  /* 0x000000ec50006986 */ /* 0x0003e6000c101908 */
[C---:B------:R-:W-:Y:S01]  /*132e0*/  IMAD.WIDE R4, R149.reuse, 0x4, R96 ;  /* 0x0000000495047825 */ /* 0x040fe200078e0260 */
        /* <DEDUP_REMOVED lines=11> */
[C---:B-1----:R-:W-:Y:S01]  /*133a0*/  IMAD.WIDE R80, R147.reuse, 0x4, R96 ;  /* 0x0000000493507825 */ /* 0x042fe200078e0260 */
[----:B------:R-:W-:Y:S02]  /*133b0*/  IADD3 R147, R147, c[0x0][0x198], RZ ;  /* 0x0000660093937a10 */ /* 0x000fe40007ffe0ff */
[----:B------:R-:W-:Y:S02]  /*133c0*/  ISETP.GE.AND P5, PT, R0, c[0x0][0x17c], PT ;  /* 0x00005f0000007a0c */ /* 0x000fe40003fa6270 */
[----:B------:R-:W-:Y:S01]  /*133d0*/  IADD3 R0, R252, 0x9, RZ ;  /* 0x00000009fc007810 */ /* 0x000fe20007ffe0ff */
[C---:B----4-:R-:W-:Y:S01]  /*133e0*/  IMAD.WIDE R82, R147.reuse, 0x4, R144 ;  /* 0x0000000493527825 */ /* 0x050fe200078e0290 */
[----:B------:R1:W-:Y:S03]  /*133f0*/  @P6 STG.E [R32.64], R228 ;  /* 0x000000e420006986 */ /* 0x0003e6000c101908 */
[C---:B------:R-:W-:Y:S01]  /*13400*/  IMAD.WIDE R4, R147.reuse, 0x4, R96 ;  /* 0x0000000493047825 */ /* 0x040fe200078e0260 */
[----:B------:R-:W-:Y:S01]  /*13410*/  ISETP.GE.AND P0, PT, R0, c[0x0][0x17c], PT ;  /* 0x00005f0000007a0c */ /* 0x000fe20003f06270 */
[----:B------:R4:W-:Y:S01]  /*13420*/  @P1 STG.E [R80.64], R24 ;  /* 0x0000001850001986 */ /* 0x0009e2000c101908 */
[----:B------:R-:W-:-:S02]  /*13430*/  IADD3 R99, R147, c[0x0][0x198], RZ ;  /* 0x0000660093637a10 */ /* 0x000fc40007ffe0ff */
[----:B------:R-:W-:Y:S01]  /*13440*/  ISETP.LT.AND P6, PT, R217, c[0x0][0x178], !P5 ;  /* 0x00005e00d9007a0c */ /* 0x000fe20006fc1270 */
[----:B------:R-:W-:Y:S01]  /*13450*/  @P2 STG.E [R82.64], R229 ;  /* 0x000000e552002986 */ /* 0x000fe2000c101908 */
[----:B------:R-:W-:-:S03]  /*13460*/  ISETP.LT.AND P5, PT, R216, c[0x0][0x178], !P5 ;  /* 0x00005e00d8007a0c */ /* 0x000fc60006fa1270 */
[----:B------:R-:W-:Y:S01]  /*13470*/  @P4 STG.E [R4.64], R25 ;  /* 0x0000001904004986 */ /* 0x000fe2000c101908 */
[----:B------:R-:W-:Y:S01]  /*13480*/  ISETP.LT.AND P4, PT, R217, c[0x0][0x178], !P0 ;  /* 0x00005e00d9007a0c */ /* 0x000fe20004781270 */
[----:B------:R-:W-:-:S04]  /*13490*/  IMAD.WIDE R28, R99, 0x4, R144 ;  /* 0x00000004631c7825 */ /* 0x000fc800078e0290 */
[C---:B-1----:R-:W-:Y:S01]  /*134a0*/  IMAD.WIDE R32, R99.reuse, 0x4, R96 ;  /* 0x0000000463207825 */ /* 0x042fe200078e0260 */
[----:B------:R-:W-:-:S05]  /*134b0*/  IADD3 R99, R99, c[0x0][0x198], RZ ;  /* 0x0000660063637a10 */ /* 0x000fca0007ffe0ff */
[----:B----4-:R-:W-:Y:S01]  /*134c0*/  IMAD.WIDE R80, R99, 0x4, R144 ;  /* 0x0000000463507825 */ /* 0x010fe200078e0290 */
[----:B---3--:R1:W-:Y:S04]  /*134d0*/  @P6 STG.E [R28.64], R226 ;  /* 0x000000e21c006986 */ /* 0x0083e8000c101908 */
[----:B------:R-:W-:Y:S04]  /*134e0*/  @P5 STG.E [R32.64], R20 ;  /* 0x0000001420005986 */ /* 0x000fe8000c101908 */
[----:B--2---:R2:W-:Y:S04]  /*134f0*/  @P4 STG.E [R80.64], R227 ;  /* 0x000000e350004986 */ /* 0x0045e8000c101908 */
[----:B-1----:R-:W3:Y:S04]  /*13500*/  LDL.LU R226, [R1+0x18] ;  /* 0x0000180001e27983 */ /* 0x002ee80000300800 */
[----:B--2---:R-:W2:Y:S01]  /*13510*/  LDL.LU R227, [R1+0x1c] ;  /* 0x00001c0001e37983 */ /* 0x004ea20000300800 */
[----:B------:R-:W-:-:S02]  /*13520*/  ISETP.LT.AND P0, PT, R216, c[0x0][0x178], !P0 ;  /* 0x00005e00d8007a0c */ /* 0x000fc40004701270 */
[----:B------:R-:W-:Y:S01]  /*13530*/  IADD3 R0, R252, 0xa, RZ ;  /* 0x0000000afc007810 */ /* 0x000fe20007ffe0ff */
[----:B------:R-:W-:-:S03]  /*13540*/  IMAD.WIDE R4, R99, 0x4, R96 ;  /* 0x0000000463047825 */ /* 0x000fc600078e0260 */
[----:B------:R-:W-:Y:S02]  /*13550*/  ISETP.GE.AND P3, PT, R0, c[0x0][0x17c], PT ;  /* 0x00005f0000007a0c */ /* 0x000fe40003f66270 */
[----:B------:R-:W-:Y:S02]  /*13560*/  IADD3 R0, R252, 0xb, RZ ;  /* 0x0000000bfc007810 */ /* 0x000fe40007ffe0ff */
[----:B------:R-:W-:Y:S02]  /*13570*/  IADD3 R83, R99, c[0x0][0x198], RZ ;  /* 0x0000660063537a10 */ /* 0x000fe40007ffe0ff */
[----:B------:R-:W-:Y:S01]  /*13580*/  ISETP.GE.AND P1, PT, R0, c[0x0][0x17c], PT ;  /* 0x00005f0000007a0c */ /* 0x000fe20003f26270 */
[----:B------:R1:W-:Y:S01]  /*13590*/  @P0 STG.E [R4.64], R21 ;  /* 0x0000001504000986 */ /* 0x0003e2000c101908 */
[----:B------:R-:W-:Y:S02]  /*135a0*/  ISETP.LT.AND P6, PT, R217, c[0x0][0x178], !P3 ;  /* 0x00005e00d9007a0c */ /* 0x000fe40005fc1270 */
[----:B------:R-:W-:-:S02]  /*135b0*/  ISETP.LT.AND P3, PT, R216, c[0x0][0x178], !P3 ;  /* 0x00005e00d8007a0c */ /* 0x000fc40005f61270 */
[----:B------:R-:W-:Y:S01]  /*135c0*/  ISETP.LT.AND P0, PT, R217, c[0x0][0x178], !P1 ;  /* 0x00005e00d9007a0c */ /* 0x000fe20004f01270 */
[C---:B------:R-:W-:Y:S01]  /*135d0*/  IMAD.WIDE R24, R83.reuse, 0x4, R144 ;  /* 0x0000000453187825 */ /* 0x040fe200078e0290 */
[----:B------:R-:W-:Y:S02]  /*135e0*/  ISETP.LT.AND P1, PT, R216, c[0x0][0x178], !P1 ;  /* 0x00005e00d8007a0c */ /* 0x000fe40004f21270 */
[----:B------:R-:W-:Y:S01]  /*135f0*/  IADD3 R0, R252, 0xc, RZ ;  /* 0x0000000cfc007810 */ /* 0x000fe20007ffe0ff */
[C---:B------:R-:W-:Y:S01]  /*13600*/  IMAD.WIDE R28, R83.reuse, 0x4, R96 ;  /* 0x00000004531c7825 */ /* 0x040fe200078e0260 */
[----:B------:R-:W-:Y:S02]  /*13610*/  IADD3 R83, R83, c[0x0][0x198], RZ ;  /* 0x0000660053537a10 */ /* 0x000fe40007ffe0ff */
[----:B------:R-:W-:Y:S02]  /*13620*/  ISETP.GE.AND P2, PT, R0, c[0x0][0x17c], PT ;  /* 0x00005f0000007a0c */ /* 0x000fe40003f46270 */
[----:B------:R-:W-:Y:S01]  /*13630*/  IADD3 R0, R252, 0xd, RZ ;  /* 0x0000000dfc007810 */ /* 0x000fe20007ffe0ff */
[C---:B------:R-:W-:Y:S01]  /*13640*/  IMAD.WIDE R32, R83.reuse, 0x4, R144 ;  /* 0x0000000453207825 */ /* 0x040fe200078e0290 */
[----:B------:R4:W-:Y:S03]  /*13650*/  @P6 STG.E [R24.64], R240 ;  /* 0x000000f018006986 */ /* 0x0009e6000c101908 */
[C---:B-1----:R-:W-:Y:S01]  /*13660*/  IMAD.WIDE R4, R83.reuse, 0x4, R96 ;  /* 0x0000000453047825 */ /* 0x042fe200078e0260 */
[----:B------:R-:W-:Y:S01]  /*13670*/  ISETP.GE.AND P5, PT, R0, c[0x0][0x17c], PT ;  /* 0x00005f0000007a0c */ /* 0x000fe20003fa6270 */
[----:B------:R1:W-:Y:S01]  /*13680*/  @P3 STG.E [R28.64], R16 ;  /* 0x000000101c003986 */ /* 0x0003e2000c101908 */
[----:B------:R-:W-:-:S02]  /*13690*/  IADD3 R81, R83, c[0x0][0x198], RZ ;  /* 0x0000660053517a10 */ /* 0x000fc40007ffe0ff */
[----:B------:R-:W-:Y:S01]  /*136a0*/  ISETP.LT.AND P6, PT, R217, c[0x0][0x178], !P2 ;  /* 0x00005e00d9007a0c */ /* 0x000fe200057c1270 */
[----:B------:R-:W-:Y:S01]  /*136b0*/  @P0 STG.E [R32.64], R241 ;  /* 0x000000f120000986 */ /* 0x000fe2000c101908 */
        /* <DEDUP_REMOVED lines=91> */
[----:B------:R4:W-:Y:S01]  /*13c70*/  @P4 STG.E [R12.64], R239 ;  /* 0x000000ef0c004986 */ /* 0x0009e2000c101908 */
[----:B------:R-:W-:-:S03]  /*13c80*/  ISETP.LT.AND P3, PT, R216, c[0x0][0x178], !P3 ;  /* 0x00005e00d8007a0c */ /* 0x000fc60005f61270 */
[----:B------:R4:W-:Y:S01]  /*13c90*/  @P0 STG.E [R4.64], R31 ;  /* 0x0000001f04000986 */ /* 0x0009e2000c101908 */
[----:B------:R-:W-:Y:S01]  /*13ca0*/  ISETP.LT.AND P0, PT, R217, c[0x0][0x178], !P1 ;  /* 0x00005e00d9007a0c */ /* 0x000fe20004f01270 */
[C---:B-1----:R-:W-:Y:S01]  /*13cb0*/  IMAD.WIDE R6, R17.reuse, 0x4, R144 ;  /* 0x0000000411067825 */ /* 0x042fe200078e0290 */
[----:B------:R-:W-:Y:S02]  /*13cc0*/  ISETP.LT.AND P1, PT, R216, c[0x0][0x178], !P1 ;  /* 0x00005e00d8007a0c */ /* 0x000fe40004f21270 */
[----:B------:R-:W-:Y:S01]  /*13cd0*/  IADD3 R0, R252, 0x18, RZ ;  /* 0x00000018fc007810 */ /* 0x000fe20007ffe0ff */
[C---:B----4-:R-:W-:Y:S01]  /*13ce0*/  IMAD.WIDE R8, R17.reuse, 0x4, R96 ;  /* 0x0000000411087825 */ /* 0x050fe200078e0260 */
[----:B------:R-:W-:Y:S02]  /*13cf0*/  IADD3 R17, R17, c[0x0][0x198], RZ ;  /* 0x0000660011117a10 */ /* 0x000fe40007ffe0ff */
[----:B------:R-:W-:Y:S02]  /*13d00*/  ISETP.GE.AND P2, PT, R0, c[0x0][0x17c], PT ;  /* 0x00005f0000007a0c */ /* 0x000fe40003f46270 */
[----:B------:R-:W-:Y:S01]  /*13d10*/  IADD3 R0, R252, 0x19, RZ ;  /* 0x00000019fc007810 */ /* 0x000fe20007ffe0ff */
[C---:B------:R-:W-:Y:S01]  /*13d20*/  IMAD.WIDE R12, R17.reuse, 0x4, R144 ;  /* 0x00000004110c7825 */ /* 0x040fe200078e0290 */
        /* <DEDUP_REMOVED lines=18> */
[----:B------:R-:W-:-:S03]  /*13e50*/  IADD3 R17, R21, c[0x0][0x198], RZ ;  /* 0x0000660015117a10 */ /* 0x000fc60007ffe0ff */
[----:B------:R-:W-:Y:S01]  /*13e60*/  IMAD.WIDE R4, R21, 0x4, R96 ;  /* 0x0000000415047825 */ /* 0x000fe200078e0260 */
[----:B------:R-:W-:Y:S02]  /*13e70*/  ISETP.GE.AND P3, PT, R0, c[0x0][0x17c], PT ;  /* 0x00005f0000007a0c */ /* 0x000fe40003f66270 */
[----:B------:R-:W-:-:S04]  /*13e80*/  IADD3 R0, R252, 0x1c, RZ ;  /* 0x0000001cfc007810 */ /* 0x000fc80007ffe0ff */
[----:B------:R-:W-:Y:S02]  /*13e90*/  ISETP.GE.AND P0, PT, R0, c[0x0][0x17c], PT ;  /* 0x00005f0000007a0c */ /* 0x000fe40003f06270 */
[----:B------:R-:W-:Y:S01]  /*13ea0*/  IADD3 R0, R252, 0x1d, RZ ;  /* 0x0000001dfc007810 */ /* 0x000fe20007ffe0ff */
[----:B---3--:R1:W-:Y:S01]  /*13eb0*/  @P6 STG.E [R6.64], R226 ;  /* 0x000000e206006986 */ /* 0x0083e2000c101908 */
[----:B------:R-:W-:-:S03]  /*13ec0*/  ISETP.LT.AND P6, PT, R217, c[0x0][0x178], !P4 ;  /* 0x00005e00d9007a0c */ /* 0x000fc600067c1270 */
[----:B------:R3:W-:Y:S01]  /*13ed0*/  @P2 STG.E [R8.64], R22 ;  /* 0x0000001608002986 */ /* 0x0007e2000c101908 */
[----:B------:R-:W-:-:S03]  /*13ee0*/  ISETP.LT.AND P4, PT, R216, c[0x0][0x178], !P4 ;  /* 0x00005e00d8007a0c */ /* 0x000fc60006781270 */
[----:B--2---:R2:W-:Y:S04]  /*13ef0*/  @P1 STG.E [R12.64], R227 ;  /* 0x000000e30c001986 */ /* 0x0045e8000c101908 */
[----:B------:R4:W-:Y:S01]  /*13f00*/  @P5 STG.E [R4.64], R23 ;  /* 0x0000001704005986 */ /* 0x0009e2000c101908 */
[----:B------:R-:W-:Y:S01]  /*13f10*/  ISETP.LT.AND P5, PT, R217, c[0x0][0x178], !P3 ;  /* 0x00005e00d9007a0c */ /* 0x000fe20005fa1270 */
[----:B-1----:R-:W-:Y:S01]  /*13f20*/  IMAD.WIDE R6, R17, 0x4, R144 ;  /* 0x0000000411067825 */ /* 0x002fe200078e0290 */
[----:B------:R-:W-:-:S03]  /*13f30*/  ISETP.LT.AND P3, PT, R216, c[0x0][0x178], !P3 ;  /* 0x00005e00d8007a0c */ /* 0x000fc60005f61270 */
[C---:B---3--:R-:W-:Y:S01]  /*13f40*/  IMAD.WIDE R8, R17.reuse, 0x4, R96 ;  /* 0x0000000411087825 */ /* 0x048fe200078e0260 */
[----:B------:R-:W-:Y:S01]  /*13f50*/  IADD3 R17, R17, c[0x0][0x198], RZ ;  /* 0x0000660011117a10 */ /* 0x000fe20007ffe0ff */
[----:B------:R1:W-:Y:S01]  /*13f60*/  @P6 STG.E [R6.64], R242 ;  /* 0x000000f206006986 */ /* 0x0003e2000c101908 */
[----:B------:R-:W-:-:S03]  /*13f70*/  ISETP.GE.AND P2, PT, R0, c[0x0][0x17c], PT ;  /* 0x00005f0000007a0c */ /* 0x000fc60003f46270 */
[C---:B--2---:R-:W-:Y:S01]  /*13f80*/  IMAD.WIDE R12, R17.reuse, 0x4, R144 ;  /* 0x00000004110c7825 */ /* 0x044fe200078e0290 */
[----:B------:R2:W-:Y:S03]  /*13f90*/  @P4 STG.E [R8.64], R18 ;  /* 0x0000001208004986 */ /* 0x0005e6000c101908 */
[C---:B----4-:R-:W-:Y:S01]  /*13fa0*/  IMAD.WIDE R4, R17.reuse, 0x4, R96 ;  /* 0x0000000411047825 */ /* 0x050fe200078e0260 */
[----:B------:R-:W-:Y:S01]  /*13fb0*/  IADD3 R21, R17, c[0x0][0x198], RZ ;  /* 0x0000660011157a10 */ /* 0x000fe20007ffe0ff */
[----:B------:R3:W-:Y:S01]  /*13fc0*/  @P5 STG.E [R12.64], R243 ;  /* 0x000000f30c005986 */ /* 0x0007e2000c101908 */
[C---:B------:R-:W-:Y:S02]  /*13fd0*/  ISETP.LT.AND P6, PT, R217.reuse, c[0x0][0x178], !P0 ;  /* 0x00005e00d9007a0c */ /* 0x040fe400047c1270 */
[C---:B------:R-:W-:Y:S01]  /*13fe0*/  ISETP.LT.AND P0, PT, R216.reuse, c[0x0][0x178], !P0 ;  /* 0x00005e00d8007a0c */ /* 0x040fe20004701270 */
[----:B------:R4:W-:Y:S01]  /*13ff0*/  @P3 STG.E [R4.64], R19 ;  /* 0x0000001304003986 */ /* 0x0009e2000c101908 */
[----:B------:R-:W-:Y:S01]  /*14000*/  ISETP.LT.AND P3, PT, R217, c[0x0][0x178], !P2 ;  /* 0x00005e00d9007a0c */ /* 0x000fe20005761270 */
[----:B-1----:R-:W-:Y:S01]  /*14010*/  IMAD.WIDE R6, R21, 0x4, R144 ;  /* 0x0000000415067825 */ /* 0x002fe200078e0290 */
[----:B------:R-:W-:-:S02]  /*14020*/  ISETP.LT.AND P2, PT, R216, c[0x0][0x178], !P2 ;  /* 0x00005e00d8007a0c */ /* 0x000fc40005741270 */
[----:B------:R-:W-:Y:S01]  /*14030*/  IADD3 R0, R252, 0x1e, RZ ;  /* 0x0000001efc007810 */ /* 0x000fe20007ffe0ff */
[C---:B--2---:R-:W-:Y:S01]  /*14040*/  IMAD.WIDE R8, R21.reuse, 0x4, R96 ;  /* 0x0000000415087825 */ /* 0x044fe200078e0260 */
[----:B------:R-:W-:Y:S02]  /*14050*/  IADD3 R21, R21, c[0x0][0x198], RZ ;  /* 0x0000660015157a10 */ /* 0x000fe40007ffe0ff */
[----:B------:R-:W-:Y:S02]  /*14060*/  ISETP.GE.AND P1, PT, R0, c[0x0][0x17c], PT ;  /* 0x00005f0000007a0c */ /* 0x000fe40003f26270 */
[----:B------:R-:W-:Y:S01]  /*14070*/  IADD3 R0, R252, 0x1f, RZ ;  /* 0x0000001ffc007810 */ /* 0x000fe20007ffe0ff */
[C---:B---3--:R-:W-:Y:S01]  /*14080*/  IMAD.WIDE R12, R21.reuse, 0x4, R144 ;  /* 0x00000004150c7825 */ /* 0x048fe200078e0290 */
[----:B------:R1:W-:Y:S03]  /*14090*/  @P6 STG.E [R6.64], R234 ;  /* 0x000000ea06006986 */ /* 0x0003e6000c101908 */
[C---:B----4-:R-:W-:Y:S01]  /*140a0*/  IMAD.WIDE R4, R21.reuse, 0x4, R96 ;  /* 0x0000000415047825 */ /* 0x050fe200078e0260 */
        /* <DEDUP_REMOVED lines=51> */
[C---:B------:R-:W-:Y:S01]  /*143e0*/  IMAD.WIDE R10, R15.reuse, 0x4, R144 ;  /* 0x000000040f0a7825 */ /* 0x040fe200078e0290 */
[----:B------:R1:W-:Y:S03]  /*143f0*/  @P6 STG.E [R6.64], R84 ;  /* 0x0000005406006986 */ /* 0x0003e6000c101908 */
[C---:B---3--:R-:W-:Y:S01]  /*14400*/  IMAD.WIDE R4, R15.reuse, 0x4, R96 ;  /* 0x000000040f047825 */ /* 0x048fe200078e0260 */
        /* <DEDUP_REMOVED lines=395> */
[----:B----4-:R-:W-:Y:S01]  /*15cc0*/  IMAD.WIDE R4, R15, 0x4, R96 ;  /* 0x000000040f047825 */ /* 0x010fe200078e0260 */
[----:B------:R-:W-:Y:S01]  /*15cd0*/  ISETP.GE.AND P4, PT, R0, c[0x0][0x17c], PT ;  /* 0x00005f0000007a0c */ /* 0x000fe20003f86270 */
[----:B------:R2:W-:Y:S01]  /*15ce0*/  @P6 STG.E [R8.64], R64 ;  /* 0x0000004008006986 */ /* 0x0005e2000c101908 */
[----:B------:R-:W-:-:S02]  /*15cf0*/  ISETP.LT.AND P5, PT, R217, c[0x0][0x178], !P3 ;  /* 0x00005e00d9007a0c */ /* 0x000fc40005fa1270 */
[----:B------:R-:W-:Y:S01]  /*15d00*/  IADD3 R13, R15, c[0x0][0x198], RZ ;  /* 0x000066000f0d7a10 */ /* 0x000fe20007ffe0ff */
        /* <DEDUP_REMOVED lines=11> */
[----:B---3--:R-:W-:Y:S01]  /*15dc0*/  IMAD.WIDE R10, R13, 0x4, R144 ;  /* 0x000000040d0a7825 */ /* 0x008fe200078e0290 */
[----:B------:R1:W-:Y:S01]  /*15dd0*/  @P5 STG.E [R6.64], R178 ;  /* 0x000000b206005986 */ /* 0x0003e2000c101908 */
[----:B------:R-:W-:-:S02]  /*15de0*/  ISETP.LT.AND P5, PT, R217, c[0x0][0x178], !P2 ;  /* 0x00005e00d9007a0c */ /* 0x000fc400057a1270 */
[C---:B----4-:R-:W-:Y:S01]  /*15df0*/  IMAD.WIDE R4, R13.reuse, 0x4, R96 ;  /* 0x000000040d047825 */ /* 0x050fe200078e0260 */
[----:B------:R-:W-:Y:S01]  /*15e00*/  ISETP.GE.AND P3, PT, R0, c[0x0][0x17c], PT ;  /* 0x00005f0000007a0c */ /* 0x000fe20003f66270 */
[----:B------:R2:W-:Y:S01]  /*15e10*/  @P6 STG.E [R8.64], R194 ;  /* 0x000000c208006986 */ /* 0x0005e2000c101908 */
[----:B------:R-:W-:Y:S02]  /*15e20*/  ISETP.LT.AND P6, PT, R216, c[0x0][0x178], !P2 ;  /* 0x00005e00d8007a0c */ /* 0x000fe400057c1270 */
[----:B------:R-:W-:Y:S01]  /*15e30*/  IADD3 R15, R13, c[0x0][0x198], RZ ;  /* 0x000066000d0f7a10 */ /* 0x000fe20007ffe0ff */
[----:B------:R3:W-:Y:S01]  /*15e40*/  @P1 STG.E [R10.64], R179 ;  /* 0x000000b30a001986 */ /* 0x0007e2000c101908 */
[----:B------:R-:W-:-:S03]  /*15e50*/  IADD3 R0, R252, 0x54, RZ ;  /* 0x00000054fc007810 */ /* 0x000fc60007ffe0ff */
[----:B------:R4:W-:Y:S01]  /*15e60*/  @P4 STG.E [R4.64], R195 ;  /* 0x000000c304004986 */ /* 0x0009e2000c101908 */
[----:B------:R-:W-:Y:S01]  /*15e70*/  ISETP.LT.AND P4, PT, R217, c[0x0][0x178], !P3 ;  /* 0x00005e00d9007a0c */ /* 0x000fe20005f81270 */
[----:B-1----:R-:W-:Y:S01]  /*15e80*/  IMAD.WIDE R6, R15, 0x4, R144 ;  /* 0x000000040f067825 */ /* 0x002fe200078e0290 */
[----:B------:R-:W-:-:S03]  /*15e90*/  ISETP.LT.AND P3, PT, R216, c[0x0][0x178], !P3 ;  /* 0x00005e00d8007a0c */ /* 0x000fc60005f61270 */
[C---:B--2---:R-:W-:Y:S01]  /*15ea0*/  IMAD.WIDE R8, R15.reuse, 0x4, R96 ;  /* 0x000000040f087825 */ /* 0x044fe200078e0260 */
[----:B------:R-:W-:Y:S02]  /*15eb0*/  IADD3 R15, R15, c[0x0][0x198], RZ ;  /* 0x000066000f0f7a10 */ /* 0x000fe40007ffe0ff */
[----:B------:R-:W-:Y:S02]  /*15ec0*/  ISETP.GE.AND P0, PT, R0, c[0x0][0x17c], PT ;  /* 0x00005f0000007a0c */ /* 0x000fe40003f06270 */
[----:B------:R-:W-:Y:S01]  /*15ed0*/  IADD3 R0, R252, 0x55, RZ ;  /* 0x00000055fc007810 */ /* 0x000fe20007ffe0ff */
[----:B---3--:R-:W-:Y:S01]  /*15ee0*/  IMAD.WIDE R10, R15, 0x4, R144 ;  /* 0x000000040f0a7825 */ /* 0x008fe200078e0290 */
[----:B------:R1:W-:Y:S01]  /*15ef0*/  @P5 STG.E [R6.64], R174 ;  /* 0x000000ae06005986 */ /* 0x0003e2000c101908 */
[----:B------:R-:W-:Y:S02]  /*15f00*/  ISETP.LT.AND P5, PT, R217, c[0x0][0x178], !P0 ;  /* 0x00005e00d9007a0c */ /* 0x000fe400047a1270 */
[----:B----4-:R-:W-:Y:S01]  /*15f10*/  IMAD.WIDE R4, R15, 0x4, R96 ;  /* 0x000000040f047825 */ /* 0x010fe200078e0260 */
[----:B------:R2:W-:Y:S01]  /*15f20*/  @P6 STG.E [R8.64], R190 ;  /* 0x000000be08006986 */ /* 0x0005e2000c101908 */
[----:B------:R-:W-:-:S02]  /*15f30*/  ISETP.GE.AND P2, PT, R0, c[0x0][0x17c], PT ;  /* 0x00005f0000007a0c */ /* 0x000fc40003f46270 */
[----:B------:R-:W-:Y:S01]  /*15f40*/  ISETP.LT.AND P6, PT, R216, c[0x0][0x178], !P0 ;  /* 0x00005e00d8007a0c */ /* 0x000fe200047c1270 */
[----:B------:R3:W-:Y:S01]  /*15f50*/  @P4 STG.E [R10.64], R175 ;  /* 0x000000af0a004986 */ /* 0x0007e2000c101908 */
[----:B------:R-:W-:-:S03]  /*15f60*/  IADD3 R13, R15, c[0x0][0x198], RZ ;  /* 0x000066000f0d7a10 */ /* 0x000fc60007ffe0ff */
[----:B------:R4:W-:Y:S01]  /*15f70*/  @P3 STG.E [R4.64], R191 ;  /* 0x000000bf04003986 */ /* 0x0009e2000c101908 */
[----:B------:R-:W-:Y:S01]  /*15f80*/  ISETP.LT.AND P3, PT, R217, c[0x0][0x178], !P2 ;  /* 0x00005e00d9007a0c */ /* 0x000fe20005761270 */
[C---:B-1----:R-:W-:Y:S01]  /*15f90*/  IMAD.WIDE R6, R13.reuse, 0x4, R144 ;  /* 0x000000040d067825 */ /* 0x042fe200078e0290 */
[----:B------:R-:W-:Y:S02]  /*15fa0*/  IADD3 R0, R252, 0x56, RZ ;  /* 0x00000056fc007810 */ /* 0x000fe40007ffe0ff */
[----:B------:R-:W-:Y:S01]  /*15fb0*/  ISETP.LT.AND P2, PT, R216, c[0x0][0x178], !P2 ;  /* 0x00005e00d8007a0c */ /* 0x000fe20005741270 */
[C---:B--2---:R-:W-:Y:S01]  /*15fc0*/  IMAD.WIDE R8, R13.reuse, 0x4, R96 ;  /* 0x000000040d087825 */ /* 0x044fe200078e0260 */
[----:B------:R-:W-:Y:S02]  /*15fd0*/  IADD3 R13, R13, c[0x0][0x198], RZ ;  /* 0x000066000d0d7a10 */ /* 0x000fe40007ffe0ff */
[----:B------:R-:W-:Y:S01]  /*15fe0*/  ISETP.GE.AND P1, PT, R0, c[0x0][0x17c], PT ;  /* 0x00005f0000007a0c */ /* 0x000fe20003f26270 */
[----:B------:R1:W-:Y:S01]  /*15ff0*/  @P5 STG.E [R6.64], R170 ;  /* 0x000000aa06005986 */ /* 0x0003e2000c101908 */
[----:B------:R-:W-:Y:S01]  /*16000*/  IADD3 R0, R252, 0x57, RZ ;  /* 0x00000057fc007810 */ /* 0x000fe20007ffe0ff */
[----:B---3--:R-:W-:Y:S01]  /*16010*/  IMAD.WIDE R10, R13, 0x4, R144 ;  /* 0x000000040d0a7825 */ /* 0x008fe200078e0290 */
[----:B------:R-:W-:Y:S01]  /*16020*/  ISETP.LT.AND P5, PT, R217, c[0x0][0x178], !P1 ;  /* 0x00005e00d9007a0c */ /* 0x000fe20004fa1270 */
[----:B------:R2:W-:Y:S01]  /*16030*/  @P6 STG.E [R8.64], R186 ;  /* 0x000000ba08006986 */ /* 0x0005e2000c101908 */
[----:B------:R-:W-:Y:S01]  /*16040*/  ISETP.LT.AND P6, PT, R216, c[0x0][0x178], !P1 ;  /* 0x00005e00d8007a0c */ /* 0x000fe20004fc1270 */
[C---:B----4-:R-:W-:Y:S01]  /*16050*/  IMAD.WIDE R4, R13.reuse, 0x4, R96 ;  /* 0x000000040d047825 */ /* 0x050fe200078e0260 */
[----:B------:R-:W-:Y:S01]  /*16060*/  ISETP.GE.AND P0, PT, R0, c[0x0][0x17c], PT ;  /* 0x00005f0000007a0c */ /* 0x000fe20003f06270 */
[----:B------:R3:W-:Y:S01]  /*16070*/  @P3 STG.E [R10.64], R171 ;  /* 0x000000ab0a003986 */ /* 0x0007e2000c101908 */
[----:B------:R-:W-:-:S02]  /*16080*/  IADD3 R15, R13, c[0x0][0x198], RZ ;  /* 0x000066000d0f7a10 */ /* 0x000fc40007ffe0ff */
[----:B------:R-:W-:Y:S01]  /*16090*/  IADD3 R0, R252, 0x58, RZ ;  /* 0x00000058fc007810 */ /* 0x000fe20007ffe0ff */
[----:B------:R4:W-:Y:S01]  /*160a0*/  @P2 STG.E [R4.64], R187 ;  /* 0x000000bb04002986 */ /* 0x0009e2000c101908 */
[----:B------:R-:W-:Y:S01]  /*160b0*/  ISETP.LT.AND P2, PT, R217, c[0x0][0x178], !P0 ;  /* 0x00005e00d9007a0c */ /* 0x000fe20004741270 */
[----:B-1----:R-:W-:Y:S01]  /*160c0*/  IMAD.WIDE R6, R15, 0x4, R144 ;  /* 0x000000040f067825 */ /* 0x002fe200078e0290 */
[----:B------:R-:W-:-:S03]  /*160d0*/  ISETP.LT.AND P0, PT, R216, c[0x0][0x178], !P0 ;  /* 0x00005e00d8007a0c */ /* 0x000fc60004701270 */
        /* <DEDUP_REMOVED lines=9> */
[----:B----4-:R-:W-:Y:S01]  /*16170*/  IMAD.WIDE R4, R15, 0x4, R96 ;  /* 0x000000040f047825 */ /* 0x010fe200078e0260 */
[----:B------:R-:W-:-:S02]  /*16180*/  ISETP.GE.AND P1, PT, R0, c[0x0][0x17c], PT ;  /* 0x00005f0000007a0c */ /* 0x000fc40003f26270 */
[----:B------:R-:W-:Y:S01]  /*16190*/  IADD3 R13, R15, c[0x0][0x198], RZ ;  /* 0x000066000f0d7a10 */ /* 0x000fe20007ffe0ff */
[----:B------:R3:W-:Y:S01]  /*161a0*/  @P2 STG.E [R10.64], R167 ;  /* 0x000000a70a002986 */ /* 0x0007e2000c101908 */
[----:B------:R-:W-:-:S03]  /*161b0*/  IADD3 R0, R252, 0x5a, RZ ;  /* 0x0000005afc007810 */ /* 0x000fc60007ffe0ff */
[----:B------:R4:W-:Y:S01]  /*161c0*/  @P0 STG.E [R4.64], R183 ;  /* 0x000000b704000986 */ /* 0x0009e2000c101908 */
[----:B------:R-:W-:Y:S01]  /*161d0*/  ISETP.LT.AND P0, PT, R217, c[0x0][0x178], !P1 ;  /* 0x00005e00d9007a0c */ /* 0x000fe20004f01270 */
[C---:B-1----:R-:W-:Y:S01]  /*161e0*/  IMAD.WIDE R6, R13.reuse, 0x4, R144 ;  /* 0x000000040d067825 */ /* 0x042fe200078e0290 */
[----:B------:R-:W-:Y:S02]  /*161f0*/  ISETP.LT.AND P1, PT, R216, c[0x0][0x178], !P1 ;  /* 0x00005e00d8007a0c */ /* 0x000fe40004f21270 */
[----:B------:R-:W-:Y:S01]  /*16200*/  ISETP.GE.AND P3, PT, R0, c[0x0][0x17c], PT ;  /* 0x00005f0000007a0c */ /* 0x000fe20003f66270 */
[C---:B--2---:R-:W-:Y:S01]  /*16210*/  IMAD.WIDE R8, R13.reuse, 0x4, R96 ;  /* 0x000000040d087825 */ /* 0x044fe200078e0260 */
[----:B------:R-:W-:Y:S01]  /*16220*/  IADD3 R13, R13, c[0x0][0x198], RZ ;  /* 0x000066000d0d7a10 */ /* 0x000fe20007ffe0ff */
[----:B------:R1:W-:Y:S01]  /*16230*/  @P5 STG.E [R6.64], R118 ;  /* 0x0000007606005986 */ /* 0x0003e2000c101908 */
[----:B------:R-:W-:Y:S02]  /*16240*/  IADD3 R0, R252, 0x5b, RZ ;  /* 0x0000005bfc007810 */ /* 0x000fe40007ffe0ff */
[----:B------:R-:W-:Y:S01]  /*16250*/  ISETP.LT.AND P5, PT, R217, c[0x0][0x178], !P3 ;  /* 0x00005e00d9007a0c */ /* 0x000fe20005fa1270 */
[----:B------:R2:W-:Y:S01]  /*16260*/  @P6 STG.E [R8.64], R142 ;  /* 0x0000008e08006986 */ /* 0x0005e2000c101908 */
[----:B------:R-:W-:Y:S01]  /*16270*/  ISETP.LT.AND P6, PT, R216, c[0x0][0x178], !P3 ;  /* 0x00005e00d8007a0c */ /* 0x000fe20005fc1270 */
[C---:B---3--:R-:W-:Y:S01]  /*16280*/  IMAD.WIDE R10, R13.reuse, 0x4, R144 ;  /* 0x000000040d0a7825 */ /* 0x048fe200078e0290 */
[----:B------:R-:W-:-:S03]  /*16290*/  IADD3 R15, R13, c[0x0][0x198], RZ ;  /* 0x000066000d0f7a10 */ /* 0x000fc60007ffe0ff */
[----:B----4-:R-:W-:Y:S01]  /*162a0*/  IMAD.WIDE R4, R13, 0x4, R96 ;  /* 0x000000040d047825 */ /* 0x010fe200078e0260 */
[----:B------:R-:W-:Y:S01]  /*162b0*/  ISETP.GE.AND P4, PT, R0, c[0x0][0x17c], PT ;  /* 0x00005f0000007a0c */ /* 0x000fe20003f86270 */
[----:B------:R3:W-:Y:S01]  /*162c0*/  @P0 STG.E [R10.64], R119 ;  /* 0x000000770a000986 */ /* 0x0007e2000c101908 */
[----:B------:R-:W-:Y:S01]  /*162d0*/  IADD3 R0, R252, 0x5c, RZ ;  /* 0x0000005cfc007810 */ /* 0x000fe20007ffe0ff */
[----:B-1----:R-:W-:Y:S02]  /*162e0*/  IMAD.WIDE R6, R15, 0x4, R144 ;  /* 0x000000040f067825 */ /* 0x002fe400078e0290 */
[----:B------:R-:W-:Y:S01]  /*162f0*/  @P1 STG.E [R4.64], R143 ;  /* 0x0000008f04001986 */ /* 0x000fe2000c101908 */
[----:B------:R-:W-:Y:S01]  /*16300*/  ISETP.LT.AND P1, PT, R217, c[0x0][0x178], !P4 ;  /* 0x00005e00d9007a0c */ /* 0x000fe20006721270 */
[----:B--2---:R-:W-:Y:S01]  /*16310*/  IMAD.WIDE R8, R15, 0x4, R96 ;  /* 0x000000040f087825 */ /* 0x004fe200078e0260 */
[----:B------:R-:W-:Y:S02]  /*16320*/  ISETP.LT.AND P4, PT, R216, c[0x0][0x178], !P4 ;  /* 0x00005e00d8007a0c */ /* 0x000fe40006781270 */
[----:B------:R-:W-:-:S02]  /*16330*/  ISETP.GE.AND P2, PT, R0, c[0x0][0x17c], PT ;  /* 0x00005f0000007a0c */ /* 0x000fc40003f46270 */
[----:B------:R-:W-:Y:S01]  /*16340*/  IADD3 R13, R15, c[0x0][0x198], RZ ;  /* 0x000066000f0d7a10 */ /* 0x000fe20007ffe0ff */
[----:B------:R-:W-:Y:S01]  /*16350*/  @P5 STG.E [R6.64], R114 ;  /* 0x0000007206005986 */ /* 0x000fe2000c101908 */
[C---:B------:R-:W-:Y:S02]  /*16360*/  IADD3 R12, R252.reuse, 0x5f, RZ ;  /* 0x0000005ffc0c7810 */ /* 0x040fe40007ffe0ff */
[----:B------:R-:W-:Y:S01]  /*16370*/  IADD3 R0, R252, 0x5d, RZ ;  /* 0x0000005dfc007810 */ /* 0x000fe20007ffe0ff */
[----:B------:R1:W-:Y:S01]  /*16380*/  @P6 STG.E [R8.64], R138 ;  /* 0x0000008a08006986 */ /* 0x0003e2000c101908 */
[----:B------:R-:W-:Y:S01]  /*16390*/  ISETP.LT.AND P5, PT, R217, c[0x0][0x178], !P2 ;  /* 0x00005e00d9007a0c */ /* 0x000fe200057a1270 */
[C---:B---3--:R-:W-:Y:S01]  /*163a0*/  IMAD.WIDE R10, R13.reuse, 0x4, R144 ;  /* 0x000000040d0a7825 */ /* 0x048fe200078e0290 */
[----:B------:R-:W-:Y:S01]  /*163b0*/  ISETP.LT.AND P6, PT, R216, c[0x0][0x178], !P2 ;  /* 0x00005e00d8007a0c */ /* 0x000fe200057c1270 */
[----:B------:R-:W2:Y:S01]  /*163c0*/  LDS.128 R4, [R2] ;  /* 0x0000000002047984 */ /* 0x000ea20000000c00 */
[----:B------:R-:W-:-:S02]  /*163d0*/  IADD3 R17, R13, c[0x0][0x198], RZ ;  /* 0x000066000d117a10 */ /* 0x000fc40007ffe0ff */
[----:B------:R-:W-:Y:S01]  /*163e0*/  ISETP.GE.AND P2, PT, R12, c[0x0][0x17c], PT ;  /* 0x00005f000c007a0c */ /* 0x000fe20003f46270 */
[----:B------:R-:W-:Y:S01]  /*163f0*/  IMAD.WIDE R12, R13, 0x4, R96 ;  /* 0x000000040d0c7825 */ /* 0x000fe200078e0260 */
[----:B------:R-:W-:Y:S01]  /*16400*/  ISETP.GE.AND P3, PT, R0, c[0x0][0x17c], PT ;  /* 0x00005f0000007a0c */ /* 0x000fe20003f66270 */
[----:B------:R-:W-:Y:S01]  /*16410*/  @P1 STG.E [R10.64], R115 ;  /* 0x000000730a001986 */ /* 0x000fe2000c101908 */
[----:B------:R-:W-:Y:S01]  /*16420*/  IADD3 R0, R252, 0x5e, RZ ;  /* 0x0000005efc007810 */ /* 0x000fe20007ffe0ff */
[----:B-1----:R-:W-:Y:S02]  /*16430*/  IMAD.WIDE R8, R17, 0x4, R144 ;  /* 0x0000000411087825 */ /* 0x002fe400078e0290 */
[----:B------:R1:W-:Y:S01]  /*16440*/  @P4 STG.E [R12.64], R139 ;  /* 0x0000008b0c004986 */ /* 0x0003e2000c101908 */
[----:B------:R-:W-:Y:S01]  /*16450*/  ISETP.LT.AND P4, PT, R217, c[0x0][0x178], !P3 ;  /* 0x00005e00d9007a0c */ /* 0x000fe20005f81270 */
[----:B------:R-:W-:Y:S01]  /*16460*/  IMAD.WIDE R14, R17, 0x4, R96 ;  /* 0x00000004110e7825 */ /* 0x000fe200078e0260 */
[----:B------:R-:W-:-:S02]  /*16470*/  ISETP.LT.AND P3, PT, R216, c[0x0][0x178], !P3 ;  /* 0x00005e00d8007a0c */ /* 0x000fc40005f61270 */
[----:B------:R-:W-:Y:S02]  /*16480*/  ISETP.GE.AND P0, PT, R0, c[0x0][0x17c], PT ;  /* 0x00005f0000007a0c */ /* 0x000fe40003f06270 */
[----:B------:R-:W-:Y:S01]  /*16490*/  IADD3 R19, R17, c[0x0][0x198], RZ ;  /* 0x0000660011137a10 */ /* 0x000fe20007ffe0ff */
[----:B------:R-:W-:Y:S01]  /*164a0*/  @P5 STG.E [R8.64], R94 ;  /* 0x0000005e08005986 */ /* 0x000fe2000c101908 */
[----:B------:R-:W-:-:S03]  /*164b0*/  ISETP.LT.AND P5, PT, R217, c[0x0][0x178], !P0 ;  /* 0x00005e00d9007a0c */ /* 0x000fc600047a1270 */
[----:B------:R3:W-:Y:S01]  /*164c0*/  @P6 STG.E [R14.64], R78 ;  /* 0x0000004e0e006986 */ /* 0x0007e2000c101908 */
[----:B------:R-:W-:Y:S01]  /*164d0*/  ISETP.LT.AND P6, PT, R216, c[0x0][0x178], !P0 ;  /* 0x00005e00d8007a0c */ /* 0x000fe200047c1270 */
[C---:B------:R-:W-:Y:S01]  /*164e0*/  IMAD.WIDE R16, R19.reuse, 0x4, R144 ;  /* 0x0000000413107825 */ /* 0x040fe200078e0290 */
[----:B------:R-:W-:-:S03]  /*164f0*/  IADD3 R21, R19, c[0x0][0x198], RZ ;  /* 0x0000660013157a10 */ /* 0x000fc60007ffe0ff */
[--C-:B-1----:R-:W-:Y:S01]  /*16500*/  IMAD.WIDE R12, R19, 0x4, R96.reuse ;  /* 0x00000004130c7825 */ /* 0x102fe200078e0260 */
[C---:B------:R-:W-:Y:S01]  /*16510*/  IADD3 R10, R252.reuse, 0x61, RZ ;  /* 0x00000061fc0a7810 */ /* 0x040fe20007ffe0ff */
[----:B------:R1:W-:Y:S01]  /*16520*/  @P4 STG.E [R16.64], R95 ;  /* 0x0000005f10004986 */ /* 0x0003e2000c101908 */
[----:B------:R-:W-:Y:S01]  /*16530*/  IADD3 R0, R252, 0x60, RZ ;  /* 0x00000060fc007810 */ /* 0x000fe20007ffe0ff */
[----:B------:R-:W-:Y:S02]  /*16540*/  IMAD.WIDE R18, R21, 0x4, R96 ;  /* 0x0000000415127825 */ /* 0x000fe400078e0260 */
[----:B------:R-:W-:Y:S01]  /*16550*/  @P3 STG.E [R12.64], R79 ;  /* 0x0000004f0c003986 */ /* 0x000fe2000c101908 */
[----:B------:R-:W-:Y:S01]  /*16560*/  ISETP.LT.AND P3, PT, R217, c[0x0][0x178], !P2 ;  /* 0x00005e00d9007a0c */ /* 0x000fe20005761270 */
[----:B---3--:R-:W-:Y:S01]  /*16570*/  IMAD.WIDE R14, R21, 0x4, R144 ;  /* 0x00000004150e7825 */ /* 0x008fe200078e0290 */
[----:B------:R-:W-:Y:S02]  /*16580*/  ISETP.GE.AND P0, PT, R10, c[0x0][0x17c], PT ;  /* 0x00005f000a007a0c */ /* 0x000fe40003f06270 */
[----:B------:R-:W-:Y:S01]  /*16590*/  ISETP.LT.AND P2, PT, R216, c[0x0][0x178], !P2 ;  /* 0x00005e00d8007a0c */ /* 0x000fe20005741270 */
[----:B------:R-:W3:Y:S01]  /*165a0*/  LDS.128 R8, [R219] ;  /* 0x00000000db087984 */ /* 0x000ee20000000c00 */
[----:B------:R-:W-:-:S02]  /*165b0*/  ISETP.GE.AND P1, PT, R0, c[0x0][0x17c], PT ;  /* 0x00005f0000007a0c */ /* 0x000fc40003f26270 */
[----:B------:R-:W-:Y:S01]  /*165c0*/  IADD3 R21, R21, c[0x0][0x198], RZ ;  /* 0x0000660015157a10 */ /* 0x000fe20007ffe0ff */
[----:B------:R-:W-:Y:S01]  /*165d0*/  @P5 STG.E [R14.64], R90 ;  /* 0x0000005a0e005986 */ /* 0x000fe2000c101908 */
[----:B------:R-:W-:Y:S02]  /*165e0*/  IADD3 R20, R252, 0x63, RZ ;  /* 0x00000063fc147810 */ /* 0x000fe40007ffe0ff */
[----:B------:R-:W-:Y:S01]  /*165f0*/  ISETP.LT.AND P5, PT, R217, c[0x0][0x178], !P1 ;  /* 0x00005e00d9007a0c */ /* 0x000fe20004fa1270 */
[----:B------:R4:W-:Y:S01]  /*16600*/  @P6 STG.E [R18.64], R66 ;  /* 0x0000004212006986 */ /* 0x0009e2000c101908 */
[----:B------:R-:W-:Y:S01]  /*16610*/  ISETP.LT.AND P6, PT, R216, c[0x0][0x178], !P1 ;  /* 0x00005e00d8007a0c */ /* 0x000fe20004fc1270 */
[C---:B-1----:R-:W-:Y:S01]  /*16620*/  IMAD.WIDE R16, R21.reuse, 0x4, R144 ;  /* 0x0000000415107825 */ /* 0x042fe200078e0290 */
[C---:B------:R-:W-:Y:S01]  /*16630*/  IADD3 R25, R21.reuse, c[0x0][0x198], RZ ;  /* 0x0000660015197a10 */ /* 0x040fe20007ffe0ff */
[----:B------:R-:W1:Y:S01]  /*16640*/  LDS.128 R12, [R218] ;  /* 0x00000000da0c7984 */ /* 0x000e620000000c00 */
[----:B------:R-:W-:Y:S01]  /*16650*/  ISETP.GE.AND P1, PT, R20, c[0x0][0x17c], PT ;  /* 0x00005f0014007a0c */ /* 0x000fe20003f26270 */
[----:B------:R-:W-:-:S02]  /*16660*/  IMAD.WIDE R20, R21, 0x4, R96 ;  /* 0x0000000415147825 */ /* 0x000fc400078e0260 */
[----:B------:R2:W-:Y:S04]  /*16670*/  @P3 STG.E [R16.64], R91 ;  /* 0x0000005b10003986 */ /* 0x0005e8000c101908 */
[----:B------:R2:W-:Y:S01]  /*16680*/  @P2 STG.E [R20.64], R67 ;  /* 0x0000004314002986 */ /* 0x0005e2000c101908 */
[----:B------:R-:W-:Y:S02]  /*16690*/  ISETP.LT.AND P2, PT, R217, c[0x0][0x178], !P0 ;  /* 0x00005e00d9007a0c */ /* 0x000fe40004741270 */
[----:B------:R-:W-:Y:S02]  /*166a0*/  ISETP.LT.AND P0, PT, R216, c[0x0][0x178], !P0 ;  /* 0x00005e00d8007a0c */ /* 0x000fe40004701270 */
[C---:B------:R-:W-:Y:S01]  /*166b0*/  IADD3 R27, R25.reuse, c[0x0][0x198], RZ ;  /* 0x00006600191b7a10 */ /* 0x040fe20007ffe0ff */
[----:B----4-:R-:W-:Y:S01]  /*166c0*/  IMAD.WIDE R18, R25, 0x4, R144 ;  /* 0x0000000419127825 */ /* 0x010fe200078e0290 */
[----:B------:R-:W-:-:S03]  /*166d0*/  IADD3 R0, R252, 0x62, RZ ;  /* 0x00000062fc007810 */ /* 0x000fc60007ffe0ff */
[----:B------:R-:W-:Y:S01]  /*166e0*/  IMAD.WIDE R22, R25, 0x4, R96 ;  /* 0x0000000419167825 */ /* 0x000fe200078e0260 */
[----:B------:R-:W-:-:S03]  /*166f0*/  ISETP.GE.AND P4, PT, R0, c[0x0][0x17c], PT ;  /* 0x00005f0000007a0c */ /* 0x000fc60003f86270 */
[C---:B------:R-:W-:Y:S01]  /*16700*/  IMAD.WIDE R24, R27.reuse, 0x4, R144 ;  /* 0x000000041b187825 */ /* 0x040fe200078e0290 */
[----:B------:R-:W-:Y:S01]  /*16710*/  @P5 STG.E [R18.64], R100 ;  /* 0x0000006412005986 */ /* 0x000fe2000c101908 */
[----:B--2---:R-:W-:Y:S02]  /*16720*/  IADD3 R16, R252, 0x65, RZ ;  /* 0x00000065fc107810 */ /* 0x004fe40007ffe0ff */
[C---:B------:R-:W-:Y:S01]  /*16730*/  IMAD.WIDE R20, R27.reuse, 0x4, R96 ;  /* 0x000000041b147825 */ /* 0x040fe200078e0260 */
[----:B------:R2:W-:Y:S01]  /*16740*/  @P6 STG.E [R22.64], R4 ;  /* 0x0000000416006986 */ /* 0x0005e2000c101908 */
[----:B------:R-:W-:Y:S02]  /*16750*/  IADD3 R29, R27, c[0x0][0x198], RZ ;  /* 0x000066001b1d7a10 */ /* 0x000fe40007ffe0ff */
[----:B------:R-:W-:Y:S01]  /*16760*/  ISETP.LT.AND P5, PT, R217, c[0x0][0x178], !P4 ;  /* 0x00005e00d9007a0c */ /* 0x000fe200067a1270 */
[----:B------:R4:W-:Y:S01]  /*16770*/  @P2 STG.E [R24.64], R101 ;  /* 0x0000006518002986 */ /* 0x0009e2000c101908 */
[----:B------:R-:W-:-:S03]  /*16780*/  ISETP.LT.AND P6, PT, R216, c[0x0][0x178], !P4 ;  /* 0x00005e00d8007a0c */ /* 0x000fc600067c1270 */
[----:B------:R1:W-:Y:S01]  /*16790*/  @P0 STG.E [R20.64], R5 ;  /* 0x0000000514000986 */ /* 0x0003e2000c101908 */
[----:B------:R-:W-:Y:S01]  /*167a0*/  ISETP.LT.AND P0, PT, R217, c[0x0][0x178], !P1 ;  /* 0x00005e00d9007a0c */ /* 0x000fe20004f01270 */
[C---:B------:R-:W-:Y:S01]  /*167b0*/  IMAD.WIDE R26, R29.reuse, 0x4, R96 ;  /* 0x000000041d1a7825 */ /* 0x040fe200078e0260 */
[----:B------:R-:W-:Y:S02]  /*167c0*/  ISETP.GE.AND P4, PT, R16, c[0x0][0x17c], PT ;  /* 0x00005f0010007a0c */ /* 0x000fe40003f86270 */
[----:B------:R-:W-:Y:S01]  /*167d0*/  ISETP.LT.AND P1, PT, R216, c[0x0][0x178], !P1 ;  /* 0x00005e00d8007a0c */ /* 0x000fe20004f21270 */
[C---:B--2---:R-:W-:Y:S01]  /*167e0*/  IMAD.WIDE R22, R29.reuse, 0x4, R144 ;  /* 0x000000041d167825 */ /* 0x044fe200078e0290 */
[----:B------:R-:W2:Y:S01]  /*167f0*/  LDS.128 R16, [R3] ;  /* 0x0000000003107984 */ /* 0x000ea20000000c00 */
[----:B------:R-:W-:Y:S02]  /*16800*/  IADD3 R29, R29, c[0x0][0x198], RZ ;  /* 0x000066001d1d7a10 */ /* 0x000fe40007ffe0ff */
[----:B------:R-:W-:-:S03]  /*16810*/  IADD3 R0, R252, 0x64, RZ ;  /* 0x00000064fc007810 */ /* 0x000fc60007ffe0ff */
[C---:B----4-:R-:W-:Y:S01]  /*16820*/  IMAD.WIDE R24, R29.reuse, 0x4, R144 ;  /* 0x000000041d187825 */ /* 0x050fe200078e0290 */
[----:B------:R-:W-:Y:S01]  /*16830*/  ISETP.GE.AND P3, PT, R0, c[0x0][0x17c], PT ;  /* 0x00005f0000007a0c */ /* 0x000fe20003f66270 */
[----:B------:R-:W-:Y:S02]  /*16840*/  @P5 STG.E [R22.64], R124 ;  /* 0x0000007c16005986 */ /* 0x000fe4000c101908 */
[C---:B-1----:R-:W-:Y:S01]  /*16850*/  IMAD.WIDE R4, R29.reuse, 0x4, R96 ;  /* 0x000000041d047825 */ /* 0x042fe200078e0260 */
[----:B------:R-:W-:Y:S01]  /*16860*/  IADD3 R31, R29, c[0x0][0x198], RZ ;  /* 0x000066001d1f7a10 */ /* 0x000fe20007ffe0ff */
[----:B---3--:R1:W-:Y:S01]  /*16870*/  @P6 STG.E [R26.64], R8 ;  /* 0x000000081a006986 */ /* 0x0083e2000c101908 */
[----:B------:R-:W-:Y:S02]  /*16880*/  ISETP.LT.AND P5, PT, R217, c[0x0][0x178], !P3 ;  /* 0x00005e00d9007a0c */ /* 0x000fe40005fa1270 */
[----:B------:R-:W-:Y:S01]  /*16890*/  ISETP.LT.AND P6, PT, R216, c[0x0][0x178], !P3 ;  /* 0x00005e00d8007a0c */ /* 0x000fe20005fc1270 */
[----:B------:R-:W-:Y:S01]  /*168a0*/  @P0 STG.E [R24.64], R125 ;  /* 0x0000007d18000986 */ /* 0x000fe2000c101908 */
[----:B------:R-:W-:-:S03]  /*168b0*/  IADD3 R0, R252, 0x66, RZ ;  /* 0x00000066fc007810 */ /* 0x000fc60007ffe0ff */
[----:B------:R3:W-:Y:S01]  /*168c0*/  @P1 STG.E [R4.64], R9 ;  /* 0x0000000904001986 */ /* 0x0007e2000c101908 */
[----:B------:R-:W-:Y:S01]  /*168d0*/  ISETP.LT.AND P1, PT, R217, c[0x0][0x178], !P4 ;  /* 0x00005e00d9007a0c */ /* 0x000fe20006721270 */
[C---:B------:R-:W-:Y:S01]  /*168e0*/  IMAD.WIDE R28, R31.reuse, 0x4, R96 ;  /* 0x000000041f1c7825 */ /* 0x040fe200078e0260 */
[----:B------:R-:W-:Y:S01]  /*168f0*/  ISETP.LT.AND P4, PT, R216, c[0x0][0x178], !P4 ;  /* 0x00005e00d8007a0c */ /* 0x000fe20006781270 */
[----:B------:R-:W4:Y:S02]  /*16900*/  LDS.128 R20, [R2+0x800] ;  /* 0x0008000002147984 */ /* 0x000f240000000c00 */
[C-C-:B-1----:R-:W-:Y:S01]  /*16910*/  IMAD.WIDE R26, R31.reuse, 0x4, R144.reuse ;  /* 0x000000041f1a7825 */ /* 0x142fe200078e0290 */
[----:B------:R-:W-:Y:S02]  /*16920*/  IADD3 R31, R31, c[0x0][0x198], RZ ;  /* 0x000066001f1f7a10 */ /* 0x000fe40007ffe0ff */
[----:B------:R-:W-:Y:S02]  /*16930*/  ISETP.GE.AND P2, PT, R0, c[0x0][0x17c], PT ;  /* 0x00005f0000007a0c */ /* 0x000fe40003f46270 */
[----:B------:R-:W-:Y:S01]  /*16940*/  IADD3 R0, R252, 0x67, RZ ;  /* 0x00000067fc007810 */ /* 0x000fe20007ffe0ff */
[C---:B---3--:R-:W-:Y:S01]  /*16950*/  IMAD.WIDE R4, R31.reuse, 0x4, R144 ;  /* 0x000000041f047825 */ /* 0x048fe200078e0290 */
[----:B------:R-:W-:Y:S01]  /*16960*/  @P5 STG.E [R26.64], R200 ;  /* 0x000000c81a005986 */ /* 0x000fe2000c101908 */
[----:B------:R-:W-:-:S02]  /*16970*/  IADD3 R25, R31, c[0x0][0x198], RZ ;  /* 0x000066001f197a10 */ /* 0x000fc40007ffe0ff */
[--C-:B------:R-:W-:Y:S01]  /*16980*/  IMAD.WIDE R8, R31, 0x4, R96.reuse ;  /* 0x000000041f087825 */ /* 0x100fe200078e0260 */
[----:B------:R-:W-:Y:S01]  /*16990*/  ISETP.GE.AND P3, PT, R0, c[0x0][0x17c], PT ;  /* 0x00005f0000007a0c */ /* 0x000fe20003f66270 */
[----:B------:R1:W-:Y:S01]  /*169a0*/  @P6 STG.E [R28.64], R12 ;  /* 0x0000000c1c006986 */ /* 0x0003e2000c101908 */
[----:B------:R-:W-:Y:S02]  /*169b0*/  ISETP.LT.AND P5, PT, R217, c[0x0][0x178], !P2 ;  /* 0x00005e00d9007a0c */ /* 0x000fe400057a1270 */
[----:B------:R-:W-:Y:S01]  /*169c0*/  ISETP.LT.AND P2, PT, R216, c[0x0][0x178], !P2 ;  /* 0x00005e00d8007a0c */ /* 0x000fe20005741270 */
[----:B------:R3:W-:Y:S01]  /*169d0*/  @P1 STG.E [R4.64], R201 ;  /* 0x000000c904001986 */ /* 0x0007e2000c101908 */
[C---:B------:R-:W-:Y:S01]  /*169e0*/  IMAD.WIDE R30, R25.reuse, 0x4, R96 ;  /* 0x00000004191e7825 */ /* 0x040fe200078e0260 */
[----:B------:R-:W-:Y:S02]  /*169f0*/  IADD3 R33, R25, c[0x0][0x198], RZ ;  /* 0x0000660019217a10 */ /* 0x000fe40007ffe0ff */
[----:B------:R2:W-:Y:S01]  /*16a00*/  @P4 STG.E [R8.64], R13 ;  /* 0x0000000d08004986 */ /* 0x0005e2000c101908 */
[----:B------:R-:W-:-:S02]  /*16a10*/  ISETP.LT.AND P4, PT, R217, c[0x0][0x178], !P3 ;  /* 0x00005e00d9007a0c */ /* 0x000fc40005f81270 */
[----:B------:R-:W-:Y:S01]  /*16a20*/  ISETP.LT.AND P3, PT, R216, c[0x0][0x178], !P3 ;  /* 0x00005e00d8007a0c */ /* 0x000fe20005f61270 */
[--C-:B-1----:R-:W-:Y:S01]  /*16a30*/  IMAD.WIDE R28, R25, 0x4, R144.reuse ;  /* 0x00000004191c7825 */ /* 0x102fe200078e0290 */
[----:B------:R-:W-:Y:S01]  /*16a40*/  IADD3 R0, R252, 0x68, RZ ;  /* 0x00000068fc007810 */ /* 0x000fe20007ffe0ff */
[----:B------:R-:W1:Y:S03]  /*16a50*/  LDS.128 R24, [R219+0x800] ;  /* 0x00080000db187984 */ /* 0x000e660000000c00 */
[----:B------:R-:W-:Y:S01]  /*16a60*/  ISETP.GE.AND P0, PT, R0, c[0x0][0x17c], PT ;  /* 0x00005f0000007a0c */ /* 0x000fe20003f06270 */
[C---:B---3--:R-:W-:Y:S01]  /*16a70*/  IMAD.WIDE R4, R33.reuse, 0x4, R144 ;  /* 0x0000000421047825 */ /* 0x048fe200078e0290 */
[----:B------:R-:W-:Y:S01]  /*16a80*/  IADD3 R0, R252, 0x69, RZ ;  /* 0x00000069fc007810 */ /* 0x000fe20007ffe0ff */
[----:B------:R-:W-:Y:S02]  /*16a90*/  @P5 STG.E [R28.64], R208 ;  /* 0x000000d01c005986 */ /* 0x000fe4000c101908 */
[C---:B--2---:R-:W-:Y:S01]  /*16aa0*/  IMAD.WIDE R8, R33.reuse, 0x4, R96 ;  /* 0x0000000421087825 */ /* 0x044fe200078e0260 */
        /* <DEDUP_REMOVED lines=9> */
[----:B------:R-:W-:Y:S01]  /*16b40*/  ISETP.LT.AND P6, PT, R216, c[0x0][0x178], !P6 ;  /* 0x00005e00d8007a0c */ /* 0x000fe200077c1270 */
[----:B------:R-:W1:Y:S01]  /*16b50*/  LDS.128 R28, [R218+0x800] ;  /* 0x00080000da1c7984 */ /* 0x000e620000000c00 */
[----:B------:R-:W-:Y:S01]  /*16b60*/  IADD3 R0, R252, 0x6a, RZ ;  /* 0x0000006afc007810 */ /* 0x000fe20007ffe0ff */
[C---:B------:R-:W-:Y:S01]  /*16b70*/  IMAD.WIDE R32, R35.reuse, 0x4, R96 ;  /* 0x0000000423207825 */ /* 0x040fe200078e0260 */
[----:B------:R-:W-:Y:S02]  /*16b80*/  IADD3 R35, R35, c[0x0][0x198], RZ ;  /* 0x0000660023237a10 */ /* 0x000fe40007ffe0ff */
[----:B------:R-:W-:Y:S02]  /*16b90*/  ISETP.GE.AND P1, PT, R0, c[0x0][0x17c], PT ;  /* 0x00005f0000007a0c */ /* 0x000fe40003f26270 */
[----:B------:R-:W-:Y:S01]  /*16ba0*/  IADD3 R0, R252, 0x6b, RZ ;  /* 0x0000006bfc007810 */ /* 0x000fe20007ffe0ff */
[C---:B--2---:R-:W-:Y:S01]  /*16bb0*/  IMAD.WIDE R4, R35.reuse, 0x4, R144 ;  /* 0x0000000423047825 */ /* 0x044fe200078e0290 */
[----:B------:R2:W-:Y:S03]  /*16bc0*/  @P2 STG.E [R12.64], R120 ;  /* 0x000000780c002986 */ /* 0x0005e6000c101908 */
[----:B---3--:R-:W-:Y:S01]  /*16bd0*/  IMAD.WIDE R8, R35, 0x4, R96 ;  /* 0x0000000423087825 */ /* 0x008fe200078e0260 */
[----:B------:R-:W-:Y:S01]  /*16be0*/  ISETP.GE.AND P0, PT, R0, c[0x0][0x17c], PT ;  /* 0x00005f0000007a0c */ /* 0x000fe20003f06270 */
[----:B----4-:R-:W-:Y:S01]  /*16bf0*/  @P5 STG.E [R32.64], R20 ;  /* 0x0000001420005986 */ /* 0x010fe2000c101908 */
[----:B------:R-:W-:-:S02]  /*16c00*/  ISETP.LT.AND P5, PT, R217, c[0x0][0x178], !P1 ;  /* 0x00005e00d9007a0c */ /* 0x000fc40004fa1270 */
[----:B------:R-:W-:Y:S01]  /*16c10*/  IADD3 R17, R35, c[0x0][0x198], RZ ;  /* 0x0000660023117a10 */ /* 0x000fe20007ffe0ff */
[----:B------:R3:W-:Y:S01]  /*16c20*/  @P3 STG.E [R4.64], R121 ;  /* 0x0000007904003986 */ /* 0x0007e2000c101908 */
[----:B------:R-:W-:-:S03]  /*16c30*/  ISETP.LT.AND P1, PT, R216, c[0x0][0x178], !P1 ;  /* 0x00005e00d8007a0c */ /* 0x000fc60004f21270 */
[----:B------:R4:W-:Y:S01]  /*16c40*/  @P6 STG.E [R8.64], R21 ;  /* 0x0000001508006986 */ /* 0x0009e2000c101908 */
[----:B------:R-:W-:Y:S02]  /*16c50*/  ISETP.LT.AND P6, PT, R217, c[0x0][0x178], !P0 ;  /* 0x00005e00d9007a0c */ /* 0x000fe400047c1270 */
[----:B------:R-:W-:Y:S01]  /*16c60*/  IADD3 R0, R252, 0x6c, RZ ;  /* 0x0000006cfc007810 */ /* 0x000fe20007ffe0ff */
[----:B------:R-:W1:Y:S01]  /*16c70*/  LDS.128 R32, [R3+0x800] ;  /* 0x0008000003207984 */ /* 0x000e620000000c00 */
[C---:B------:R-:W-:Y:S01]  /*16c80*/  IADD3 R39, R17.reuse, c[0x0][0x198], RZ ;  /* 0x0000660011277a10 */ /* 0x040fe20007ffe0ff */
[C---:B--2---:R-:W-:Y:S01]  /*16c90*/  IMAD.WIDE R12, R17.reuse, 0x4, R144 ;  /* 0x00000004110c7825 */ /* 0x044fe200078e0290 */
[----:B------:R-:W-:Y:S02]  /*16ca0*/  ISETP.GE.AND P4, PT, R0, c[0x0][0x17c], PT ;  /* 0x00005f0000007a0c */ /* 0x000fe40003f86270 */
[----:B------:R-:W-:Y:S01]  /*16cb0*/  IADD3 R0, R252, 0x6d, RZ ;  /* 0x0000006dfc007810 */ /* 0x000fe20007ffe0ff */
[----:B------:R-:W-:Y:S01]  /*16cc0*/  IMAD.WIDE R16, R17, 0x4, R96 ;  /* 0x0000000411107825 */ /* 0x000fe200078e0260 */
[----:B------:R-:W-:-:S03]  /*16cd0*/  ISETP.LT.AND P0, PT, R216, c[0x0][0x178], !P0 ;  /* 0x00005e00d8007a0c */ /* 0x000fc60004701270 */
[----:B---3--:R-:W-:Y:S01]  /*16ce0*/  IMAD.WIDE R4, R39, 0x4, R144 ;  /* 0x0000000427047825 */ /* 0x008fe200078e0290 */
[----:B------:R-:W-:Y:S01]  /*16cf0*/  ISETP.GE.AND P2, PT, R0, c[0x0][0x17c], PT ;  /* 0x00005f0000007a0c */ /* 0x000fe20003f46270 */
[----:B------:R-:W-:Y:S01]  /*16d00*/  @P5 STG.E [R12.64], R196 ;  /* 0x000000c40c005986 */ /* 0x000fe2000c101908 */
[----:B------:R-:W-:Y:S02]  /*16d10*/  ISETP.LT.AND P5, PT, R217, c[0x0][0x178], !P4 ;  /* 0x00005e00d9007a0c */ /* 0x000fe400067a1270 */
[----:B----4-:R-:W-:Y:S01]  /*16d20*/  IADD3 R9, R39, c[0x0][0x198], RZ ;  /* 0x0000660027097a10 */ /* 0x010fe20007ffe0ff */
[----:B-1----:R1:W-:Y:S01]  /*16d30*/  @P1 STG.E [R16.64], R24 ;  /* 0x0000001810001986 */ /* 0x0023e2000c101908 */
[----:B------:R-:W-:-:S03]  /*16d40*/  ISETP.LT.AND P4, PT, R216, c[0x0][0x178], !P4 ;  /* 0x00005e00d8007a0c */ /* 0x000fc60006781270 */
[----:B------:R2:W-:Y:S01]  /*16d50*/  @P6 STG.E [R4.64], R197 ;  /* 0x000000c504006986 */ /* 0x0005e2000c101908 */
[----:B------:R-:W-:Y:S02]  /*16d60*/  ISETP.LT.AND P6, PT, R217, c[0x0][0x178], !P2 ;  /* 0x00005e00d9007a0c */ /* 0x000fe400057c1270 */
[----:B------:R-:W-:Y:S02]  /*16d70*/  ISETP.LT.AND P2, PT, R216, c[0x0][0x178], !P2 ;  /* 0x00005e00d8007a0c */ /* 0x000fe40005741270 */
[----:B------:R-:W-:Y:S01]  /*16d80*/  IADD3 R0, R252, 0x6e, RZ ;  /* 0x0000006efc007810 */ /* 0x000fe20007ffe0ff */
[----:B------:R-:W-:Y:S01]  /*16d90*/  IMAD.WIDE R36, R39, 0x4, R96 ;  /* 0x0000000427247825 */ /* 0x000fe200078e0260 */
[C---:B-1----:R-:W-:Y:S02]  /*16da0*/  IADD3 R17, R9.reuse, c[0x0][0x198], RZ ;  /* 0x0000660009117a10 */ /* 0x042fe40007ffe0ff */
[----:B------:R-:W-:Y:S01]  /*16db0*/  ISETP.GE.AND P3, PT, R0, c[0x0][0x17c], PT ;  /* 0x00005f0000007a0c */ /* 0x000fe20003f66270 */
[----:B------:R-:W-:Y:S01]  /*16dc0*/  IMAD.WIDE R2, R9, 0x4, R144 ;  /* 0x0000000409027825 */ /* 0x000fe200078e0290 */
[----:B------:R-:W-:-:S03]  /*16dd0*/  IADD3 R0, R252, 0x6f, RZ ;  /* 0x0000006ffc007810 */ /* 0x000fc60007ffe0ff */
[----:B------:R-:W-:Y:S01]  /*16de0*/  IMAD.WIDE R8, R9, 0x4, R96 ;  /* 0x0000000409087825 */ /* 0x000fe200078e0260 */
[----:B------:R-:W-:Y:S03]  /*16df0*/  @P0 STG.E [R36.64], R25 ;  /* 0x0000001924000986 */ /* 0x000fe6000c101908 */
[C---:B--2---:R-:W-:Y:S01]  /*16e00*/  IMAD.WIDE R4, R17.reuse, 0x4, R144 ;  /* 0x0000000411047825 */ /* 0x044fe200078e0290 */
[----:B------:R-:W-:Y:S01]  /*16e10*/  ISETP.GE.AND P1, PT, R0, c[0x0][0x17c], PT ;  /* 0x00005f0000007a0c */ /* 0x000fe20003f26270 */
[----:B------:R1:W-:Y:S02]  /*16e20*/  @P5 STG.E [R2.64], R204 ;  /* 0x000000cc02005986 */ /* 0x0003e4000c101908 */
[----:B------:R-:W-:Y:S01]  /*16e30*/  IMAD.WIDE R12, R17, 0x4, R96 ;  /* 0x00000004110c7825 */ /* 0x000fe200078e0260 */
[----:B------:R-:W-:Y:S01]  /*16e40*/  ISETP.LT.AND P5, PT, R217, c[0x0][0x178], !P3 ;  /* 0x00005e00d9007a0c */ /* 0x000fe20005fa1270 */
[----:B------:R2:W-:Y:S01]  /*16e50*/  @P4 STG.E [R8.64], R28 ;  /* 0x0000001c08004986 */ /* 0x0005e2000c101908 */
[----:B------:R-:W-:-:S02]  /*16e60*/  IADD3 R17, R17, c[0x0][0x198], RZ ;  /* 0x0000660011117a10 */ /* 0x000fc40007ffe0ff */
[C---:B------:R-:W-:Y:S01]  /*16e70*/  ISETP.LT.AND P3, PT, R216.reuse, c[0x0][0x178], !P3 ;  /* 0x00005e00d8007a0c */ /* 0x040fe20005f61270 */
[----:B------:R3:W-:Y:S01]  /*16e80*/  @P6 STG.E [R4.64], R205 ;  /* 0x000000cd04006986 */ /* 0x0007e2000c101908 */
[----:B------:R-:W-:-:S03]  /*16e90*/  ISETP.LT.AND P6, PT, R216, c[0x0][0x178], !P1 ;  /* 0x00005e00d8007a0c */ /* 0x000fc60004fc1270 */
[----:B------:R4:W-:Y:S01]  /*16ea0*/  @P2 STG.E [R12.64], R29 ;  /* 0x0000001d0c002986 */ /* 0x0009e2000c101908 */
[----:B------:R-:W-:Y:S02]  /*16eb0*/  ISETP.LT.AND P2, PT, R217, c[0x0][0x178], !P1 ;  /* 0x00005e00d9007a0c */ /* 0x000fe40004f41270 */
[----:B------:R-:W-:Y:S02]  /*16ec0*/  IADD3 R0, R252, 0x70, RZ ;  /* 0x00000070fc007810 */ /* 0x000fe40007ffe0ff */
[C---:B------:R-:W-:Y:S01]  /*16ed0*/  IADD3 R21, R17.reuse, c[0x0][0x198], RZ ;  /* 0x0000660011157a10 */ /* 0x040fe20007ffe0ff */
[C---:B-1----:R-:W-:Y:S01]  /*16ee0*/  IMAD.WIDE R2, R17.reuse, 0x4, R144 ;  /* 0x0000000411027825 */ /* 0x042fe200078e0290 */
[----:B------:R-:W-:Y:S02]  /*16ef0*/  ISETP.GE.AND P0, PT, R0, c[0x0][0x17c], PT ;  /* 0x00005f0000007a0c */ /* 0x000fe40003f06270 */
[----:B------:R-:W-:Y:S01]  /*16f00*/  IADD3 R0, R252, 0x71, RZ ;  /* 0x00000071fc007810 */ /* 0x000fe20007ffe0ff */
[----:B--2---:R-:W-:Y:S01]  /*16f10*/  IMAD.WIDE R8, R17, 0x4, R96 ;  /* 0x0000000411087825 */ /* 0x004fe200078e0260 */
[----:B------:R1:W-:Y:S03]  /*16f20*/  @P5 STG.E [R2.64], R212 ;  /* 0x000000d402005986 */ /* 0x0003e6000c101908 */
[----:B---3--:R-:W-:Y:S01]  /*16f30*/  IMAD.WIDE R4, R21, 0x4, R144 ;  /* 0x0000000415047825 */ /* 0x008fe200078e0290 */
[----:B------:R-:W-:-:S03]  /*16f40*/  ISETP.GE.AND P4, PT, R0, c[0x0][0x17c], PT ;  /* 0x00005f0000007a0c */ /* 0x000fc60003f86270 */
[----:B----4-:R-:W-:Y:S01]  /*16f50*/  IMAD.WIDE R12, R21, 0x4, R96 ;  /* 0x00000004150c7825 */ /* 0x010fe200078e0260 */
[----:B------:R2:W-:Y:S01]  /*16f60*/  @P3 STG.E [R8.64], R32 ;  /* 0x0000002008003986 */ /* 0x0005e2000c101908 */
[----:B------:R-:W-:Y:S02]  /*16f70*/  ISETP.LT.AND P5, PT, R217, c[0x0][0x178], !P0 ;  /* 0x00005e00d9007a0c */ /* 0x000fe400047a1270 */
[----:B------:R-:W-:Y:S01]  /*16f80*/  IADD3 R21, R21, c[0x0][0x198], RZ ;  /* 0x0000660015157a10 */ /* 0x000fe20007ffe0ff */
[----:B------:R3:W-:Y:S01]  /*16f90*/  @P2 STG.E [R4.64], R213 ;  /* 0x000000d504002986 */ /* 0x0007e2000c101908 */
[----:B------:R-:W-:-:S03]  /*16fa0*/  ISETP.LT.AND P0, PT, R216, c[0x0][0x178], !P0 ;  /* 0x00005e00d8007a0c */ /* 0x000fc60004701270 */
[----:B------:R4:W-:Y:S01]  /*16fb0*/  @P6 STG.E [R12.64], R33 ;  /* 0x000000210c006986 */ /* 0x0009e2000c101908 */
[----:B------:R-:W-:Y:S02]  /*16fc0*/  ISETP.LT.AND P6, PT, R217, c[0x0][0x178], !P4 ;  /* 0x00005e00d9007a0c */ /* 0x000fe400067c1270 */
        /* <DEDUP_REMOVED lines=18> */
[----:B------:R-:W-:Y:S02]  /*170f0*/  IADD3 R0, R252, 0x74, RZ ;  /* 0x00000074fc007810 */ /* 0x000fe40007ffe0ff */
[----:B------:R-:W-:Y:S02]  /*17100*/  ISETP.LT.AND P6, PT, R216, c[0x0][0x178], !P3 ;  /* 0x00005e00d8007a0c */ /* 0x000fe40005fc1270 */
[C---:B------:R-:W-:Y:S01]  /*17110*/  IADD3 R21, R17.reuse, c[0x0][0x198], RZ ;  /* 0x0000660011157a10 */ /* 0x040fe20007ffe0ff */
[C---:B-1----:R-:W-:Y:S01]  /*17120*/  IMAD.WIDE R2, R17.reuse, 0x4, R144 ;  /* 0x0000000411027825 */ /* 0x042fe200078e0290 */
[----:B------:R-:W-:Y:S02]  /*17130*/  ISETP.GE.AND P2, PT, R0, c[0x0][0x17c], PT ;  /* 0x00005f0000007a0c */ /* 0x000fe40003f46270 */
[----:B------:R-:W-:Y:S01]  /*17140*/  IADD3 R0, R252, 0x75, RZ ;  /* 0x00000075fc007810 */ /* 0x000fe20007ffe0ff */
[----:B--2---:R-:W-:Y:S01]  /*17150*/  IMAD.WIDE R8, R17, 0x4, R96 ;  /* 0x0000000411087825 */ /* 0x004fe200078e0260 */
[----:B------:R1:W-:Y:S03]  /*17160*/  @P5 STG.E [R2.64], R126 ;  /* 0x0000007e02005986 */ /* 0x0003e6000c101908 */
[C---:B---3--:R-:W-:Y:S01]  /*17170*/  IMAD.WIDE R4, R21.reuse, 0x4, R144 ;  /* 0x0000000415047825 */ /* 0x048fe200078e0290 */
[----:B------:R-:W-:Y:S01]  /*17180*/  ISETP.GE.AND P0, PT, R0, c[0x0][0x17c], PT ;  /* 0x00005f0000007a0c */ /* 0x000fe20003f06270 */
[----:B------:R2:W-:Y:S02]  /*17190*/  @P1 STG.E [R8.64], R10 ;  /* 0x0000000a08001986 */ /* 0x0005e4000c101908 */
[----:B----4-:R-:W-:Y:S01]  /*171a0*/  IMAD.WIDE R6, R21, 0x4, R96 ;  /* 0x0000000415067825 */ /* 0x010fe200078e0260 */
[----:B------:R-:W-:Y:S01]  /*171b0*/  ISETP.LT.AND P5, PT, R217, c[0x0][0x178], !P2 ;  /* 0x00005e00d9007a0c */ /* 0x000fe200057a1270 */
[----:B------:R3:W-:Y:S01]  /*171c0*/  @P4 STG.E [R4.64], R127 ;  /* 0x0000007f04004986 */ /* 0x0007e2000c101908 */
[----:B------:R-:W-:-:S02]  /*171d0*/  IADD3 R21, R21, c[0x0][0x198], RZ ;  /* 0x0000660015157a10 */ /* 0x000fc40007ffe0ff */
[----:B------:R-:W-:Y:S01]  /*171e0*/  ISETP.LT.AND P2, PT, R216, c[0x0][0x178], !P2 ;  /* 0x00005e00d8007a0c */ /* 0x000fe20005741270 */
[----:B------:R4:W-:Y:S01]  /*171f0*/  @P6 STG.E [R6.64], R11 ;  /* 0x0000000b06006986 */ /* 0x0009e2000c101908 */
[----:B------:R-:W-:Y:S02]  /*17200*/  ISETP.LT.AND P4, PT, R217, c[0x0][0x178], !P0 ;  /* 0x00005e00d9007a0c */ /* 0x000fe40004781270 */
[----:B------:R-:W-:Y:S02]  /*17210*/  IADD3 R0, R252, 0x76, RZ ;  /* 0x00000076fc007810 */ /* 0x000fe40007ffe0ff */
[----:B------:R-:W-:Y:S02]  /*17220*/  ISETP.LT.AND P6, PT, R216, c[0x0][0x178], !P0 ;  /* 0x00005e00d8007a0c */ /* 0x000fe400047c1270 */
[C---:B------:R-:W-:Y:S01]  /*17230*/  IADD3 R13, R21.reuse, c[0x0][0x198], RZ ;  /* 0x00006600150d7a10 */ /* 0x040fe20007ffe0ff */
[----:B-1----:R-:W-:Y:S01]  /*17240*/  IMAD.WIDE R2, R21, 0x4, R144 ;  /* 0x0000000415027825 */ /* 0x002fe200078e0290 */
[----:B------:R-:W-:-:S02]  /*17250*/  ISETP.GE.AND P3, PT, R0, c[0x0][0x17c], PT ;  /* 0x00005f0000007a0c */ /* 0x000fc40003f66270 */
        /* <DEDUP_REMOVED lines=25> */
[----:B------:R-:W-:Y:S01]  /*173f0*/  IADD3 R0, R252, 0x7a, RZ ;  /* 0x0000007afc007810 */ /* 0x000fe20007ffe0ff */
[----:B------:R3:W-:Y:S01]  /*17400*/  @P4 STG.E [R4.64], R211 ;  /* 0x000000d304004986 */ /* 0x0007e2000c101908 */
[----:B------:R-:W-:-:S02]  /*17410*/  ISETP.LT.AND P5, PT, R217, c[0x0][0x178], !P0 ;  /* 0x00005e00d9007a0c */ /* 0x000fc400047a1270 */
[----:B------:R-:W-:Y:S02]  /*17420*/  IADD3 R11, R11, c[0x0][0x198], RZ ;  /* 0x000066000b0b7a10 */ /* 0x000fe40007ffe0ff */
[----:B------:R-:W-:Y:S01]  /*17430*/  ISETP.LT.AND P0, PT, R216, c[0x0][0x178], !P0 ;  /* 0x00005e00d8007a0c */ /* 0x000fe20004701270 */
[----:B------:R4:W-:Y:S01]  /*17440*/  @P6 STG.E [R6.64], R19 ;  /* 0x0000001306006986 */ /* 0x0009e2000c101908 */
[----:B------:R-:W-:Y:S02]  /*17450*/  ISETP.LT.AND P4, PT, R217, c[0x0][0x178], !P2 ;  /* 0x00005e00d9007a0c */ /* 0x000fe40005781270 */
[----:B------:R-:W-:Y:S02]  /*17460*/  ISETP.GE.AND P1, PT, R0, c[0x0][0x17c], PT ;  /* 0x00005f0000007a0c */ /* 0x000fe40003f26270 */
[----:B------:R-:W-:Y:S02]  /*17470*/  ISETP.LT.AND P6, PT, R216, c[0x0][0x178], !P2 ;  /* 0x00005e00d8007a0c */ /* 0x000fe400057c1270 */
[----:B------:R-:W-:-:S02]  /*17480*/  IADD3 R0, R252, 0x7b, RZ ;  /* 0x0000007bfc007810 */ /* 0x000fc40007ffe0ff */
        /* <DEDUP_REMOVED lines=8> */
[----:B------:R-:W-:Y:S02]  /*17510*/  @P0 STG.E [R8.64], R22 ;  /* 0x0000001608000986 */ /* 0x000fe4000c101908 */
[C---:B----4-:R-:W-:Y:S01]  /*17520*/  IMAD.WIDE R6, R13.reuse, 0x4, R96 ;  /* 0x000000040d067825 */ /* 0x050fe200078e0260 */
[----:B------:R-:W-:Y:S01]  /*17530*/  IADD3 R13, R13, c[0x0][0x198], RZ ;  /* 0x000066000d0d7a10 */ /* 0x000fe20007ffe0ff */
[----:B------:R2:W-:Y:S01]  /*17540*/  @P4 STG.E [R4.64], R123 ;  /* 0x0000007b04004986 */ /* 0x0005e2000c101908 */
[----:B------:R-:W-:-:S02]  /*17550*/  ISETP.LT.AND P5, PT, R217, c[0x0][0x178], !P1 ;  /* 0x00005e00d9007a0c */ /* 0x000fc40004fa1270 */
[C---:B------:R-:W-:Y:S01]  /*17560*/  ISETP.LT.AND P1, PT, R216.reuse, c[0x0][0x178], !P1 ;  /* 0x00005e00d8007a0c */ /* 0x040fe20004f21270 */
[----:B------:R3:W-:Y:S01]  /*17570*/  @P6 STG.E [R6.64], R23 ;  /* 0x0000001706006986 */ /* 0x0007e2000c101908 */
[----:B------:R-:W-:Y:S02]  /*17580*/  ISETP.LT.AND P4, PT, R217, c[0x0][0x178], !P3 ;  /* 0x00005e00d9007a0c */ /* 0x000fe40005f81270 */
[----:B------:R-:W-:Y:S02]  /*17590*/  ISETP.LT.AND P3, PT, R216, c[0x0][0x178], !P3 ;  /* 0x00005e00d8007a0c */ /* 0x000fe40005f61270 */
[----:B------:R-:W-:Y:S02]  /*175a0*/  IADD3 R11, R13, c[0x0][0x198], RZ ;  /* 0x000066000d0b7a10 */ /* 0x000fe40007ffe0ff */
[----:B------:R-:W-:Y:S01]  /*175b0*/  ISETP.LT.AND P6, PT, R217, c[0x0][0x178], !P2 ;  /* 0x00005e00d9007a0c */ /* 0x000fe200057c1270 */
[----:B-1----:R-:W-:Y:S01]  /*175c0*/  IMAD.WIDE R2, R13, 0x4, R144 ;  /* 0x000000040d027825 */ /* 0x002fe200078e0290 */
[----:B------:R-:W-:-:S02]  /*175d0*/  IADD3 R0, R252, 0x7d, RZ ;  /* 0x0000007dfc007810 */ /* 0x000fc40007ffe0ff */
[----:B------:R-:W-:Y:S01]  /*175e0*/  IADD3 R15, R11, c[0x0][0x198], RZ ;  /* 0x000066000b0f7a10 */ /* 0x000fe20007ffe0ff */
[----:B--2---:R-:W-:Y:S01]  /*175f0*/  IMAD.WIDE R4, R13, 0x4, R96 ;  /* 0x000000040d047825 */ /* 0x004fe200078e0260 */
[----:B------:R-:W-:-:S03]  /*17600*/  ISETP.GE.AND P0, PT, R0, c[0x0][0x17c], PT ;  /* 0x00005f0000007a0c */ /* 0x000fc60003f06270 */
[C---:B---3--:R-:W-:Y:S01]  /*17610*/  IMAD.WIDE R6, R11.reuse, 0x4, R144 ;  /* 0x000000040b067825 */ /* 0x048fe200078e0290 */
[C---:B------:R-:W-:Y:S01]  /*17620*/  IADD3 R0, R252.reuse, 0x7e, RZ ;  /* 0x0000007efc007810 */ /* 0x040fe20007ffe0ff */
[----:B------:R1:W-:Y:S02]  /*17630*/  @P5 STG.E [R2.64], R198 ;  /* 0x000000c602005986 */ /* 0x0003e4000c101908 */
[----:B------:R-:W-:Y:S01]  /*17640*/  IMAD.WIDE R8, R11, 0x4, R96 ;  /* 0x000000040b087825 */ /* 0x000fe200078e0260 */
[----:B------:R-:W-:Y:S01]  /*17650*/  IADD3 R252, R252, 0x7f, RZ ;  /* 0x0000007ffcfc7810 */ /* 0x000fe20007ffe0ff */
[----:B------:R2:W-:Y:S02]  /*17660*/  @P1 STG.E [R4.64], R26 ;  /* 0x0000001a04001986 */ /* 0x0005e4000c101908 */
[C---:B------:R-:W-:Y:S01]  /*17670*/  IMAD.WIDE R10, R15.reuse, 0x4, R144 ;  /* 0x000000040f0a7825 */ /* 0x040fe200078e0290 */
[----:B------:R-:W-:Y:S01]  /*17680*/  ISETP.GE.AND P5, PT, R0, c[0x0][0x17c], PT ;  /* 0x00005f0000007a0c */ /* 0x000fe20003fa6270 */
[----:B------:R3:W-:Y:S01]  /*17690*/  @P4 STG.E [R6.64], R199 ;  /* 0x000000c706004986 */ /* 0x0007e2000c101908 */
[----:B------:R-:W-:-:S02]  /*176a0*/  IADD3 R13, R15, c[0x0][0x198], RZ ;  /* 0x000066000f0d7a10 */ /* 0x000fc40007ffe0ff */
[----:B------:R-:W-:Y:S01]  /*176b0*/  ISETP.LT.AND P2, PT, R216, c[0x0][0x178], !P2 ;  /* 0x00005e00d8007a0c */ /* 0x000fe20005741270 */
[----:B------:R4:W-:Y:S01]  /*176c0*/  @P3 STG.E [R8.64], R27 ;  /* 0x0000001b08003986 */ /* 0x0009e2000c101908 */
[----:B------:R-:W-:-:S03]  /*176d0*/  ISETP.GE.AND P1, PT, R252, c[0x0][0x17c], PT ;  /* 0x00005f00fc007a0c */ /* 0x000fc60003f26270 */
[----:B------:R1:W-:Y:S01]  /*176e0*/  @P6 STG.E [R10.64], R206 ;  /* 0x000000ce0a006986 */ /* 0x0003e2000c101908 */
[C---:B------:R-:W-:Y:S02]  /*176f0*/  ISETP.LT.AND P6, PT, R217.reuse, c[0x0][0x178], !P0 ;  /* 0x00005e00d9007a0c */ /* 0x040fe400047c1270 */
[C---:B------:R-:W-:Y:S02]  /*17700*/  ISETP.LT.AND P0, PT, R216.reuse, c[0x0][0x178], !P0 ;  /* 0x00005e00d8007a0c */ /* 0x040fe40004701270 */
[----:B------:R-:W-:Y:S02]  /*17710*/  ISETP.LT.AND P4, PT, R217, c[0x0][0x178], !P5 ;  /* 0x00005e00d9007a0c */ /* 0x000fe40006f81270 */
[----:B------:R-:W-:Y:S02]  /*17720*/  IADD3 R17, R13, c[0x0][0x198], RZ ;  /* 0x000066000d117a10 */ /* 0x000fe40007ffe0ff */
[C---:B------:R-:W-:Y:S02]  /*17730*/  ISETP.LT.AND P5, PT, R216.reuse, c[0x0][0x178], !P5 ;  /* 0x00005e00d8007a0c */ /* 0x040fe40006fa1270 */
[----:B------:R-:W-:Y:S01]  /*17740*/  ISETP.LT.AND P3, PT, R217, c[0x0][0x178], !P1 ;  /* 0x00005e00d9007a0c */ /* 0x000fe20004f61270 */
[----:B-1----:R-:W-:Y:S01]  /*17750*/  IMAD.WIDE R2, R15, 0x4, R96 ;  /* 0x000000040f027825 */ /* 0x002fe200078e0260 */
[----:B------:R-:W-:-:S02]  /*17760*/  ISETP.LT.AND P1, PT, R216, c[0x0][0x178], !P1 ;  /* 0x00005e00d8007a0c */ /* 0x000fc40004f21270 */
[----:B------:R-:W-:Y:S01]  /*17770*/  IADD3 R15, R17, c[0x0][0x198], RZ ;  /* 0x00006600110f7a10 */ /* 0x000fe20007ffe0ff */
[C---:B--2---:R-:W-:Y:S01]  /*17780*/  IMAD.WIDE R4, R13.reuse, 0x4, R144 ;  /* 0x000000040d047825 */ /* 0x044fe200078e0290 */
[----:B------:R1:W-:Y:S03]  /*17790*/  @P2 STG.E [R2.64], R30 ;  /* 0x0000001e02002986 */ /* 0x0003e6000c101908 */
[----:B---3--:R-:W-:Y:S01]  /*177a0*/  IMAD.WIDE R6, R13, 0x4, R96 ;  /* 0x000000040d067825 */ /* 0x008fe200078e0260 */
[----:B------:R1:W-:Y:S03]  /*177b0*/  @P6 STG.E [R4.64], R207 ;  /* 0x000000cf04006986 */ /* 0x0003e6000c101908 */
[C---:B----4-:R-:W-:Y:S01]  /*177c0*/  IMAD.WIDE R8, R17.reuse, 0x4, R144 ;  /* 0x0000000411087825 */ /* 0x050fe200078e0290 */
[----:B------:R1:W-:Y:S03]  /*177d0*/  @P0 STG.E [R6.64], R31 ;  /* 0x0000001f06000986 */ /* 0x0003e6000c101908 */
[----:B------:R-:W-:Y:S01]  /*177e0*/  IMAD.WIDE R10, R17, 0x4, R96 ;  /* 0x00000004110a7825 */ /* 0x000fe200078e0260 */
[----:B------:R1:W-:Y:S03]  /*177f0*/  @P4 STG.E [R8.64], R214 ;  /* 0x000000d608004986 */ /* 0x0003e6000c101908 */
[C---:B------:R-:W-:Y:S01]  /*17800*/  IMAD.WIDE R144, R15.reuse, 0x4, R144 ;  /* 0x000000040f907825 */ /* 0x040fe200078e0290 */
[----:B------:R1:W-:Y:S04]  /*17810*/  @P5 STG.E [R10.64], R34 ;  /* 0x000000220a005986 */ /* 0x0003e8000c101908 */
[----:B------:R1:W-:Y:S01]  /*17820*/  @P3 STG.E [R144.64], R215 ;  /* 0x000000d790003986 */ /* 0x0003e2000c101908 */
[----:B------:R-:W-:Y:S01]  /*17830*/  IMAD.WIDE R96, R15, 0x4, R96 ;  /* 0x000000040f607825 */ /* 0x000fe200078e0260 */
[----:B------:R-:W-:Y:S06]  /*17840*/  @!P1 EXIT ;  /* 0x000000000000994d */ /* 0x000fec0003800000 */
[----:B------:R-:W-:Y:S01]  /*17850*/  STG.E [R96.64], R35 ;  /* 0x0000002360007986 */ /* 0x000fe2000c101908 */
[----:B------:R-:W-:Y:S05]  /*17860*/  EXIT ;  /* 0x000000000000794d */ /* 0x000fea0003800000 */
.L_x_3:
[----:B------:R-:W-:-:S00]  /*17870*/  BRA `(.L_x_3) ;  /* 0xfffffff000007947 */ /* 0x000fc0000383ffff */
[----:B------:R-:W-:-:S00]  /*17880*/  NOP ;  /* 0x0000000000007918 */ /* 0x000fc00000000000 */
[----:B------:R-:W-:-:S00]  /*17890*/  NOP ;  /* 0x0000000000007918 */ /* 0x000fc00000000000 */
[----:B------:R-:W-:-:S00]  /*178a0*/  NOP ;  /* 0x0000000000007918 */ /* 0x000fc00000000000 */
[----:B------:R-:W-:-:S00]  /*178b0*/  NOP ;  /* 0x0000000000007918 */ /* 0x000fc00000000000 */
[----:B------:R-:W-:-:S00]  /*178c0*/  NOP ;  /* 0x0000000000007918 */ /* 0x000fc00000000000 */
[----:B------:R-:W-:-:S00]  /*178d0*/  NOP ;  /* 0x0000000000007918 */ /* 0x000fc00000000000 */
[----:B------:R-:W-:-:S00]  /*178e0*/  NOP ;  /* 0x0000000000007918 */ /* 0x000fc00000000000 */
[----:B------:R-:W-:-:S00]  /*178f0*/  NOP ;  /* 0x0000000000007918 */ /* 0x000fc00000000000 */
.L_x_4:


//--------------------- .nv.shared.matmul_kernel  --------------------------
	.section	.nv.shared.matmul_kernel,"aw",@nobits
	.sectionflags	@""
	.align	16
